//
// Generated by NVIDIA NVVM Compiler
//
// Compiler Build ID: CL-36424714
// Cuda compilation tools, release 13.0, V13.0.88
// Based on NVVM 20.0.0
//

.version 9.0
.target sm_100
.address_size 64

	// .globl	default_function_kernel0
// _ZZ24default_function_kernel0E15pad_temp_shared has been demoted
// _ZZ24default_function_kernel0E13kernel_shared has been demoted

.visible .entry default_function_kernel0(
	.param .u64 .ptr .align 1 default_function_kernel0_param_0,
	.param .u64 .ptr .align 1 default_function_kernel0_param_1,
	.param .u64 .ptr .align 1 default_function_kernel0_param_2
)
{
	.reg .pred 	%p<547>;
	.reg .b16 	%rs<283>;
	.reg .b32 	%r<1720>;
	.reg .b32 	%f<1225>;
	.reg .b64 	%rd<188>;
	// demoted variable
	.shared .align 4 .b8 _ZZ24default_function_kernel0E15pad_temp_shared[29696];
	// demoted variable
	.shared .align 4 .b8 _ZZ24default_function_kernel0E13kernel_shared[9216];
	mov.u32 	%r208, %tid.z;
	shl.b32 	%r209, %r208, 1;
	mov.u32 	%r210, %tid.x;
	mul.lo.s32 	%r211, %r210, 34;
	shl.b32 	%r212, %r208, 5;
	mov.u32 	%r213, %ctaid.y;
	mul.lo.s32 	%r214, %r213, 14;
	mov.u32 	%r215, %ctaid.x;
	mul.lo.s32 	%r216, %r215, 56;
	shl.b32 	%r217, %r208, 3;
	shl.b32 	%r218, %r208, 6;
	mul.lo.s32 	%r219, %r208, 192;
	cvt.u16.u32 	%rs1, %r211;
	mul.hi.u16 	%rs2, %rs1, 18079;
	shr.u16 	%rs3, %rs2, 8;
	cvt.u32.u16 	%r220, %rs3;
	add.s32 	%r1, %r209, %r220;
	shr.u16 	%rs4, %rs2, 4;
	cvt.u32.u16 	%r221, %rs4;
	add.s32 	%r2, %r212, %r221;
	add.s32 	%r222, %r211, -928;
	setp.lt.u32 	%p35, %r210, 28;
	selp.b32 	%r223, %r211, %r222, %p35;
	mul.hi.u32 	%r224, %r223, -1925330167;
	shr.u32 	%r225, %r224, 5;
	or.b32  	%r226, %r225, %r214;
	setp.eq.s32 	%p36, %r226, 0;
	add.s32 	%r227, %r225, %r214;
	setp.gt.u32 	%p37, %r227, 224;
	or.pred  	%p1, %p36, %p37;
	mul.lo.s16 	%rs5, %rs4, 58;
	sub.s16 	%rs6, %rs1, %rs5;
	cvt.u32.u16 	%r229, %rs6;
	or.b32  	%r3, %r216, %r229;
	add.s32 	%r4, %r216, %r229;
	mul.wide.u16 	%r230, %rs3, -15360;
	or.b32  	%r231, %r230, %r229;
	mad.lo.s32 	%r5, %r225, 224, %r231;
	or.b32  	%r232, %r211, 1;
	cvt.u16.u32 	%rs7, %r232;
	mul.hi.u16 	%rs8, %rs7, 18079;
	shr.u16 	%rs9, %rs8, 8;
	cvt.u32.u16 	%r233, %rs9;
	add.s32 	%r6, %r209, %r233;
	shr.u16 	%rs10, %rs8, 4;
	cvt.u32.u16 	%r234, %rs10;
	add.s32 	%r7, %r212, %r234;
	add.s32 	%r235, %r211, -927;
	selp.b32 	%r236, %r232, %r235, %p35;
	mul.hi.u32 	%r237, %r236, -1925330167;
	shr.u32 	%r238, %r237, 5;
	or.b32  	%r239, %r238, %r214;
	setp.eq.s32 	%p38, %r239, 0;
	add.s32 	%r240, %r238, %r214;
	setp.gt.u32 	%p39, %r240, 224;
	or.pred  	%p2, %p38, %p39;
	mul.lo.s16 	%rs11, %rs10, 58;
	sub.s16 	%rs12, %rs7, %rs11;
	cvt.u32.u16 	%r242, %rs12;
	add.s32 	%r8, %r216, %r242;
	mul.wide.u16 	%r243, %rs9, -15360;
	or.b32  	%r244, %r243, %r242;
	mad.lo.s32 	%r9, %r238, 224, %r244;
	add.s32 	%r245, %r211, 2;
	cvt.u16.u32 	%rs13, %r245;
	mul.hi.u16 	%rs14, %rs13, 18079;
	shr.u16 	%rs15, %rs14, 8;
	cvt.u32.u16 	%r246, %rs15;
	add.s32 	%r10, %r209, %r246;
	shr.u16 	%rs16, %rs14, 4;
	cvt.u32.u16 	%r247, %rs16;
	add.s32 	%r11, %r212, %r247;
	add.s32 	%r248, %r211, -926;
	selp.b32 	%r249, %r245, %r248, %p35;
	mul.hi.u32 	%r250, %r249, -1925330167;
	shr.u32 	%r251, %r250, 5;
	or.b32  	%r252, %r251, %r214;
	setp.eq.s32 	%p40, %r252, 0;
	add.s32 	%r253, %r251, %r214;
	setp.gt.u32 	%p41, %r253, 224;
	or.pred  	%p3, %p40, %p41;
	mul.lo.s16 	%rs17, %rs16, 58;
	sub.s16 	%rs18, %rs13, %rs17;
	cvt.u32.u16 	%r255, %rs18;
	or.b32  	%r12, %r216, %r255;
	add.s32 	%r13, %r216, %r255;
	mul.wide.u16 	%r256, %rs15, -15360;
	or.b32  	%r257, %r256, %r255;
	mad.lo.s32 	%r14, %r251, 224, %r257;
	add.s32 	%r258, %r211, 3;
	cvt.u16.u32 	%rs19, %r258;
	mul.hi.u16 	%rs20, %rs19, 18079;
	shr.u16 	%rs21, %rs20, 8;
	cvt.u32.u16 	%r259, %rs21;
	add.s32 	%r15, %r209, %r259;
	shr.u16 	%rs22, %rs20, 4;
	cvt.u32.u16 	%r260, %rs22;
	add.s32 	%r16, %r212, %r260;
	add.s32 	%r261, %r211, -925;
	selp.b32 	%r262, %r258, %r261, %p35;
	mul.hi.u32 	%r263, %r262, -1925330167;
	shr.u32 	%r264, %r263, 5;
	or.b32  	%r265, %r264, %r214;
	setp.eq.s32 	%p42, %r265, 0;
	add.s32 	%r266, %r264, %r214;
	setp.gt.u32 	%p43, %r266, 224;
	or.pred  	%p4, %p42, %p43;
	mul.lo.s16 	%rs23, %rs22, 58;
	sub.s16 	%rs24, %rs19, %rs23;
	cvt.u32.u16 	%r268, %rs24;
	add.s32 	%r17, %r216, %r268;
	mul.wide.u16 	%r269, %rs21, -15360;
	or.b32  	%r270, %r269, %r268;
	mad.lo.s32 	%r18, %r264, 224, %r270;
	add.s32 	%r271, %r211, 4;
	cvt.u16.u32 	%rs25, %r271;
	mul.hi.u16 	%rs26, %rs25, 18079;
	shr.u16 	%rs27, %rs26, 8;
	cvt.u32.u16 	%r272, %rs27;
	add.s32 	%r19, %r209, %r272;
	shr.u16 	%rs28, %rs26, 4;
	cvt.u32.u16 	%r273, %rs28;
	add.s32 	%r20, %r212, %r273;
	add.s32 	%r274, %r211, -924;
	selp.b32 	%r275, %r271, %r274, %p35;
	mul.hi.u32 	%r276, %r275, -1925330167;
	shr.u32 	%r277, %r276, 5;
	or.b32  	%r278, %r277, %r214;
	setp.eq.s32 	%p44, %r278, 0;
	add.s32 	%r279, %r277, %r214;
	setp.gt.u32 	%p45, %r279, 224;
	or.pred  	%p5, %p44, %p45;
	mul.lo.s16 	%rs29, %rs28, 58;
	sub.s16 	%rs30, %rs25, %rs29;
	cvt.u32.u16 	%r281, %rs30;
	or.b32  	%r21, %r216, %r281;
	add.s32 	%r22, %r216, %r281;
	mul.wide.u16 	%r282, %rs27, -15360;
	or.b32  	%r283, %r282, %r281;
	mad.lo.s32 	%r23, %r277, 224, %r283;
	add.s32 	%r284, %r211, 5;
	cvt.u16.u32 	%rs31, %r284;
	mul.hi.u16 	%rs32, %rs31, 18079;
	shr.u16 	%rs33, %rs32, 8;
	cvt.u32.u16 	%r285, %rs33;
	add.s32 	%r24, %r209, %r285;
	shr.u16 	%rs34, %rs32, 4;
	cvt.u32.u16 	%r286, %rs34;
	add.s32 	%r25, %r212, %r286;
	add.s32 	%r287, %r211, -923;
	selp.b32 	%r288, %r284, %r287, %p35;
	mul.hi.u32 	%r289, %r288, -1925330167;
	shr.u32 	%r290, %r289, 5;
	or.b32  	%r291, %r290, %r214;
	setp.eq.s32 	%p46, %r291, 0;
	add.s32 	%r292, %r290, %r214;
	setp.gt.u32 	%p47, %r292, 224;
	or.pred  	%p6, %p46, %p47;
	mul.lo.s16 	%rs35, %rs34, 58;
	sub.s16 	%rs36, %rs31, %rs35;
	cvt.u32.u16 	%r294, %rs36;
	add.s32 	%r26, %r216, %r294;
	mul.wide.u16 	%r295, %rs33, -15360;
	or.b32  	%r296, %r295, %r294;
	mad.lo.s32 	%r27, %r290, 224, %r296;
	add.s32 	%r297, %r211, 6;
	cvt.u16.u32 	%rs37, %r297;
	mul.hi.u16 	%rs38, %rs37, 18079;
	shr.u16 	%rs39, %rs38, 8;
	cvt.u32.u16 	%r298, %rs39;
	add.s32 	%r28, %r209, %r298;
	shr.u16 	%rs40, %rs38, 4;
	cvt.u32.u16 	%r299, %rs40;
	add.s32 	%r29, %r212, %r299;
	add.s32 	%r300, %r211, -922;
	selp.b32 	%r301, %r297, %r300, %p35;
	mul.hi.u32 	%r302, %r301, -1925330167;
	shr.u32 	%r303, %r302, 5;
	or.b32  	%r304, %r303, %r214;
	setp.eq.s32 	%p48, %r304, 0;
	add.s32 	%r305, %r303, %r214;
	setp.gt.u32 	%p49, %r305, 224;
	or.pred  	%p7, %p48, %p49;
	mul.lo.s16 	%rs41, %rs40, 58;
	sub.s16 	%rs42, %rs37, %rs41;
	cvt.u32.u16 	%r307, %rs42;
	or.b32  	%r30, %r216, %r307;
	add.s32 	%r31, %r216, %r307;
	mul.wide.u16 	%r308, %rs39, -15360;
	or.b32  	%r309, %r308, %r307;
	mad.lo.s32 	%r32, %r303, 224, %r309;
	add.s32 	%r310, %r211, 7;
	cvt.u16.u32 	%rs43, %r310;
	mul.hi.u16 	%rs44, %rs43, 18079;
	shr.u16 	%rs45, %rs44, 8;
	cvt.u32.u16 	%r311, %rs45;
	add.s32 	%r33, %r209, %r311;
	shr.u16 	%rs46, %rs44, 4;
	cvt.u32.u16 	%r312, %rs46;
	add.s32 	%r34, %r212, %r312;
	add.s32 	%r313, %r211, -921;
	selp.b32 	%r314, %r310, %r313, %p35;
	mul.hi.u32 	%r315, %r314, -1925330167;
	shr.u32 	%r316, %r315, 5;
	or.b32  	%r317, %r316, %r214;
	setp.eq.s32 	%p50, %r317, 0;
	add.s32 	%r318, %r316, %r214;
	setp.gt.u32 	%p51, %r318, 224;
	or.pred  	%p8, %p50, %p51;
	mul.lo.s16 	%rs47, %rs46, 58;
	sub.s16 	%rs48, %rs43, %rs47;
	cvt.u32.u16 	%r320, %rs48;
	add.s32 	%r35, %r216, %r320;
	mul.wide.u16 	%r321, %rs45, -15360;
	or.b32  	%r322, %r321, %r320;
	mad.lo.s32 	%r36, %r316, 224, %r322;
	add.s32 	%r323, %r211, 8;
	cvt.u16.u32 	%rs49, %r323;
	mul.hi.u16 	%rs50, %rs49, 18079;
	shr.u16 	%rs51, %rs50, 8;
	cvt.u32.u16 	%r324, %rs51;
	add.s32 	%r37, %r209, %r324;
	shr.u16 	%rs52, %rs50, 4;
	cvt.u32.u16 	%r325, %rs52;
	add.s32 	%r38, %r212, %r325;
	add.s32 	%r326, %r211, -920;
	selp.b32 	%r327, %r323, %r326, %p35;
	mul.hi.u32 	%r328, %r327, -1925330167;
	shr.u32 	%r329, %r328, 5;
	or.b32  	%r330, %r329, %r214;
	setp.eq.s32 	%p52, %r330, 0;
	add.s32 	%r331, %r329, %r214;
	setp.gt.u32 	%p53, %r331, 224;
	or.pred  	%p9, %p52, %p53;
	mul.lo.s16 	%rs53, %rs52, 58;
	sub.s16 	%rs54, %rs49, %rs53;
	cvt.u32.u16 	%r333, %rs54;
	or.b32  	%r39, %r216, %r333;
	add.s32 	%r40, %r216, %r333;
	mul.wide.u16 	%r334, %rs51, -15360;
	or.b32  	%r335, %r334, %r333;
	mad.lo.s32 	%r41, %r329, 224, %r335;
	add.s32 	%r336, %r211, 9;
	cvt.u16.u32 	%rs55, %r336;
	mul.hi.u16 	%rs56, %rs55, 18079;
	shr.u16 	%rs57, %rs56, 8;
	cvt.u32.u16 	%r337, %rs57;
	add.s32 	%r42, %r209, %r337;
	shr.u16 	%rs58, %rs56, 4;
	cvt.u32.u16 	%r338, %rs58;
	add.s32 	%r43, %r212, %r338;
	add.s32 	%r339, %r211, -919;
	selp.b32 	%r340, %r336, %r339, %p35;
	mul.hi.u32 	%r341, %r340, -1925330167;
	shr.u32 	%r342, %r341, 5;
	or.b32  	%r343, %r342, %r214;
	setp.eq.s32 	%p54, %r343, 0;
	add.s32 	%r344, %r342, %r214;
	setp.gt.u32 	%p55, %r344, 224;
	or.pred  	%p10, %p54, %p55;
	mul.lo.s16 	%rs59, %rs58, 58;
	sub.s16 	%rs60, %rs55, %rs59;
	cvt.u32.u16 	%r346, %rs60;
	add.s32 	%r44, %r216, %r346;
	mul.wide.u16 	%r347, %rs57, -15360;
	or.b32  	%r348, %r347, %r346;
	mad.lo.s32 	%r45, %r342, 224, %r348;
	add.s32 	%r349, %r211, 10;
	cvt.u16.u32 	%rs61, %r349;
	mul.hi.u16 	%rs62, %rs61, 18079;
	shr.u16 	%rs63, %rs62, 8;
	cvt.u32.u16 	%r350, %rs63;
	add.s32 	%r46, %r209, %r350;
	shr.u16 	%rs64, %rs62, 4;
	cvt.u32.u16 	%r351, %rs64;
	add.s32 	%r47, %r212, %r351;
	add.s32 	%r352, %r211, -918;
	setp.lt.u32 	%p56, %r210, 27;
	selp.b32 	%r353, %r349, %r352, %p56;
	mul.hi.u32 	%r354, %r353, -1925330167;
	shr.u32 	%r355, %r354, 5;
	or.b32  	%r356, %r355, %r214;
	setp.eq.s32 	%p57, %r356, 0;
	add.s32 	%r357, %r355, %r214;
	setp.gt.u32 	%p58, %r357, 224;
	or.pred  	%p11, %p57, %p58;
	mul.lo.s16 	%rs65, %rs64, 58;
	sub.s16 	%rs66, %rs61, %rs65;
	cvt.u32.u16 	%r359, %rs66;
	or.b32  	%r48, %r216, %r359;
	add.s32 	%r49, %r216, %r359;
	mul.wide.u16 	%r360, %rs63, -15360;
	or.b32  	%r361, %r360, %r359;
	mad.lo.s32 	%r50, %r355, 224, %r361;
	add.s32 	%r362, %r211, 11;
	cvt.u16.u32 	%rs67, %r362;
	mul.hi.u16 	%rs68, %rs67, 18079;
	shr.u16 	%rs69, %rs68, 8;
	cvt.u32.u16 	%r363, %rs69;
	add.s32 	%r51, %r209, %r363;
	shr.u16 	%rs70, %rs68, 4;
	cvt.u32.u16 	%r364, %rs70;
	add.s32 	%r52, %r212, %r364;
	add.s32 	%r365, %r211, -917;
	selp.b32 	%r366, %r362, %r365, %p56;
	mul.hi.u32 	%r367, %r366, -1925330167;
	shr.u32 	%r368, %r367, 5;
	or.b32  	%r369, %r368, %r214;
	setp.eq.s32 	%p59, %r369, 0;
	add.s32 	%r370, %r368, %r214;
	setp.gt.u32 	%p60, %r370, 224;
	or.pred  	%p12, %p59, %p60;
	mul.lo.s16 	%rs71, %rs70, 58;
	sub.s16 	%rs72, %rs67, %rs71;
	cvt.u32.u16 	%r372, %rs72;
	add.s32 	%r53, %r216, %r372;
	mul.wide.u16 	%r373, %rs69, -15360;
	or.b32  	%r374, %r373, %r372;
	mad.lo.s32 	%r54, %r368, 224, %r374;
	add.s32 	%r375, %r211, 12;
	cvt.u16.u32 	%rs73, %r375;
	mul.hi.u16 	%rs74, %rs73, 18079;
	shr.u16 	%rs75, %rs74, 8;
	cvt.u32.u16 	%r376, %rs75;
	add.s32 	%r55, %r209, %r376;
	shr.u16 	%rs76, %rs74, 4;
	cvt.u32.u16 	%r377, %rs76;
	add.s32 	%r56, %r212, %r377;
	add.s32 	%r378, %r211, -916;
	selp.b32 	%r379, %r375, %r378, %p56;
	mul.hi.u32 	%r380, %r379, -1925330167;
	shr.u32 	%r381, %r380, 5;
	or.b32  	%r382, %r381, %r214;
	setp.eq.s32 	%p61, %r382, 0;
	add.s32 	%r383, %r381, %r214;
	setp.gt.u32 	%p62, %r383, 224;
	or.pred  	%p13, %p61, %p62;
	mul.lo.s16 	%rs77, %rs76, 58;
	sub.s16 	%rs78, %rs73, %rs77;
	cvt.u32.u16 	%r385, %rs78;
	or.b32  	%r57, %r216, %r385;
	add.s32 	%r58, %r216, %r385;
	mul.wide.u16 	%r386, %rs75, -15360;
	or.b32  	%r387, %r386, %r385;
	mad.lo.s32 	%r59, %r381, 224, %r387;
	add.s32 	%r388, %r211, 13;
	cvt.u16.u32 	%rs79, %r388;
	mul.hi.u16 	%rs80, %rs79, 18079;
	shr.u16 	%rs81, %rs80, 8;
	cvt.u32.u16 	%r389, %rs81;
	add.s32 	%r60, %r209, %r389;
	shr.u16 	%rs82, %rs80, 4;
	cvt.u32.u16 	%r390, %rs82;
	add.s32 	%r61, %r212, %r390;
	add.s32 	%r391, %r211, -915;
	selp.b32 	%r392, %r388, %r391, %p56;
	mul.hi.u32 	%r393, %r392, -1925330167;
	shr.u32 	%r394, %r393, 5;
	or.b32  	%r395, %r394, %r214;
	setp.eq.s32 	%p63, %r395, 0;
	add.s32 	%r396, %r394, %r214;
	setp.gt.u32 	%p64, %r396, 224;
	or.pred  	%p14, %p63, %p64;
	mul.lo.s16 	%rs83, %rs82, 58;
	sub.s16 	%rs84, %rs79, %rs83;
	cvt.u32.u16 	%r398, %rs84;
	add.s32 	%r62, %r216, %r398;
	mul.wide.u16 	%r399, %rs81, -15360;
	or.b32  	%r400, %r399, %r398;
	mad.lo.s32 	%r63, %r394, 224, %r400;
	add.s32 	%r401, %r211, 14;
	cvt.u16.u32 	%rs85, %r401;
	mul.hi.u16 	%rs86, %rs85, 18079;
	shr.u16 	%rs87, %rs86, 8;
	cvt.u32.u16 	%r402, %rs87;
	add.s32 	%r64, %r209, %r402;
	shr.u16 	%rs88, %rs86, 4;
	cvt.u32.u16 	%r403, %rs88;
	add.s32 	%r65, %r212, %r403;
	add.s32 	%r404, %r211, -914;
	selp.b32 	%r405, %r401, %r404, %p56;
	mul.hi.u32 	%r406, %r405, -1925330167;
	shr.u32 	%r407, %r406, 5;
	or.b32  	%r408, %r407, %r214;
	setp.eq.s32 	%p65, %r408, 0;
	add.s32 	%r409, %r407, %r214;
	setp.gt.u32 	%p66, %r409, 224;
	or.pred  	%p15, %p65, %p66;
	mul.lo.s16 	%rs89, %rs88, 58;
	sub.s16 	%rs90, %rs85, %rs89;
	cvt.u32.u16 	%r411, %rs90;
	or.b32  	%r66, %r216, %r411;
	add.s32 	%r67, %r216, %r411;
	mul.wide.u16 	%r412, %rs87, -15360;
	or.b32  	%r413, %r412, %r411;
	mad.lo.s32 	%r68, %r407, 224, %r413;
	add.s32 	%r414, %r211, 15;
	cvt.u16.u32 	%rs91, %r414;
	mul.hi.u16 	%rs92, %rs91, 18079;
	shr.u16 	%rs93, %rs92, 8;
	cvt.u32.u16 	%r415, %rs93;
	add.s32 	%r69, %r209, %r415;
	shr.u16 	%rs94, %rs92, 4;
	cvt.u32.u16 	%r416, %rs94;
	add.s32 	%r70, %r212, %r416;
	add.s32 	%r417, %r211, -913;
	selp.b32 	%r418, %r414, %r417, %p56;
	mul.hi.u32 	%r419, %r418, -1925330167;
	shr.u32 	%r420, %r419, 5;
	or.b32  	%r421, %r420, %r214;
	setp.eq.s32 	%p67, %r421, 0;
	add.s32 	%r422, %r420, %r214;
	setp.gt.u32 	%p68, %r422, 224;
	or.pred  	%p16, %p67, %p68;
	mul.lo.s16 	%rs95, %rs94, 58;
	sub.s16 	%rs96, %rs91, %rs95;
	cvt.u32.u16 	%r424, %rs96;
	add.s32 	%r71, %r216, %r424;
	mul.wide.u16 	%r425, %rs93, -15360;
	or.b32  	%r426, %r425, %r424;
	mad.lo.s32 	%r72, %r420, 224, %r426;
	add.s32 	%r427, %r211, 16;
	cvt.u16.u32 	%rs97, %r427;
	mul.hi.u16 	%rs98, %rs97, 18079;
	shr.u16 	%rs99, %rs98, 8;
	cvt.u32.u16 	%r428, %rs99;
	add.s32 	%r73, %r209, %r428;
	shr.u16 	%rs100, %rs98, 4;
	cvt.u32.u16 	%r429, %rs100;
	add.s32 	%r74, %r212, %r429;
	add.s32 	%r430, %r211, -912;
	selp.b32 	%r431, %r427, %r430, %p56;
	mul.hi.u32 	%r432, %r431, -1925330167;
	shr.u32 	%r433, %r432, 5;
	or.b32  	%r434, %r433, %r214;
	setp.eq.s32 	%p69, %r434, 0;
	add.s32 	%r435, %r433, %r214;
	setp.gt.u32 	%p70, %r435, 224;
	or.pred  	%p17, %p69, %p70;
	mul.lo.s16 	%rs101, %rs100, 58;
	sub.s16 	%rs102, %rs97, %rs101;
	cvt.u32.u16 	%r437, %rs102;
	or.b32  	%r75, %r216, %r437;
	add.s32 	%r76, %r216, %r437;
	mul.wide.u16 	%r438, %rs99, -15360;
	or.b32  	%r439, %r438, %r437;
	mad.lo.s32 	%r77, %r433, 224, %r439;
	add.s32 	%r440, %r211, 17;
	cvt.u16.u32 	%rs103, %r440;
	mul.hi.u16 	%rs104, %rs103, 18079;
	shr.u16 	%rs105, %rs104, 8;
	cvt.u32.u16 	%r441, %rs105;
	add.s32 	%r78, %r209, %r441;
	shr.u16 	%rs106, %rs104, 4;
	cvt.u32.u16 	%r442, %rs106;
	add.s32 	%r79, %r212, %r442;
	add.s32 	%r443, %r211, -911;
	selp.b32 	%r444, %r440, %r443, %p56;
	mul.hi.u32 	%r445, %r444, -1925330167;
	shr.u32 	%r446, %r445, 5;
	or.b32  	%r447, %r446, %r214;
	setp.eq.s32 	%p71, %r447, 0;
	add.s32 	%r448, %r446, %r214;
	setp.gt.u32 	%p72, %r448, 224;
	or.pred  	%p18, %p71, %p72;
	mul.lo.s16 	%rs107, %rs106, 58;
	sub.s16 	%rs108, %rs103, %rs107;
	cvt.u32.u16 	%r450, %rs108;
	add.s32 	%r80, %r216, %r450;
	mul.wide.u16 	%r451, %rs105, -15360;
	or.b32  	%r452, %r451, %r450;
	mad.lo.s32 	%r81, %r446, 224, %r452;
	add.s32 	%r453, %r211, 18;
	cvt.u16.u32 	%rs109, %r453;
	mul.hi.u16 	%rs110, %rs109, 18079;
	shr.u16 	%rs111, %rs110, 8;
	cvt.u32.u16 	%r454, %rs111;
	add.s32 	%r82, %r209, %r454;
	shr.u16 	%rs112, %rs110, 4;
	cvt.u32.u16 	%r455, %rs112;
	add.s32 	%r83, %r212, %r455;
	add.s32 	%r456, %r211, -910;
	selp.b32 	%r457, %r453, %r456, %p56;
	mul.hi.u32 	%r458, %r457, -1925330167;
	shr.u32 	%r459, %r458, 5;
	or.b32  	%r460, %r459, %r214;
	setp.eq.s32 	%p73, %r460, 0;
	add.s32 	%r461, %r459, %r214;
	setp.gt.u32 	%p74, %r461, 224;
	or.pred  	%p19, %p73, %p74;
	mul.lo.s16 	%rs113, %rs112, 58;
	sub.s16 	%rs114, %rs109, %rs113;
	cvt.u32.u16 	%r463, %rs114;
	or.b32  	%r84, %r216, %r463;
	add.s32 	%r85, %r216, %r463;
	mul.wide.u16 	%r464, %rs111, -15360;
	or.b32  	%r465, %r464, %r463;
	mad.lo.s32 	%r86, %r459, 224, %r465;
	add.s32 	%r466, %r211, 19;
	cvt.u16.u32 	%rs115, %r466;
	mul.hi.u16 	%rs116, %rs115, 18079;
	shr.u16 	%rs117, %rs116, 8;
	cvt.u32.u16 	%r467, %rs117;
	add.s32 	%r87, %r209, %r467;
	shr.u16 	%rs118, %rs116, 4;
	cvt.u32.u16 	%r468, %rs118;
	add.s32 	%r88, %r212, %r468;
	add.s32 	%r469, %r211, -909;
	selp.b32 	%r470, %r466, %r469, %p56;
	mul.hi.u32 	%r471, %r470, -1925330167;
	shr.u32 	%r472, %r471, 5;
	or.b32  	%r473, %r472, %r214;
	setp.eq.s32 	%p75, %r473, 0;
	add.s32 	%r474, %r472, %r214;
	setp.gt.u32 	%p76, %r474, 224;
	or.pred  	%p20, %p75, %p76;
	mul.lo.s16 	%rs119, %rs118, 58;
	sub.s16 	%rs120, %rs115, %rs119;
	cvt.u32.u16 	%r476, %rs120;
	add.s32 	%r89, %r216, %r476;
	mul.wide.u16 	%r477, %rs117, -15360;
	or.b32  	%r478, %r477, %r476;
	mad.lo.s32 	%r90, %r472, 224, %r478;
	add.s32 	%r479, %r211, 20;
	cvt.u16.u32 	%rs121, %r479;
	mul.hi.u16 	%rs122, %rs121, 18079;
	shr.u16 	%rs123, %rs122, 8;
	cvt.u32.u16 	%r480, %rs123;
	add.s32 	%r91, %r209, %r480;
	shr.u16 	%rs124, %rs122, 4;
	cvt.u32.u16 	%r481, %rs124;
	add.s32 	%r92, %r212, %r481;
	add.s32 	%r482, %r211, -908;
	selp.b32 	%r483, %r479, %r482, %p56;
	mul.hi.u32 	%r484, %r483, -1925330167;
	shr.u32 	%r485, %r484, 5;
	or.b32  	%r486, %r485, %r214;
	setp.eq.s32 	%p77, %r486, 0;
	add.s32 	%r487, %r485, %r214;
	setp.gt.u32 	%p78, %r487, 224;
	or.pred  	%p21, %p77, %p78;
	mul.lo.s16 	%rs125, %rs124, 58;
	sub.s16 	%rs126, %rs121, %rs125;
	cvt.u32.u16 	%r489, %rs126;
	or.b32  	%r93, %r216, %r489;
	add.s32 	%r94, %r216, %r489;
	mul.wide.u16 	%r490, %rs123, -15360;
	or.b32  	%r491, %r490, %r489;
	mad.lo.s32 	%r95, %r485, 224, %r491;
	add.s32 	%r492, %r211, 21;
	cvt.u16.u32 	%rs127, %r492;
	mul.hi.u16 	%rs128, %rs127, 18079;
	shr.u16 	%rs129, %rs128, 8;
	cvt.u32.u16 	%r493, %rs129;
	add.s32 	%r96, %r209, %r493;
	shr.u16 	%rs130, %rs128, 4;
	cvt.u32.u16 	%r494, %rs130;
	add.s32 	%r97, %r212, %r494;
	add.s32 	%r495, %r211, -907;
	selp.b32 	%r496, %r492, %r495, %p56;
	mul.hi.u32 	%r497, %r496, -1925330167;
	shr.u32 	%r498, %r497, 5;
	or.b32  	%r499, %r498, %r214;
	setp.eq.s32 	%p79, %r499, 0;
	add.s32 	%r500, %r498, %r214;
	setp.gt.u32 	%p80, %r500, 224;
	or.pred  	%p22, %p79, %p80;
	mul.lo.s16 	%rs131, %rs130, 58;
	sub.s16 	%rs132, %rs127, %rs131;
	cvt.u32.u16 	%r502, %rs132;
	add.s32 	%r98, %r216, %r502;
	mul.wide.u16 	%r503, %rs129, -15360;
	or.b32  	%r504, %r503, %r502;
	mad.lo.s32 	%r99, %r498, 224, %r504;
	add.s32 	%r505, %r211, 22;
	cvt.u16.u32 	%rs133, %r505;
	mul.hi.u16 	%rs134, %rs133, 18079;
	shr.u16 	%rs135, %rs134, 8;
	cvt.u32.u16 	%r506, %rs135;
	add.s32 	%r100, %r209, %r506;
	shr.u16 	%rs136, %rs134, 4;
	cvt.u32.u16 	%r507, %rs136;
	add.s32 	%r101, %r212, %r507;
	add.s32 	%r508, %r211, -906;
	selp.b32 	%r509, %r505, %r508, %p56;
	mul.hi.u32 	%r510, %r509, -1925330167;
	shr.u32 	%r511, %r510, 5;
	or.b32  	%r512, %r511, %r214;
	setp.eq.s32 	%p81, %r512, 0;
	add.s32 	%r513, %r511, %r214;
	setp.gt.u32 	%p82, %r513, 224;
	or.pred  	%p23, %p81, %p82;
	mul.lo.s16 	%rs137, %rs136, 58;
	sub.s16 	%rs138, %rs133, %rs137;
	cvt.u32.u16 	%r515, %rs138;
	or.b32  	%r102, %r216, %r515;
	add.s32 	%r103, %r216, %r515;
	mul.wide.u16 	%r516, %rs135, -15360;
	or.b32  	%r517, %r516, %r515;
	mad.lo.s32 	%r104, %r511, 224, %r517;
	add.s32 	%r518, %r211, 23;
	cvt.u16.u32 	%rs139, %r518;
	mul.hi.u16 	%rs140, %rs139, 18079;
	shr.u16 	%rs141, %rs140, 8;
	cvt.u32.u16 	%r519, %rs141;
	add.s32 	%r105, %r209, %r519;
	shr.u16 	%rs142, %rs140, 4;
	cvt.u32.u16 	%r520, %rs142;
	add.s32 	%r106, %r212, %r520;
	add.s32 	%r521, %r211, -905;
	selp.b32 	%r522, %r518, %r521, %p56;
	mul.hi.u32 	%r523, %r522, -1925330167;
	shr.u32 	%r524, %r523, 5;
	or.b32  	%r525, %r524, %r214;
	setp.eq.s32 	%p83, %r525, 0;
	add.s32 	%r526, %r524, %r214;
	setp.gt.u32 	%p84, %r526, 224;
	or.pred  	%p24, %p83, %p84;
	mul.lo.s16 	%rs143, %rs142, 58;
	sub.s16 	%rs144, %rs139, %rs143;
	cvt.u32.u16 	%r528, %rs144;
	add.s32 	%r107, %r216, %r528;
	mul.wide.u16 	%r529, %rs141, -15360;
	or.b32  	%r530, %r529, %r528;
	mad.lo.s32 	%r108, %r524, 224, %r530;
	add.s32 	%r531, %r211, 24;
	cvt.u16.u32 	%rs145, %r531;
	mul.hi.u16 	%rs146, %rs145, 18079;
	shr.u16 	%rs147, %rs146, 8;
	cvt.u32.u16 	%r532, %rs147;
	add.s32 	%r109, %r209, %r532;
	shr.u16 	%rs148, %rs146, 4;
	cvt.u32.u16 	%r533, %rs148;
	add.s32 	%r110, %r212, %r533;
	add.s32 	%r534, %r211, -904;
	selp.b32 	%r535, %r531, %r534, %p56;
	mul.hi.u32 	%r536, %r535, -1925330167;
	shr.u32 	%r537, %r536, 5;
	or.b32  	%r538, %r537, %r214;
	setp.eq.s32 	%p85, %r538, 0;
	add.s32 	%r539, %r537, %r214;
	setp.gt.u32 	%p86, %r539, 224;
	or.pred  	%p25, %p85, %p86;
	mul.lo.s16 	%rs149, %rs148, 58;
	sub.s16 	%rs150, %rs145, %rs149;
	cvt.u32.u16 	%r541, %rs150;
	or.b32  	%r111, %r216, %r541;
	add.s32 	%r112, %r216, %r541;
	mul.wide.u16 	%r542, %rs147, -15360;
	or.b32  	%r543, %r542, %r541;
	mad.lo.s32 	%r113, %r537, 224, %r543;
	add.s32 	%r544, %r211, 25;
	cvt.u16.u32 	%rs151, %r544;
	mul.hi.u16 	%rs152, %rs151, 18079;
	shr.u16 	%rs153, %rs152, 8;
	cvt.u32.u16 	%r545, %rs153;
	add.s32 	%r114, %r209, %r545;
	shr.u16 	%rs154, %rs152, 4;
	cvt.u32.u16 	%r546, %rs154;
	add.s32 	%r115, %r212, %r546;
	add.s32 	%r547, %r211, -903;
	selp.b32 	%r548, %r544, %r547, %p56;
	mul.hi.u32 	%r549, %r548, -1925330167;
	shr.u32 	%r550, %r549, 5;
	or.b32  	%r551, %r550, %r214;
	setp.eq.s32 	%p87, %r551, 0;
	add.s32 	%r552, %r550, %r214;
	setp.gt.u32 	%p88, %r552, 224;
	or.pred  	%p26, %p87, %p88;
	mul.lo.s16 	%rs155, %rs154, 58;
	sub.s16 	%rs156, %rs151, %rs155;
	cvt.u32.u16 	%r554, %rs156;
	add.s32 	%r116, %r216, %r554;
	mul.wide.u16 	%r555, %rs153, -15360;
	or.b32  	%r556, %r555, %r554;
	mad.lo.s32 	%r117, %r550, 224, %r556;
	add.s32 	%r557, %r211, 26;
	cvt.u16.u32 	%rs157, %r557;
	mul.hi.u16 	%rs158, %rs157, 18079;
	shr.u16 	%rs159, %rs158, 8;
	cvt.u32.u16 	%r558, %rs159;
	add.s32 	%r118, %r209, %r558;
	shr.u16 	%rs160, %rs158, 4;
	cvt.u32.u16 	%r559, %rs160;
	add.s32 	%r119, %r212, %r559;
	add.s32 	%r560, %r211, -902;
	selp.b32 	%r561, %r557, %r560, %p56;
	mul.hi.u32 	%r562, %r561, -1925330167;
	shr.u32 	%r563, %r562, 5;
	or.b32  	%r564, %r563, %r214;
	setp.eq.s32 	%p89, %r564, 0;
	add.s32 	%r565, %r563, %r214;
	setp.gt.u32 	%p90, %r565, 224;
	or.pred  	%p27, %p89, %p90;
	mul.lo.s16 	%rs161, %rs160, 58;
	sub.s16 	%rs162, %rs157, %rs161;
	cvt.u32.u16 	%r567, %rs162;
	or.b32  	%r120, %r216, %r567;
	add.s32 	%r121, %r216, %r567;
	mul.wide.u16 	%r568, %rs159, -15360;
	or.b32  	%r569, %r568, %r567;
	mad.lo.s32 	%r122, %r563, 224, %r569;
	add.s32 	%r570, %r211, 27;
	cvt.u16.u32 	%rs163, %r570;
	mul.hi.u16 	%rs164, %rs163, 18079;
	shr.u16 	%rs165, %rs164, 8;
	cvt.u32.u16 	%r571, %rs165;
	add.s32 	%r123, %r209, %r571;
	shr.u16 	%rs166, %rs164, 4;
	cvt.u32.u16 	%r572, %rs166;
	add.s32 	%r124, %r212, %r572;
	add.s32 	%r573, %r211, -901;
	selp.b32 	%r574, %r570, %r573, %p56;
	mul.hi.u32 	%r575, %r574, -1925330167;
	shr.u32 	%r576, %r575, 5;
	or.b32  	%r577, %r576, %r214;
	setp.eq.s32 	%p91, %r577, 0;
	add.s32 	%r578, %r576, %r214;
	setp.gt.u32 	%p92, %r578, 224;
	or.pred  	%p28, %p91, %p92;
	mul.lo.s16 	%rs167, %rs166, 58;
	sub.s16 	%rs168, %rs163, %rs167;
	cvt.u32.u16 	%r580, %rs168;
	add.s32 	%r125, %r216, %r580;
	mul.wide.u16 	%r581, %rs165, -15360;
	or.b32  	%r582, %r581, %r580;
	mad.lo.s32 	%r126, %r576, 224, %r582;
	add.s32 	%r583, %r211, 28;
	cvt.u16.u32 	%rs169, %r583;
	mul.hi.u16 	%rs170, %rs169, 18079;
	shr.u16 	%rs171, %rs170, 8;
	cvt.u32.u16 	%r584, %rs171;
	add.s32 	%r127, %r209, %r584;
	shr.u16 	%rs172, %rs170, 4;
	cvt.u32.u16 	%r585, %rs172;
	add.s32 	%r128, %r212, %r585;
	add.s32 	%r586, %r211, -900;
	selp.b32 	%r587, %r583, %r586, %p56;
	mul.hi.u32 	%r588, %r587, -1925330167;
	shr.u32 	%r589, %r588, 5;
	or.b32  	%r590, %r589, %r214;
	setp.eq.s32 	%p93, %r590, 0;
	add.s32 	%r591, %r589, %r214;
	setp.gt.u32 	%p94, %r591, 224;
	or.pred  	%p29, %p93, %p94;
	mul.lo.s16 	%rs173, %rs172, 58;
	sub.s16 	%rs174, %rs169, %rs173;
	cvt.u32.u16 	%r593, %rs174;
	or.b32  	%r129, %r216, %r593;
	add.s32 	%r130, %r216, %r593;
	mul.wide.u16 	%r594, %rs171, -15360;
	or.b32  	%r595, %r594, %r593;
	mad.lo.s32 	%r131, %r589, 224, %r595;
	add.s32 	%r596, %r211, 29;
	cvt.u16.u32 	%rs175, %r596;
	mul.hi.u16 	%rs176, %rs175, 18079;
	shr.u16 	%rs177, %rs176, 8;
	cvt.u32.u16 	%r597, %rs177;
	add.s32 	%r132, %r209, %r597;
	shr.u16 	%rs178, %rs176, 4;
	cvt.u32.u16 	%r598, %rs178;
	add.s32 	%r133, %r212, %r598;
	add.s32 	%r599, %r211, -899;
	selp.b32 	%r600, %r596, %r599, %p56;
	mul.hi.u32 	%r601, %r600, -1925330167;
	shr.u32 	%r602, %r601, 5;
	or.b32  	%r603, %r602, %r214;
	setp.eq.s32 	%p95, %r603, 0;
	add.s32 	%r604, %r602, %r214;
	setp.gt.u32 	%p96, %r604, 224;
	or.pred  	%p30, %p95, %p96;
	mul.lo.s16 	%rs179, %rs178, 58;
	sub.s16 	%rs180, %rs175, %rs179;
	cvt.u32.u16 	%r606, %rs180;
	add.s32 	%r134, %r216, %r606;
	mul.wide.u16 	%r607, %rs177, -15360;
	or.b32  	%r608, %r607, %r606;
	mad.lo.s32 	%r135, %r602, 224, %r608;
	add.s32 	%r609, %r211, 30;
	cvt.u16.u32 	%rs181, %r609;
	mul.hi.u16 	%rs182, %rs181, 18079;
	shr.u16 	%rs183, %rs182, 8;
	cvt.u32.u16 	%r610, %rs183;
	add.s32 	%r136, %r209, %r610;
	shr.u16 	%rs184, %rs182, 4;
	cvt.u32.u16 	%r611, %rs184;
	add.s32 	%r137, %r212, %r611;
	add.s32 	%r612, %r211, -898;
	selp.b32 	%r613, %r609, %r612, %p56;
	mul.hi.u32 	%r614, %r613, -1925330167;
	shr.u32 	%r615, %r614, 5;
	or.b32  	%r616, %r615, %r214;
	setp.eq.s32 	%p97, %r616, 0;
	add.s32 	%r617, %r615, %r214;
	setp.gt.u32 	%p98, %r617, 224;
	or.pred  	%p31, %p97, %p98;
	mul.lo.s16 	%rs185, %rs184, 58;
	sub.s16 	%rs186, %rs181, %rs185;
	cvt.u32.u16 	%r619, %rs186;
	or.b32  	%r138, %r216, %r619;
	add.s32 	%r139, %r216, %r619;
	mul.wide.u16 	%r620, %rs183, -15360;
	or.b32  	%r621, %r620, %r619;
	mad.lo.s32 	%r140, %r615, 224, %r621;
	add.s32 	%r622, %r211, 31;
	cvt.u16.u32 	%rs187, %r622;
	mul.hi.u16 	%rs188, %rs187, 18079;
	shr.u16 	%rs189, %rs188, 8;
	cvt.u32.u16 	%r623, %rs189;
	add.s32 	%r141, %r209, %r623;
	shr.u16 	%rs190, %rs188, 4;
	cvt.u32.u16 	%r624, %rs190;
	add.s32 	%r142, %r212, %r624;
	add.s32 	%r625, %r211, -897;
	selp.b32 	%r626, %r622, %r625, %p56;
	mul.hi.u32 	%r627, %r626, -1925330167;
	shr.u32 	%r628, %r627, 5;
	or.b32  	%r629, %r628, %r214;
	setp.eq.s32 	%p99, %r629, 0;
	add.s32 	%r630, %r628, %r214;
	setp.gt.u32 	%p100, %r630, 224;
	or.pred  	%p32, %p99, %p100;
	mul.lo.s16 	%rs191, %rs190, 58;
	sub.s16 	%rs192, %rs187, %rs191;
	cvt.u32.u16 	%r632, %rs192;
	add.s32 	%r143, %r216, %r632;
	mul.wide.u16 	%r633, %rs189, -15360;
	or.b32  	%r634, %r633, %r632;
	mad.lo.s32 	%r144, %r628, 224, %r634;
	add.s32 	%r635, %r211, 32;
	cvt.u16.u32 	%rs193, %r635;
	mul.hi.u16 	%rs194, %rs193, 18079;
	shr.u16 	%rs195, %rs194, 8;
	cvt.u32.u16 	%r636, %rs195;
	add.s32 	%r145, %r209, %r636;
	shr.u16 	%rs196, %rs194, 4;
	cvt.u32.u16 	%r637, %rs196;
	add.s32 	%r146, %r212, %r637;
	add.s32 	%r638, %r211, -896;
	selp.b32 	%r639, %r635, %r638, %p56;
	mul.hi.u32 	%r640, %r639, -1925330167;
	shr.u32 	%r641, %r640, 5;
	or.b32  	%r642, %r641, %r214;
	setp.eq.s32 	%p101, %r642, 0;
	add.s32 	%r643, %r641, %r214;
	setp.gt.u32 	%p102, %r643, 224;
	or.pred  	%p33, %p101, %p102;
	mul.lo.s16 	%rs197, %rs196, 58;
	sub.s16 	%rs198, %rs193, %rs197;
	cvt.u32.u16 	%r645, %rs198;
	or.b32  	%r147, %r216, %r645;
	add.s32 	%r148, %r216, %r645;
	mul.wide.u16 	%r646, %rs195, -15360;
	or.b32  	%r647, %r646, %r645;
	mad.lo.s32 	%r149, %r641, 224, %r647;
	add.s32 	%r648, %r211, 33;
	cvt.u16.u32 	%rs199, %r648;
	mul.hi.u16 	%rs200, %rs199, 18079;
	shr.u16 	%rs201, %rs200, 8;
	cvt.u32.u16 	%r649, %rs201;
	add.s32 	%r150, %r209, %r649;
	shr.u16 	%rs202, %rs200, 4;
	cvt.u32.u16 	%r650, %rs202;
	add.s32 	%r151, %r212, %r650;
	add.s32 	%r651, %r211, -895;
	selp.b32 	%r652, %r648, %r651, %p56;
	mul.hi.u32 	%r653, %r652, -1925330167;
	shr.u32 	%r654, %r653, 5;
	or.b32  	%r655, %r654, %r214;
	setp.eq.s32 	%p103, %r655, 0;
	add.s32 	%r656, %r654, %r214;
	setp.gt.u32 	%p104, %r656, 224;
	or.pred  	%p34, %p103, %p104;
	mul.lo.s16 	%rs203, %rs202, 58;
	sub.s16 	%rs204, %rs199, %rs203;
	cvt.u32.u16 	%r658, %rs204;
	add.s32 	%r152, %r216, %r658;
	mul.wide.u16 	%r659, %rs201, -15360;
	or.b32  	%r660, %r659, %r658;
	mad.lo.s32 	%r153, %r654, 224, %r660;
	cvt.u16.u32 	%rs205, %r210;
	mul.lo.s16 	%rs206, %rs205, 11;
	mul.hi.u16 	%rs207, %rs206, 3641;
	shr.u16 	%rs208, %rs207, 2;
	cvt.u32.u16 	%r661, %rs208;
	add.s32 	%r154, %r217, %r661;
	mul.hi.u16 	%rs209, %rs206, 7282;
	cvt.u32.u16 	%r662, %rs209;
	add.s32 	%r155, %r218, %r662;
	mul.hi.u16 	%rs210, %rs206, 21846;
	cvt.u32.u16 	%r663, %rs210;
	add.s32 	%r156, %r219, %r663;
	mul.wide.u16 	%r664, %rs208, 576;
	mul.lo.s16 	%rs211, %rs208, 72;
	sub.s16 	%rs212, %rs206, %rs211;
	cvt.u32.u16 	%r665, %rs212;
	add.s32 	%r157, %r664, %r665;
	add.s16 	%rs213, %rs206, 1;
	mul.hi.u16 	%rs214, %rs213, 3641;
	shr.u16 	%rs215, %rs214, 2;
	cvt.u32.u16 	%r666, %rs215;
	add.s32 	%r158, %r217, %r666;
	mul.hi.u16 	%rs216, %rs213, 7282;
	cvt.u32.u16 	%r667, %rs216;
	add.s32 	%r159, %r218, %r667;
	mul.hi.u16 	%rs217, %rs213, 21846;
	cvt.u32.u16 	%r668, %rs217;
	add.s32 	%r160, %r219, %r668;
	mul.wide.u16 	%r669, %rs215, 576;
	mul.lo.s16 	%rs218, %rs215, 72;
	sub.s16 	%rs219, %rs213, %rs218;
	cvt.u32.u16 	%r670, %rs219;
	add.s32 	%r161, %r669, %r670;
	add.s16 	%rs220, %rs206, 2;
	mul.hi.u16 	%rs221, %rs220, 3641;
	shr.u16 	%rs222, %rs221, 2;
	cvt.u32.u16 	%r671, %rs222;
	add.s32 	%r162, %r217, %r671;
	mul.hi.u16 	%rs223, %rs220, 7282;
	cvt.u32.u16 	%r672, %rs223;
	add.s32 	%r163, %r218, %r672;
	mul.hi.u16 	%rs224, %rs220, 21846;
	cvt.u32.u16 	%r673, %rs224;
	add.s32 	%r164, %r219, %r673;
	mul.wide.u16 	%r674, %rs222, 576;
	mul.lo.s16 	%rs225, %rs222, 72;
	sub.s16 	%rs226, %rs220, %rs225;
	cvt.u32.u16 	%r675, %rs226;
	add.s32 	%r165, %r674, %r675;
	add.s16 	%rs227, %rs206, 3;
	mul.hi.u16 	%rs228, %rs227, 3641;
	shr.u16 	%rs229, %rs228, 2;
	cvt.u32.u16 	%r676, %rs229;
	add.s32 	%r166, %r217, %r676;
	mul.hi.u16 	%rs230, %rs227, 7282;
	cvt.u32.u16 	%r677, %rs230;
	add.s32 	%r167, %r218, %r677;
	mul.hi.u16 	%rs231, %rs227, 21846;
	cvt.u32.u16 	%r678, %rs231;
	add.s32 	%r168, %r219, %r678;
	mul.wide.u16 	%r679, %rs229, 576;
	mul.lo.s16 	%rs232, %rs229, 72;
	sub.s16 	%rs233, %rs227, %rs232;
	cvt.u32.u16 	%r680, %rs233;
	add.s32 	%r169, %r679, %r680;
	add.s16 	%rs234, %rs206, 4;
	mul.hi.u16 	%rs235, %rs234, 3641;
	shr.u16 	%rs236, %rs235, 2;
	cvt.u32.u16 	%r681, %rs236;
	add.s32 	%r170, %r217, %r681;
	mul.hi.u16 	%rs237, %rs234, 7282;
	cvt.u32.u16 	%r682, %rs237;
	add.s32 	%r171, %r218, %r682;
	mul.hi.u16 	%rs238, %rs234, 21846;
	cvt.u32.u16 	%r683, %rs238;
	add.s32 	%r172, %r219, %r683;
	mul.wide.u16 	%r684, %rs236, 576;
	mul.lo.s16 	%rs239, %rs236, 72;
	sub.s16 	%rs240, %rs234, %rs239;
	cvt.u32.u16 	%r685, %rs240;
	add.s32 	%r173, %r684, %r685;
	add.s16 	%rs241, %rs206, 5;
	mul.hi.u16 	%rs242, %rs241, 3641;
	shr.u16 	%rs243, %rs242, 2;
	cvt.u32.u16 	%r686, %rs243;
	add.s32 	%r174, %r217, %r686;
	mul.hi.u16 	%rs244, %rs241, 7282;
	cvt.u32.u16 	%r687, %rs244;
	add.s32 	%r175, %r218, %r687;
	mul.hi.u16 	%rs245, %rs241, 21846;
	cvt.u32.u16 	%r688, %rs245;
	add.s32 	%r176, %r219, %r688;
	mul.wide.u16 	%r689, %rs243, 576;
	mul.lo.s16 	%rs246, %rs243, 72;
	sub.s16 	%rs247, %rs241, %rs246;
	cvt.u32.u16 	%r690, %rs247;
	add.s32 	%r177, %r689, %r690;
	add.s16 	%rs248, %rs206, 6;
	mul.hi.u16 	%rs249, %rs248, 3641;
	shr.u16 	%rs250, %rs249, 2;
	cvt.u32.u16 	%r691, %rs250;
	add.s32 	%r178, %r217, %r691;
	mul.hi.u16 	%rs251, %rs248, 7282;
	cvt.u32.u16 	%r692, %rs251;
	add.s32 	%r179, %r218, %r692;
	mul.hi.u16 	%rs252, %rs248, 21846;
	cvt.u32.u16 	%r693, %rs252;
	add.s32 	%r180, %r219, %r693;
	mul.wide.u16 	%r694, %rs250, 576;
	mul.lo.s16 	%rs253, %rs250, 72;
	sub.s16 	%rs254, %rs248, %rs253;
	cvt.u32.u16 	%r695, %rs254;
	add.s32 	%r181, %r694, %r695;
	add.s16 	%rs255, %rs206, 7;
	mul.hi.u16 	%rs256, %rs255, 3641;
	shr.u16 	%rs257, %rs256, 2;
	cvt.u32.u16 	%r696, %rs257;
	add.s32 	%r182, %r217, %r696;
	mul.hi.u16 	%rs258, %rs255, 7282;
	cvt.u32.u16 	%r697, %rs258;
	add.s32 	%r183, %r218, %r697;
	mul.hi.u16 	%rs259, %rs255, 21846;
	cvt.u32.u16 	%r698, %rs259;
	add.s32 	%r184, %r219, %r698;
	mul.wide.u16 	%r699, %rs257, 576;
	mul.lo.s16 	%rs260, %rs257, 72;
	sub.s16 	%rs261, %rs255, %rs260;
	cvt.u32.u16 	%r700, %rs261;
	add.s32 	%r185, %r699, %r700;
	add.s16 	%rs262, %rs206, 8;
	mul.hi.u16 	%rs263, %rs262, 3641;
	shr.u16 	%rs264, %rs263, 2;
	cvt.u32.u16 	%r701, %rs264;
	add.s32 	%r186, %r217, %r701;
	mul.hi.u16 	%rs265, %rs262, 7282;
	cvt.u32.u16 	%r702, %rs265;
	add.s32 	%r187, %r218, %r702;
	mul.hi.u16 	%rs266, %rs262, 21846;
	cvt.u32.u16 	%r703, %rs266;
	add.s32 	%r188, %r219, %r703;
	mul.wide.u16 	%r704, %rs264, 576;
	mul.lo.s16 	%rs267, %rs264, 72;
	sub.s16 	%rs268, %rs262, %rs267;
	cvt.u32.u16 	%r705, %rs268;
	add.s32 	%r189, %r704, %r705;
	add.s16 	%rs269, %rs206, 9;
	mul.hi.u16 	%rs270, %rs269, 3641;
	shr.u16 	%rs271, %rs270, 2;
	cvt.u32.u16 	%r706, %rs271;
	add.s32 	%r190, %r217, %r706;
	mul.hi.u16 	%rs272, %rs269, 7282;
	cvt.u32.u16 	%r707, %rs272;
	add.s32 	%r191, %r218, %r707;
	mul.hi.u16 	%rs273, %rs269, 21846;
	cvt.u32.u16 	%r708, %rs273;
	add.s32 	%r192, %r219, %r708;
	mul.wide.u16 	%r709, %rs271, 576;
	mul.lo.s16 	%rs274, %rs271, 72;
	sub.s16 	%rs275, %rs269, %rs274;
	cvt.u32.u16 	%r710, %rs275;
	add.s32 	%r193, %r709, %r710;
	add.s16 	%rs276, %rs206, 10;
	mul.hi.u16 	%rs277, %rs276, 3641;
	shr.u16 	%rs278, %rs277, 2;
	cvt.u32.u16 	%r711, %rs278;
	add.s32 	%r194, %r217, %r711;
	mul.hi.u16 	%rs279, %rs276, 7282;
	cvt.u32.u16 	%r712, %rs279;
	add.s32 	%r195, %r218, %r712;
	mul.hi.u16 	%rs280, %rs276, 21846;
	cvt.u32.u16 	%r713, %rs280;
	add.s32 	%r196, %r219, %r713;
	mul.wide.u16 	%r714, %rs278, 576;
	mul.lo.s16 	%rs281, %rs278, 72;
	sub.s16 	%rs282, %rs276, %rs281;
	cvt.u32.u16 	%r715, %rs282;
	add.s32 	%r197, %r714, %r715;
	mov.b32 	%r1716, 0;
	mov.f32 	%f1113, 0f00000000;
	mov.f32 	%f1114, %f1113;
	mov.f32 	%f1115, %f1113;
	mov.f32 	%f1116, %f1113;
	mov.f32 	%f1117, %f1113;
	mov.f32 	%f1118, %f1113;
	mov.f32 	%f1119, %f1113;
	mov.f32 	%f1120, %f1113;
	mov.f32 	%f1121, %f1113;
	mov.f32 	%f1122, %f1113;
	mov.f32 	%f1123, %f1113;
	mov.f32 	%f1124, %f1113;
	mov.f32 	%f1125, %f1113;
	mov.f32 	%f1126, %f1113;
	mov.f32 	%f1127, %f1113;
	mov.f32 	%f1128, %f1113;
	mov.f32 	%f1129, %f1113;
	mov.f32 	%f1130, %f1113;
	mov.f32 	%f1131, %f1113;
	mov.f32 	%f1132, %f1113;
	mov.f32 	%f1133, %f1113;
	mov.f32 	%f1134, %f1113;
	mov.f32 	%f1135, %f1113;
	mov.f32 	%f1136, %f1113;
	mov.f32 	%f1137, %f1113;
	mov.f32 	%f1138, %f1113;
	mov.f32 	%f1139, %f1113;
	mov.f32 	%f1140, %f1113;
	mov.f32 	%f1141, %f1113;
	mov.f32 	%f1142, %f1113;
	mov.f32 	%f1143, %f1113;
	mov.f32 	%f1144, %f1113;
	mov.f32 	%f1145, %f1113;
	mov.f32 	%f1146, %f1113;
	mov.f32 	%f1147, %f1113;
	mov.f32 	%f1148, %f1113;
	mov.f32 	%f1149, %f1113;
	mov.f32 	%f1150, %f1113;
	mov.f32 	%f1151, %f1113;
	mov.f32 	%f1152, %f1113;
	mov.f32 	%f1153, %f1113;
	mov.f32 	%f1154, %f1113;
	mov.f32 	%f1155, %f1113;
	mov.f32 	%f1156, %f1113;
	mov.f32 	%f1157, %f1113;
	mov.f32 	%f1158, %f1113;
	mov.f32 	%f1159, %f1113;
	mov.f32 	%f1160, %f1113;
	mov.f32 	%f1161, %f1113;
	mov.f32 	%f1162, %f1113;
	mov.f32 	%f1163, %f1113;
	mov.f32 	%f1164, %f1113;
	mov.f32 	%f1165, %f1113;
	mov.f32 	%f1166, %f1113;
	mov.f32 	%f1167, %f1113;
	mov.f32 	%f1168, %f1113;
	mov.f32 	%f1169, %f1113;
	mov.f32 	%f1170, %f1113;
	mov.f32 	%f1171, %f1113;
	mov.f32 	%f1172, %f1113;
	mov.f32 	%f1173, %f1113;
	mov.f32 	%f1174, %f1113;
	mov.f32 	%f1175, %f1113;
	mov.f32 	%f1176, %f1113;
	mov.f32 	%f1177, %f1113;
	mov.f32 	%f1178, %f1113;
	mov.f32 	%f1179, %f1113;
	mov.f32 	%f1180, %f1113;
	mov.f32 	%f1181, %f1113;
	mov.f32 	%f1182, %f1113;
	mov.f32 	%f1183, %f1113;
	mov.f32 	%f1184, %f1113;
	mov.f32 	%f1185, %f1113;
	mov.f32 	%f1186, %f1113;
	mov.f32 	%f1187, %f1113;
	mov.f32 	%f1188, %f1113;
	mov.f32 	%f1189, %f1113;
	mov.f32 	%f1190, %f1113;
	mov.f32 	%f1191, %f1113;
	mov.f32 	%f1192, %f1113;
	mov.f32 	%f1193, %f1113;
	mov.f32 	%f1194, %f1113;
	mov.f32 	%f1195, %f1113;
	mov.f32 	%f1196, %f1113;
	mov.f32 	%f1197, %f1113;
	mov.f32 	%f1198, %f1113;
	mov.f32 	%f1199, %f1113;
	mov.f32 	%f1200, %f1113;
	mov.f32 	%f1201, %f1113;
	mov.f32 	%f1202, %f1113;
	mov.f32 	%f1203, %f1113;
	mov.f32 	%f1204, %f1113;
	mov.f32 	%f1205, %f1113;
	mov.f32 	%f1206, %f1113;
	mov.f32 	%f1207, %f1113;
	mov.f32 	%f1208, %f1113;
	mov.f32 	%f1209, %f1113;
	mov.f32 	%f1210, %f1113;
	mov.f32 	%f1211, %f1113;
	mov.f32 	%f1212, %f1113;
	mov.f32 	%f1213, %f1113;
	mov.f32 	%f1214, %f1113;
	mov.f32 	%f1215, %f1113;
	mov.f32 	%f1216, %f1113;
	mov.f32 	%f1217, %f1113;
	mov.f32 	%f1218, %f1113;
	mov.f32 	%f1219, %f1113;
	mov.f32 	%f1220, %f1113;
	mov.f32 	%f1221, %f1113;
	mov.f32 	%f1222, %f1113;
	mov.f32 	%f1223, %f1113;
	mov.f32 	%f1224, %f1113;
$L__BB0_1:
	mov.u32 	%r716, %tid.x;
	setp.gt.u32 	%p105, %r716, 54;
	mov.u32 	%r718, %tid.z;
	mul.lo.s32 	%r719, %r716, 34;
	mad.lo.s32 	%r720, %r718, 1856, %r719;
	setp.gt.u32 	%p106, %r720, 7423;
	setp.gt.u32 	%p107, %r2, 127;
	setp.gt.u32 	%p108, %r1, 7;
	bar.sync 	0;
	or.pred  	%p109, %p108, %p107;
	or.pred  	%p110, %p109, %p106;
	or.pred  	%p111, %p110, %p105;
	@%p111 bra 	$L__BB0_5;
	setp.gt.u32 	%p112, %r4, 224;
	setp.eq.s32 	%p113, %r3, 0;
	or.pred  	%p114, %p1, %p113;
	or.pred  	%p115, %p114, %p112;
	mov.f32 	%f966, 0f00000000;
	@%p115 bra 	$L__BB0_4;
	ld.param.u64 	%rd142, [default_function_kernel0_param_0];
	mov.u32 	%r723, %tid.z;
	mov.u32 	%r724, %ctaid.y;
	mul.lo.s32 	%r725, %r724, 3136;
	mad.lo.s32 	%r726, %r723, 100352, %r725;
	mov.u32 	%r727, %ctaid.x;
	mad.lo.s32 	%r728, %r727, 56, %r726;
	mad.lo.s32 	%r729, %r1716, 401408, %r728;
	add.s32 	%r730, %r729, %r5;
	add.s32 	%r731, %r730, -225;
	cvta.to.global.u64 	%rd4, %rd142;
	mul.wide.s32 	%rd5, %r731, 4;
	add.s64 	%rd6, %rd4, %rd5;
	ld.global.nc.f32 	%f966, [%rd6];
$L__BB0_4:
	mov.u32 	%r732, %tid.z;
	mov.u32 	%r733, %tid.x;
	mul.lo.s32 	%r734, %r733, 34;
	mad.lo.s32 	%r735, %r732, 1856, %r734;
	shl.b32 	%r736, %r735, 2;
	mov.u32 	%r737, _ZZ24default_function_kernel0E15pad_temp_shared;
	add.s32 	%r738, %r737, %r736;
	st.shared.f32 	[%r738], %f966;
$L__BB0_5:
	mov.u32 	%r739, %tid.z;
	mov.u32 	%r740, %tid.x;
	mul.lo.s32 	%r742, %r740, 34;
	mad.lo.s32 	%r743, %r739, 1856, %r742;
	setp.gt.u32 	%p116, %r743, 7422;
	setp.gt.u32 	%p117, %r7, 127;
	setp.gt.u32 	%p118, %r6, 7;
	setp.gt.u32 	%p119, %r740, 54;
	or.pred  	%p120, %p118, %p117;
	or.pred  	%p121, %p120, %p116;
	or.pred  	%p122, %p121, %p119;
	@%p122 bra 	$L__BB0_9;
	setp.gt.u32 	%p123, %r8, 224;
	or.pred  	%p124, %p2, %p123;
	mov.f32 	%f967, 0f00000000;
	@%p124 bra 	$L__BB0_8;
	ld.param.u64 	%rd143, [default_function_kernel0_param_0];
	mov.u32 	%r746, %tid.z;
	mov.u32 	%r747, %ctaid.y;
	mul.lo.s32 	%r748, %r747, 3136;
	mad.lo.s32 	%r749, %r746, 100352, %r748;
	mov.u32 	%r750, %ctaid.x;
	mad.lo.s32 	%r751, %r750, 56, %r749;
	mad.lo.s32 	%r752, %r1716, 401408, %r751;
	add.s32 	%r753, %r752, %r9;
	add.s32 	%r754, %r753, -225;
	cvta.to.global.u64 	%rd7, %rd143;
	mul.wide.s32 	%rd8, %r754, 4;
	add.s64 	%rd9, %rd7, %rd8;
	ld.global.nc.f32 	%f967, [%rd9];
$L__BB0_8:
	mov.u32 	%r755, %tid.z;
	mov.u32 	%r756, %tid.x;
	mul.lo.s32 	%r757, %r756, 34;
	mad.lo.s32 	%r758, %r755, 1856, %r757;
	shl.b32 	%r759, %r758, 2;
	mov.u32 	%r760, _ZZ24default_function_kernel0E15pad_temp_shared;
	add.s32 	%r761, %r760, %r759;
	st.shared.f32 	[%r761+4], %f967;
$L__BB0_9:
	mov.u32 	%r762, %tid.z;
	mov.u32 	%r763, %tid.x;
	mul.lo.s32 	%r765, %r763, 34;
	mad.lo.s32 	%r766, %r762, 1856, %r765;
	setp.gt.u32 	%p125, %r766, 7421;
	setp.gt.u32 	%p126, %r11, 127;
	setp.gt.u32 	%p127, %r10, 7;
	setp.gt.u32 	%p128, %r763, 54;
	or.pred  	%p129, %p127, %p126;
	or.pred  	%p130, %p129, %p125;
	or.pred  	%p131, %p130, %p128;
	@%p131 bra 	$L__BB0_13;
	setp.gt.u32 	%p132, %r13, 224;
	setp.eq.s32 	%p133, %r12, 0;
	or.pred  	%p134, %p3, %p133;
	or.pred  	%p135, %p134, %p132;
	mov.f32 	%f968, 0f00000000;
	@%p135 bra 	$L__BB0_12;
	ld.param.u64 	%rd144, [default_function_kernel0_param_0];
	mov.u32 	%r769, %tid.z;
	mov.u32 	%r770, %ctaid.y;
	mul.lo.s32 	%r771, %r770, 3136;
	mad.lo.s32 	%r772, %r769, 100352, %r771;
	mov.u32 	%r773, %ctaid.x;
	mad.lo.s32 	%r774, %r773, 56, %r772;
	mad.lo.s32 	%r775, %r1716, 401408, %r774;
	add.s32 	%r776, %r775, %r14;
	add.s32 	%r777, %r776, -225;
	cvta.to.global.u64 	%rd10, %rd144;
	mul.wide.s32 	%rd11, %r777, 4;
	add.s64 	%rd12, %rd10, %rd11;
	ld.global.nc.f32 	%f968, [%rd12];
$L__BB0_12:
	mov.u32 	%r778, %tid.z;
	mov.u32 	%r779, %tid.x;
	mul.lo.s32 	%r780, %r779, 34;
	mad.lo.s32 	%r781, %r778, 1856, %r780;
	shl.b32 	%r782, %r781, 2;
	mov.u32 	%r783, _ZZ24default_function_kernel0E15pad_temp_shared;
	add.s32 	%r784, %r783, %r782;
	st.shared.f32 	[%r784+8], %f968;
$L__BB0_13:
	mov.u32 	%r785, %tid.z;
	mov.u32 	%r786, %tid.x;
	mul.lo.s32 	%r788, %r786, 34;
	mad.lo.s32 	%r789, %r785, 1856, %r788;
	setp.gt.u32 	%p136, %r789, 7420;
	setp.gt.u32 	%p137, %r16, 127;
	setp.gt.u32 	%p138, %r15, 7;
	setp.gt.u32 	%p139, %r786, 54;
	or.pred  	%p140, %p138, %p137;
	or.pred  	%p141, %p140, %p136;
	or.pred  	%p142, %p141, %p139;
	@%p142 bra 	$L__BB0_17;
	setp.gt.u32 	%p143, %r17, 224;
	or.pred  	%p144, %p4, %p143;
	mov.f32 	%f969, 0f00000000;
	@%p144 bra 	$L__BB0_16;
	ld.param.u64 	%rd145, [default_function_kernel0_param_0];
	mov.u32 	%r792, %tid.z;
	mov.u32 	%r793, %ctaid.y;
	mul.lo.s32 	%r794, %r793, 3136;
	mad.lo.s32 	%r795, %r792, 100352, %r794;
	mov.u32 	%r796, %ctaid.x;
	mad.lo.s32 	%r797, %r796, 56, %r795;
	mad.lo.s32 	%r798, %r1716, 401408, %r797;
	add.s32 	%r799, %r798, %r18;
	add.s32 	%r800, %r799, -225;
	cvta.to.global.u64 	%rd13, %rd145;
	mul.wide.s32 	%rd14, %r800, 4;
	add.s64 	%rd15, %rd13, %rd14;
	ld.global.nc.f32 	%f969, [%rd15];
$L__BB0_16:
	mov.u32 	%r801, %tid.z;
	mov.u32 	%r802, %tid.x;
	mul.lo.s32 	%r803, %r802, 34;
	mad.lo.s32 	%r804, %r801, 1856, %r803;
	shl.b32 	%r805, %r804, 2;
	mov.u32 	%r806, _ZZ24default_function_kernel0E15pad_temp_shared;
	add.s32 	%r807, %r806, %r805;
	st.shared.f32 	[%r807+12], %f969;
$L__BB0_17:
	mov.u32 	%r808, %tid.z;
	mov.u32 	%r809, %tid.x;
	mul.lo.s32 	%r811, %r809, 34;
	mad.lo.s32 	%r812, %r808, 1856, %r811;
	setp.gt.u32 	%p145, %r812, 7419;
	setp.gt.u32 	%p146, %r20, 127;
	setp.gt.u32 	%p147, %r19, 7;
	setp.gt.u32 	%p148, %r809, 54;
	or.pred  	%p149, %p147, %p146;
	or.pred  	%p150, %p149, %p145;
	or.pred  	%p151, %p150, %p148;
	@%p151 bra 	$L__BB0_21;
	setp.gt.u32 	%p152, %r22, 224;
	setp.eq.s32 	%p153, %r21, 0;
	or.pred  	%p154, %p5, %p153;
	or.pred  	%p155, %p154, %p152;
	mov.f32 	%f970, 0f00000000;
	@%p155 bra 	$L__BB0_20;
	ld.param.u64 	%rd146, [default_function_kernel0_param_0];
	mov.u32 	%r815, %tid.z;
	mov.u32 	%r816, %ctaid.y;
	mul.lo.s32 	%r817, %r816, 3136;
	mad.lo.s32 	%r818, %r815, 100352, %r817;
	mov.u32 	%r819, %ctaid.x;
	mad.lo.s32 	%r820, %r819, 56, %r818;
	mad.lo.s32 	%r821, %r1716, 401408, %r820;
	add.s32 	%r822, %r821, %r23;
	add.s32 	%r823, %r822, -225;
	cvta.to.global.u64 	%rd16, %rd146;
	mul.wide.s32 	%rd17, %r823, 4;
	add.s64 	%rd18, %rd16, %rd17;
	ld.global.nc.f32 	%f970, [%rd18];
$L__BB0_20:
	mov.u32 	%r824, %tid.z;
	mov.u32 	%r825, %tid.x;
	mul.lo.s32 	%r826, %r825, 34;
	mad.lo.s32 	%r827, %r824, 1856, %r826;
	shl.b32 	%r828, %r827, 2;
	mov.u32 	%r829, _ZZ24default_function_kernel0E15pad_temp_shared;
	add.s32 	%r830, %r829, %r828;
	st.shared.f32 	[%r830+16], %f970;
$L__BB0_21:
	mov.u32 	%r831, %tid.z;
	mov.u32 	%r832, %tid.x;
	mul.lo.s32 	%r834, %r832, 34;
	mad.lo.s32 	%r835, %r831, 1856, %r834;
	setp.gt.u32 	%p156, %r835, 7418;
	setp.gt.u32 	%p157, %r25, 127;
	setp.gt.u32 	%p158, %r24, 7;
	setp.gt.u32 	%p159, %r832, 54;
	or.pred  	%p160, %p158, %p157;
	or.pred  	%p161, %p160, %p156;
	or.pred  	%p162, %p161, %p159;
	@%p162 bra 	$L__BB0_25;
	setp.gt.u32 	%p163, %r26, 224;
	or.pred  	%p164, %p6, %p163;
	mov.f32 	%f971, 0f00000000;
	@%p164 bra 	$L__BB0_24;
	ld.param.u64 	%rd147, [default_function_kernel0_param_0];
	mov.u32 	%r838, %tid.z;
	mov.u32 	%r839, %ctaid.y;
	mul.lo.s32 	%r840, %r839, 3136;
	mad.lo.s32 	%r841, %r838, 100352, %r840;
	mov.u32 	%r842, %ctaid.x;
	mad.lo.s32 	%r843, %r842, 56, %r841;
	mad.lo.s32 	%r844, %r1716, 401408, %r843;
	add.s32 	%r845, %r844, %r27;
	add.s32 	%r846, %r845, -225;
	cvta.to.global.u64 	%rd19, %rd147;
	mul.wide.s32 	%rd20, %r846, 4;
	add.s64 	%rd21, %rd19, %rd20;
	ld.global.nc.f32 	%f971, [%rd21];
$L__BB0_24:
	mov.u32 	%r847, %tid.z;
	mov.u32 	%r848, %tid.x;
	mul.lo.s32 	%r849, %r848, 34;
	mad.lo.s32 	%r850, %r847, 1856, %r849;
	shl.b32 	%r851, %r850, 2;
	mov.u32 	%r852, _ZZ24default_function_kernel0E15pad_temp_shared;
	add.s32 	%r853, %r852, %r851;
	st.shared.f32 	[%r853+20], %f971;
$L__BB0_25:
	mov.u32 	%r854, %tid.z;
	mov.u32 	%r855, %tid.x;
	mul.lo.s32 	%r857, %r855, 34;
	mad.lo.s32 	%r858, %r854, 1856, %r857;
	setp.gt.u32 	%p165, %r858, 7417;
	setp.gt.u32 	%p166, %r29, 127;
	setp.gt.u32 	%p167, %r28, 7;
	setp.gt.u32 	%p168, %r855, 54;
	or.pred  	%p169, %p167, %p166;
	or.pred  	%p170, %p169, %p165;
	or.pred  	%p171, %p170, %p168;
	@%p171 bra 	$L__BB0_29;
	setp.gt.u32 	%p172, %r31, 224;
	setp.eq.s32 	%p173, %r30, 0;
	or.pred  	%p174, %p7, %p173;
	or.pred  	%p175, %p174, %p172;
	mov.f32 	%f972, 0f00000000;
	@%p175 bra 	$L__BB0_28;
	ld.param.u64 	%rd148, [default_function_kernel0_param_0];
	mov.u32 	%r861, %tid.z;
	mov.u32 	%r862, %ctaid.y;
	mul.lo.s32 	%r863, %r862, 3136;
	mad.lo.s32 	%r864, %r861, 100352, %r863;
	mov.u32 	%r865, %ctaid.x;
	mad.lo.s32 	%r866, %r865, 56, %r864;
	mad.lo.s32 	%r867, %r1716, 401408, %r866;
	add.s32 	%r868, %r867, %r32;
	add.s32 	%r869, %r868, -225;
	cvta.to.global.u64 	%rd22, %rd148;
	mul.wide.s32 	%rd23, %r869, 4;
	add.s64 	%rd24, %rd22, %rd23;
	ld.global.nc.f32 	%f972, [%rd24];
$L__BB0_28:
	mov.u32 	%r870, %tid.z;
	mov.u32 	%r871, %tid.x;
	mul.lo.s32 	%r872, %r871, 34;
	mad.lo.s32 	%r873, %r870, 1856, %r872;
	shl.b32 	%r874, %r873, 2;
	mov.u32 	%r875, _ZZ24default_function_kernel0E15pad_temp_shared;
	add.s32 	%r876, %r875, %r874;
	st.shared.f32 	[%r876+24], %f972;
$L__BB0_29:
	mov.u32 	%r877, %tid.z;
	mov.u32 	%r878, %tid.x;
	mul.lo.s32 	%r880, %r878, 34;
	mad.lo.s32 	%r881, %r877, 1856, %r880;
	setp.gt.u32 	%p176, %r881, 7416;
	setp.gt.u32 	%p177, %r34, 127;
	setp.gt.u32 	%p178, %r33, 7;
	setp.gt.u32 	%p179, %r878, 54;
	or.pred  	%p180, %p178, %p177;
	or.pred  	%p181, %p180, %p176;
	or.pred  	%p182, %p181, %p179;
	@%p182 bra 	$L__BB0_33;
	setp.gt.u32 	%p183, %r35, 224;
	or.pred  	%p184, %p8, %p183;
	mov.f32 	%f973, 0f00000000;
	@%p184 bra 	$L__BB0_32;
	ld.param.u64 	%rd149, [default_function_kernel0_param_0];
	mov.u32 	%r884, %tid.z;
	mov.u32 	%r885, %ctaid.y;
	mul.lo.s32 	%r886, %r885, 3136;
	mad.lo.s32 	%r887, %r884, 100352, %r886;
	mov.u32 	%r888, %ctaid.x;
	mad.lo.s32 	%r889, %r888, 56, %r887;
	mad.lo.s32 	%r890, %r1716, 401408, %r889;
	add.s32 	%r891, %r890, %r36;
	add.s32 	%r892, %r891, -225;
	cvta.to.global.u64 	%rd25, %rd149;
	mul.wide.s32 	%rd26, %r892, 4;
	add.s64 	%rd27, %rd25, %rd26;
	ld.global.nc.f32 	%f973, [%rd27];
$L__BB0_32:
	mov.u32 	%r893, %tid.z;
	mov.u32 	%r894, %tid.x;
	mul.lo.s32 	%r895, %r894, 34;
	mad.lo.s32 	%r896, %r893, 1856, %r895;
	shl.b32 	%r897, %r896, 2;
	mov.u32 	%r898, _ZZ24default_function_kernel0E15pad_temp_shared;
	add.s32 	%r899, %r898, %r897;
	st.shared.f32 	[%r899+28], %f973;
$L__BB0_33:
	mov.u32 	%r900, %tid.z;
	mov.u32 	%r901, %tid.x;
	mul.lo.s32 	%r903, %r901, 34;
	mad.lo.s32 	%r904, %r900, 1856, %r903;
	setp.gt.u32 	%p185, %r904, 7415;
	setp.gt.u32 	%p186, %r38, 127;
	setp.gt.u32 	%p187, %r37, 7;
	setp.gt.u32 	%p188, %r901, 54;
	or.pred  	%p189, %p187, %p186;
	or.pred  	%p190, %p189, %p185;
	or.pred  	%p191, %p190, %p188;
	@%p191 bra 	$L__BB0_37;
	setp.gt.u32 	%p192, %r40, 224;
	setp.eq.s32 	%p193, %r39, 0;
	or.pred  	%p194, %p9, %p193;
	or.pred  	%p195, %p194, %p192;
	mov.f32 	%f974, 0f00000000;
	@%p195 bra 	$L__BB0_36;
	ld.param.u64 	%rd150, [default_function_kernel0_param_0];
	mov.u32 	%r907, %tid.z;
	mov.u32 	%r908, %ctaid.y;
	mul.lo.s32 	%r909, %r908, 3136;
	mad.lo.s32 	%r910, %r907, 100352, %r909;
	mov.u32 	%r911, %ctaid.x;
	mad.lo.s32 	%r912, %r911, 56, %r910;
	mad.lo.s32 	%r913, %r1716, 401408, %r912;
	add.s32 	%r914, %r913, %r41;
	add.s32 	%r915, %r914, -225;
	cvta.to.global.u64 	%rd28, %rd150;
	mul.wide.s32 	%rd29, %r915, 4;
	add.s64 	%rd30, %rd28, %rd29;
	ld.global.nc.f32 	%f974, [%rd30];
$L__BB0_36:
	mov.u32 	%r916, %tid.z;
	mov.u32 	%r917, %tid.x;
	mul.lo.s32 	%r918, %r917, 34;
	mad.lo.s32 	%r919, %r916, 1856, %r918;
	shl.b32 	%r920, %r919, 2;
	mov.u32 	%r921, _ZZ24default_function_kernel0E15pad_temp_shared;
	add.s32 	%r922, %r921, %r920;
	st.shared.f32 	[%r922+32], %f974;
$L__BB0_37:
	mov.u32 	%r923, %tid.z;
	mov.u32 	%r924, %tid.x;
	mul.lo.s32 	%r926, %r924, 34;
	mad.lo.s32 	%r927, %r923, 1856, %r926;
	setp.gt.u32 	%p196, %r927, 7414;
	setp.gt.u32 	%p197, %r43, 127;
	setp.gt.u32 	%p198, %r42, 7;
	setp.gt.u32 	%p199, %r924, 54;
	or.pred  	%p200, %p198, %p197;
	or.pred  	%p201, %p200, %p196;
	or.pred  	%p202, %p201, %p199;
	@%p202 bra 	$L__BB0_41;
	setp.gt.u32 	%p203, %r44, 224;
	or.pred  	%p204, %p10, %p203;
	mov.f32 	%f975, 0f00000000;
	@%p204 bra 	$L__BB0_40;
	ld.param.u64 	%rd151, [default_function_kernel0_param_0];
	mov.u32 	%r930, %tid.z;
	mov.u32 	%r931, %ctaid.y;
	mul.lo.s32 	%r932, %r931, 3136;
	mad.lo.s32 	%r933, %r930, 100352, %r932;
	mov.u32 	%r934, %ctaid.x;
	mad.lo.s32 	%r935, %r934, 56, %r933;
	mad.lo.s32 	%r936, %r1716, 401408, %r935;
	add.s32 	%r937, %r936, %r45;
	add.s32 	%r938, %r937, -225;
	cvta.to.global.u64 	%rd31, %rd151;
	mul.wide.s32 	%rd32, %r938, 4;
	add.s64 	%rd33, %rd31, %rd32;
	ld.global.nc.f32 	%f975, [%rd33];
$L__BB0_40:
	mov.u32 	%r939, %tid.z;
	mov.u32 	%r940, %tid.x;
	mul.lo.s32 	%r941, %r940, 34;
	mad.lo.s32 	%r942, %r939, 1856, %r941;
	shl.b32 	%r943, %r942, 2;
	mov.u32 	%r944, _ZZ24default_function_kernel0E15pad_temp_shared;
	add.s32 	%r945, %r944, %r943;
	st.shared.f32 	[%r945+36], %f975;
$L__BB0_41:
	mov.u32 	%r946, %tid.z;
	mov.u32 	%r947, %tid.x;
	mul.lo.s32 	%r949, %r947, 34;
	mad.lo.s32 	%r950, %r946, 1856, %r949;
	setp.gt.u32 	%p205, %r950, 7413;
	setp.gt.u32 	%p206, %r47, 127;
	setp.gt.u32 	%p207, %r46, 7;
	setp.gt.u32 	%p208, %r947, 54;
	or.pred  	%p209, %p207, %p206;
	or.pred  	%p210, %p209, %p205;
	or.pred  	%p211, %p210, %p208;
	@%p211 bra 	$L__BB0_45;
	setp.gt.u32 	%p212, %r49, 224;
	setp.eq.s32 	%p213, %r48, 0;
	or.pred  	%p214, %p11, %p213;
	or.pred  	%p215, %p214, %p212;
	mov.f32 	%f976, 0f00000000;
	@%p215 bra 	$L__BB0_44;
	ld.param.u64 	%rd152, [default_function_kernel0_param_0];
	mov.u32 	%r953, %tid.z;
	mov.u32 	%r954, %ctaid.y;
	mul.lo.s32 	%r955, %r954, 3136;
	mad.lo.s32 	%r956, %r953, 100352, %r955;
	mov.u32 	%r957, %ctaid.x;
	mad.lo.s32 	%r958, %r957, 56, %r956;
	mad.lo.s32 	%r959, %r1716, 401408, %r958;
	add.s32 	%r960, %r959, %r50;
	add.s32 	%r961, %r960, -225;
	cvta.to.global.u64 	%rd34, %rd152;
	mul.wide.s32 	%rd35, %r961, 4;
	add.s64 	%rd36, %rd34, %rd35;
	ld.global.nc.f32 	%f976, [%rd36];
$L__BB0_44:
	mov.u32 	%r962, %tid.z;
	mov.u32 	%r963, %tid.x;
	mul.lo.s32 	%r964, %r963, 34;
	mad.lo.s32 	%r965, %r962, 1856, %r964;
	shl.b32 	%r966, %r965, 2;
	mov.u32 	%r967, _ZZ24default_function_kernel0E15pad_temp_shared;
	add.s32 	%r968, %r967, %r966;
	st.shared.f32 	[%r968+40], %f976;
$L__BB0_45:
	mov.u32 	%r969, %tid.z;
	mov.u32 	%r970, %tid.x;
	mul.lo.s32 	%r972, %r970, 34;
	mad.lo.s32 	%r973, %r969, 1856, %r972;
	setp.gt.u32 	%p216, %r973, 7412;
	setp.gt.u32 	%p217, %r52, 127;
	setp.gt.u32 	%p218, %r51, 7;
	setp.gt.u32 	%p219, %r970, 54;
	or.pred  	%p220, %p218, %p217;
	or.pred  	%p221, %p220, %p216;
	or.pred  	%p222, %p221, %p219;
	@%p222 bra 	$L__BB0_49;
	setp.gt.u32 	%p223, %r53, 224;
	or.pred  	%p224, %p12, %p223;
	mov.f32 	%f977, 0f00000000;
	@%p224 bra 	$L__BB0_48;
	ld.param.u64 	%rd153, [default_function_kernel0_param_0];
	mov.u32 	%r976, %tid.z;
	mov.u32 	%r977, %ctaid.y;
	mul.lo.s32 	%r978, %r977, 3136;
	mad.lo.s32 	%r979, %r976, 100352, %r978;
	mov.u32 	%r980, %ctaid.x;
	mad.lo.s32 	%r981, %r980, 56, %r979;
	mad.lo.s32 	%r982, %r1716, 401408, %r981;
	add.s32 	%r983, %r982, %r54;
	add.s32 	%r984, %r983, -225;
	cvta.to.global.u64 	%rd37, %rd153;
	mul.wide.s32 	%rd38, %r984, 4;
	add.s64 	%rd39, %rd37, %rd38;
	ld.global.nc.f32 	%f977, [%rd39];
$L__BB0_48:
	mov.u32 	%r985, %tid.z;
	mov.u32 	%r986, %tid.x;
	mul.lo.s32 	%r987, %r986, 34;
	mad.lo.s32 	%r988, %r985, 1856, %r987;
	shl.b32 	%r989, %r988, 2;
	mov.u32 	%r990, _ZZ24default_function_kernel0E15pad_temp_shared;
	add.s32 	%r991, %r990, %r989;
	st.shared.f32 	[%r991+44], %f977;
$L__BB0_49:
	mov.u32 	%r992, %tid.z;
	mov.u32 	%r993, %tid.x;
	mul.lo.s32 	%r995, %r993, 34;
	mad.lo.s32 	%r996, %r992, 1856, %r995;
	setp.gt.u32 	%p225, %r996, 7411;
	setp.gt.u32 	%p226, %r56, 127;
	setp.gt.u32 	%p227, %r55, 7;
	setp.gt.u32 	%p228, %r993, 54;
	or.pred  	%p229, %p227, %p226;
	or.pred  	%p230, %p229, %p225;
	or.pred  	%p231, %p230, %p228;
	@%p231 bra 	$L__BB0_53;
	setp.gt.u32 	%p232, %r58, 224;
	setp.eq.s32 	%p233, %r57, 0;
	or.pred  	%p234, %p13, %p233;
	or.pred  	%p235, %p234, %p232;
	mov.f32 	%f978, 0f00000000;
	@%p235 bra 	$L__BB0_52;
	ld.param.u64 	%rd154, [default_function_kernel0_param_0];
	mov.u32 	%r999, %tid.z;
	mov.u32 	%r1000, %ctaid.y;
	mul.lo.s32 	%r1001, %r1000, 3136;
	mad.lo.s32 	%r1002, %r999, 100352, %r1001;
	mov.u32 	%r1003, %ctaid.x;
	mad.lo.s32 	%r1004, %r1003, 56, %r1002;
	mad.lo.s32 	%r1005, %r1716, 401408, %r1004;
	add.s32 	%r1006, %r1005, %r59;
	add.s32 	%r1007, %r1006, -225;
	cvta.to.global.u64 	%rd40, %rd154;
	mul.wide.s32 	%rd41, %r1007, 4;
	add.s64 	%rd42, %rd40, %rd41;
	ld.global.nc.f32 	%f978, [%rd42];
$L__BB0_52:
	mov.u32 	%r1008, %tid.z;
	mov.u32 	%r1009, %tid.x;
	mul.lo.s32 	%r1010, %r1009, 34;
	mad.lo.s32 	%r1011, %r1008, 1856, %r1010;
	shl.b32 	%r1012, %r1011, 2;
	mov.u32 	%r1013, _ZZ24default_function_kernel0E15pad_temp_shared;
	add.s32 	%r1014, %r1013, %r1012;
	st.shared.f32 	[%r1014+48], %f978;
$L__BB0_53:
	mov.u32 	%r1015, %tid.z;
	mov.u32 	%r1016, %tid.x;
	mul.lo.s32 	%r1018, %r1016, 34;
	mad.lo.s32 	%r1019, %r1015, 1856, %r1018;
	setp.gt.u32 	%p236, %r1019, 7410;
	setp.gt.u32 	%p237, %r61, 127;
	setp.gt.u32 	%p238, %r60, 7;
	setp.gt.u32 	%p239, %r1016, 54;
	or.pred  	%p240, %p238, %p237;
	or.pred  	%p241, %p240, %p236;
	or.pred  	%p242, %p241, %p239;
	@%p242 bra 	$L__BB0_57;
	setp.gt.u32 	%p243, %r62, 224;
	or.pred  	%p244, %p14, %p243;
	mov.f32 	%f979, 0f00000000;
	@%p244 bra 	$L__BB0_56;
	ld.param.u64 	%rd155, [default_function_kernel0_param_0];
	mov.u32 	%r1022, %tid.z;
	mov.u32 	%r1023, %ctaid.y;
	mul.lo.s32 	%r1024, %r1023, 3136;
	mad.lo.s32 	%r1025, %r1022, 100352, %r1024;
	mov.u32 	%r1026, %ctaid.x;
	mad.lo.s32 	%r1027, %r1026, 56, %r1025;
	mad.lo.s32 	%r1028, %r1716, 401408, %r1027;
	add.s32 	%r1029, %r1028, %r63;
	add.s32 	%r1030, %r1029, -225;
	cvta.to.global.u64 	%rd43, %rd155;
	mul.wide.s32 	%rd44, %r1030, 4;
	add.s64 	%rd45, %rd43, %rd44;
	ld.global.nc.f32 	%f979, [%rd45];
$L__BB0_56:
	mov.u32 	%r1031, %tid.z;
	mov.u32 	%r1032, %tid.x;
	mul.lo.s32 	%r1033, %r1032, 34;
	mad.lo.s32 	%r1034, %r1031, 1856, %r1033;
	shl.b32 	%r1035, %r1034, 2;
	mov.u32 	%r1036, _ZZ24default_function_kernel0E15pad_temp_shared;
	add.s32 	%r1037, %r1036, %r1035;
	st.shared.f32 	[%r1037+52], %f979;
$L__BB0_57:
	mov.u32 	%r1038, %tid.z;
	mov.u32 	%r1039, %tid.x;
	mul.lo.s32 	%r1041, %r1039, 34;
	mad.lo.s32 	%r1042, %r1038, 1856, %r1041;
	setp.gt.u32 	%p245, %r1042, 7409;
	setp.gt.u32 	%p246, %r65, 127;
	setp.gt.u32 	%p247, %r64, 7;
	setp.gt.u32 	%p248, %r1039, 54;
	or.pred  	%p249, %p247, %p246;
	or.pred  	%p250, %p249, %p245;
	or.pred  	%p251, %p250, %p248;
	@%p251 bra 	$L__BB0_61;
	setp.gt.u32 	%p252, %r67, 224;
	setp.eq.s32 	%p253, %r66, 0;
	or.pred  	%p254, %p15, %p253;
	or.pred  	%p255, %p254, %p252;
	mov.f32 	%f980, 0f00000000;
	@%p255 bra 	$L__BB0_60;
	ld.param.u64 	%rd156, [default_function_kernel0_param_0];
	mov.u32 	%r1045, %tid.z;
	mov.u32 	%r1046, %ctaid.y;
	mul.lo.s32 	%r1047, %r1046, 3136;
	mad.lo.s32 	%r1048, %r1045, 100352, %r1047;
	mov.u32 	%r1049, %ctaid.x;
	mad.lo.s32 	%r1050, %r1049, 56, %r1048;
	mad.lo.s32 	%r1051, %r1716, 401408, %r1050;
	add.s32 	%r1052, %r1051, %r68;
	add.s32 	%r1053, %r1052, -225;
	cvta.to.global.u64 	%rd46, %rd156;
	mul.wide.s32 	%rd47, %r1053, 4;
	add.s64 	%rd48, %rd46, %rd47;
	ld.global.nc.f32 	%f980, [%rd48];
$L__BB0_60:
	mov.u32 	%r1054, %tid.z;
	mov.u32 	%r1055, %tid.x;
	mul.lo.s32 	%r1056, %r1055, 34;
	mad.lo.s32 	%r1057, %r1054, 1856, %r1056;
	shl.b32 	%r1058, %r1057, 2;
	mov.u32 	%r1059, _ZZ24default_function_kernel0E15pad_temp_shared;
	add.s32 	%r1060, %r1059, %r1058;
	st.shared.f32 	[%r1060+56], %f980;
$L__BB0_61:
	mov.u32 	%r1061, %tid.z;
	mov.u32 	%r1062, %tid.x;
	mul.lo.s32 	%r1064, %r1062, 34;
	mad.lo.s32 	%r1065, %r1061, 1856, %r1064;
	setp.gt.u32 	%p256, %r1065, 7408;
	setp.gt.u32 	%p257, %r70, 127;
	setp.gt.u32 	%p258, %r69, 7;
	setp.gt.u32 	%p259, %r1062, 54;
	or.pred  	%p260, %p258, %p257;
	or.pred  	%p261, %p260, %p256;
	or.pred  	%p262, %p261, %p259;
	@%p262 bra 	$L__BB0_65;
	setp.gt.u32 	%p263, %r71, 224;
	or.pred  	%p264, %p16, %p263;
	mov.f32 	%f981, 0f00000000;
	@%p264 bra 	$L__BB0_64;
	ld.param.u64 	%rd157, [default_function_kernel0_param_0];
	mov.u32 	%r1068, %tid.z;
	mov.u32 	%r1069, %ctaid.y;
	mul.lo.s32 	%r1070, %r1069, 3136;
	mad.lo.s32 	%r1071, %r1068, 100352, %r1070;
	mov.u32 	%r1072, %ctaid.x;
	mad.lo.s32 	%r1073, %r1072, 56, %r1071;
	mad.lo.s32 	%r1074, %r1716, 401408, %r1073;
	add.s32 	%r1075, %r1074, %r72;
	add.s32 	%r1076, %r1075, -225;
	cvta.to.global.u64 	%rd49, %rd157;
	mul.wide.s32 	%rd50, %r1076, 4;
	add.s64 	%rd51, %rd49, %rd50;
	ld.global.nc.f32 	%f981, [%rd51];
$L__BB0_64:
	mov.u32 	%r1077, %tid.z;
	mov.u32 	%r1078, %tid.x;
	mul.lo.s32 	%r1079, %r1078, 34;
	mad.lo.s32 	%r1080, %r1077, 1856, %r1079;
	shl.b32 	%r1081, %r1080, 2;
	mov.u32 	%r1082, _ZZ24default_function_kernel0E15pad_temp_shared;
	add.s32 	%r1083, %r1082, %r1081;
	st.shared.f32 	[%r1083+60], %f981;
$L__BB0_65:
	mov.u32 	%r1084, %tid.z;
	mov.u32 	%r1085, %tid.x;
	mul.lo.s32 	%r1087, %r1085, 34;
	mad.lo.s32 	%r1088, %r1084, 1856, %r1087;
	setp.gt.u32 	%p265, %r1088, 7407;
	setp.gt.u32 	%p266, %r74, 127;
	setp.gt.u32 	%p267, %r73, 7;
	setp.gt.u32 	%p268, %r1085, 54;
	or.pred  	%p269, %p267, %p266;
	or.pred  	%p270, %p269, %p265;
	or.pred  	%p271, %p270, %p268;
	@%p271 bra 	$L__BB0_69;
	setp.gt.u32 	%p272, %r76, 224;
	setp.eq.s32 	%p273, %r75, 0;
	or.pred  	%p274, %p17, %p273;
	or.pred  	%p275, %p274, %p272;
	mov.f32 	%f982, 0f00000000;
	@%p275 bra 	$L__BB0_68;
	ld.param.u64 	%rd158, [default_function_kernel0_param_0];
	mov.u32 	%r1091, %tid.z;
	mov.u32 	%r1092, %ctaid.y;
	mul.lo.s32 	%r1093, %r1092, 3136;
	mad.lo.s32 	%r1094, %r1091, 100352, %r1093;
	mov.u32 	%r1095, %ctaid.x;
	mad.lo.s32 	%r1096, %r1095, 56, %r1094;
	mad.lo.s32 	%r1097, %r1716, 401408, %r1096;
	add.s32 	%r1098, %r1097, %r77;
	add.s32 	%r1099, %r1098, -225;
	cvta.to.global.u64 	%rd52, %rd158;
	mul.wide.s32 	%rd53, %r1099, 4;
	add.s64 	%rd54, %rd52, %rd53;
	ld.global.nc.f32 	%f982, [%rd54];
$L__BB0_68:
	mov.u32 	%r1100, %tid.z;
	mov.u32 	%r1101, %tid.x;
	mul.lo.s32 	%r1102, %r1101, 34;
	mad.lo.s32 	%r1103, %r1100, 1856, %r1102;
	shl.b32 	%r1104, %r1103, 2;
	mov.u32 	%r1105, _ZZ24default_function_kernel0E15pad_temp_shared;
	add.s32 	%r1106, %r1105, %r1104;
	st.shared.f32 	[%r1106+64], %f982;
$L__BB0_69:
	mov.u32 	%r1107, %tid.z;
	mov.u32 	%r1108, %tid.x;
	mul.lo.s32 	%r1110, %r1108, 34;
	mad.lo.s32 	%r1111, %r1107, 1856, %r1110;
	setp.gt.u32 	%p276, %r1111, 7406;
	setp.gt.u32 	%p277, %r79, 127;
	setp.gt.u32 	%p278, %r78, 7;
	setp.gt.u32 	%p279, %r1108, 54;
	or.pred  	%p280, %p278, %p277;
	or.pred  	%p281, %p280, %p276;
	or.pred  	%p282, %p281, %p279;
	@%p282 bra 	$L__BB0_73;
	setp.gt.u32 	%p283, %r80, 224;
	or.pred  	%p284, %p18, %p283;
	mov.f32 	%f983, 0f00000000;
	@%p284 bra 	$L__BB0_72;
	ld.param.u64 	%rd159, [default_function_kernel0_param_0];
	mov.u32 	%r1114, %tid.z;
	mov.u32 	%r1115, %ctaid.y;
	mul.lo.s32 	%r1116, %r1115, 3136;
	mad.lo.s32 	%r1117, %r1114, 100352, %r1116;
	mov.u32 	%r1118, %ctaid.x;
	mad.lo.s32 	%r1119, %r1118, 56, %r1117;
	mad.lo.s32 	%r1120, %r1716, 401408, %r1119;
	add.s32 	%r1121, %r1120, %r81;
	add.s32 	%r1122, %r1121, -225;
	cvta.to.global.u64 	%rd55, %rd159;
	mul.wide.s32 	%rd56, %r1122, 4;
	add.s64 	%rd57, %rd55, %rd56;
	ld.global.nc.f32 	%f983, [%rd57];
$L__BB0_72:
	mov.u32 	%r1123, %tid.z;
	mov.u32 	%r1124, %tid.x;
	mul.lo.s32 	%r1125, %r1124, 34;
	mad.lo.s32 	%r1126, %r1123, 1856, %r1125;
	shl.b32 	%r1127, %r1126, 2;
	mov.u32 	%r1128, _ZZ24default_function_kernel0E15pad_temp_shared;
	add.s32 	%r1129, %r1128, %r1127;
	st.shared.f32 	[%r1129+68], %f983;
$L__BB0_73:
	mov.u32 	%r1130, %tid.z;
	mov.u32 	%r1131, %tid.x;
	mul.lo.s32 	%r1133, %r1131, 34;
	mad.lo.s32 	%r1134, %r1130, 1856, %r1133;
	setp.gt.u32 	%p285, %r1134, 7405;
	setp.gt.u32 	%p286, %r83, 127;
	setp.gt.u32 	%p287, %r82, 7;
	setp.gt.u32 	%p288, %r1131, 54;
	or.pred  	%p289, %p287, %p286;
	or.pred  	%p290, %p289, %p285;
	or.pred  	%p291, %p290, %p288;
	@%p291 bra 	$L__BB0_77;
	setp.gt.u32 	%p292, %r85, 224;
	setp.eq.s32 	%p293, %r84, 0;
	or.pred  	%p294, %p19, %p293;
	or.pred  	%p295, %p294, %p292;
	mov.f32 	%f984, 0f00000000;
	@%p295 bra 	$L__BB0_76;
	ld.param.u64 	%rd160, [default_function_kernel0_param_0];
	mov.u32 	%r1137, %tid.z;
	mov.u32 	%r1138, %ctaid.y;
	mul.lo.s32 	%r1139, %r1138, 3136;
	mad.lo.s32 	%r1140, %r1137, 100352, %r1139;
	mov.u32 	%r1141, %ctaid.x;
	mad.lo.s32 	%r1142, %r1141, 56, %r1140;
	mad.lo.s32 	%r1143, %r1716, 401408, %r1142;
	add.s32 	%r1144, %r1143, %r86;
	add.s32 	%r1145, %r1144, -225;
	cvta.to.global.u64 	%rd58, %rd160;
	mul.wide.s32 	%rd59, %r1145, 4;
	add.s64 	%rd60, %rd58, %rd59;
	ld.global.nc.f32 	%f984, [%rd60];
$L__BB0_76:
	mov.u32 	%r1146, %tid.z;
	mov.u32 	%r1147, %tid.x;
	mul.lo.s32 	%r1148, %r1147, 34;
	mad.lo.s32 	%r1149, %r1146, 1856, %r1148;
	shl.b32 	%r1150, %r1149, 2;
	mov.u32 	%r1151, _ZZ24default_function_kernel0E15pad_temp_shared;
	add.s32 	%r1152, %r1151, %r1150;
	st.shared.f32 	[%r1152+72], %f984;
$L__BB0_77:
	mov.u32 	%r1153, %tid.z;
	mov.u32 	%r1154, %tid.x;
	mul.lo.s32 	%r1156, %r1154, 34;
	mad.lo.s32 	%r1157, %r1153, 1856, %r1156;
	setp.gt.u32 	%p296, %r1157, 7404;
	setp.gt.u32 	%p297, %r88, 127;
	setp.gt.u32 	%p298, %r87, 7;
	setp.gt.u32 	%p299, %r1154, 54;
	or.pred  	%p300, %p298, %p297;
	or.pred  	%p301, %p300, %p296;
	or.pred  	%p302, %p301, %p299;
	@%p302 bra 	$L__BB0_81;
	setp.gt.u32 	%p303, %r89, 224;
	or.pred  	%p304, %p20, %p303;
	mov.f32 	%f985, 0f00000000;
	@%p304 bra 	$L__BB0_80;
	ld.param.u64 	%rd161, [default_function_kernel0_param_0];
	mov.u32 	%r1160, %tid.z;
	mov.u32 	%r1161, %ctaid.y;
	mul.lo.s32 	%r1162, %r1161, 3136;
	mad.lo.s32 	%r1163, %r1160, 100352, %r1162;
	mov.u32 	%r1164, %ctaid.x;
	mad.lo.s32 	%r1165, %r1164, 56, %r1163;
	mad.lo.s32 	%r1166, %r1716, 401408, %r1165;
	add.s32 	%r1167, %r1166, %r90;
	add.s32 	%r1168, %r1167, -225;
	cvta.to.global.u64 	%rd61, %rd161;
	mul.wide.s32 	%rd62, %r1168, 4;
	add.s64 	%rd63, %rd61, %rd62;
	ld.global.nc.f32 	%f985, [%rd63];
$L__BB0_80:
	mov.u32 	%r1169, %tid.z;
	mov.u32 	%r1170, %tid.x;
	mul.lo.s32 	%r1171, %r1170, 34;
	mad.lo.s32 	%r1172, %r1169, 1856, %r1171;
	shl.b32 	%r1173, %r1172, 2;
	mov.u32 	%r1174, _ZZ24default_function_kernel0E15pad_temp_shared;
	add.s32 	%r1175, %r1174, %r1173;
	st.shared.f32 	[%r1175+76], %f985;
$L__BB0_81:
	mov.u32 	%r1176, %tid.x;
	setp.gt.u32 	%p305, %r1176, 53;
	mov.u32 	%r1178, %tid.z;
	mul.lo.s32 	%r1179, %r1176, 34;
	mad.lo.s32 	%r1180, %r1178, 1856, %r1179;
	setp.gt.u32 	%p306, %r1180, 7403;
	setp.gt.u32 	%p307, %r92, 127;
	setp.gt.u32 	%p308, %r91, 7;
	or.pred  	%p309, %p308, %p307;
	or.pred  	%p310, %p309, %p306;
	or.pred  	%p311, %p310, %p305;
	@%p311 bra 	$L__BB0_85;
	setp.gt.u32 	%p312, %r94, 224;
	setp.eq.s32 	%p313, %r93, 0;
	or.pred  	%p314, %p21, %p313;
	or.pred  	%p315, %p314, %p312;
	mov.f32 	%f986, 0f00000000;
	@%p315 bra 	$L__BB0_84;
	ld.param.u64 	%rd162, [default_function_kernel0_param_0];
	mov.u32 	%r1183, %tid.z;
	mov.u32 	%r1184, %ctaid.y;
	mul.lo.s32 	%r1185, %r1184, 3136;
	mad.lo.s32 	%r1186, %r1183, 100352, %r1185;
	mov.u32 	%r1187, %ctaid.x;
	mad.lo.s32 	%r1188, %r1187, 56, %r1186;
	mad.lo.s32 	%r1189, %r1716, 401408, %r1188;
	add.s32 	%r1190, %r1189, %r95;
	add.s32 	%r1191, %r1190, -225;
	cvta.to.global.u64 	%rd64, %rd162;
	mul.wide.s32 	%rd65, %r1191, 4;
	add.s64 	%rd66, %rd64, %rd65;
	ld.global.nc.f32 	%f986, [%rd66];
$L__BB0_84:
	mov.u32 	%r1192, %tid.z;
	mov.u32 	%r1193, %tid.x;
	mul.lo.s32 	%r1194, %r1193, 34;
	mad.lo.s32 	%r1195, %r1192, 1856, %r1194;
	shl.b32 	%r1196, %r1195, 2;
	mov.u32 	%r1197, _ZZ24default_function_kernel0E15pad_temp_shared;
	add.s32 	%r1198, %r1197, %r1196;
	st.shared.f32 	[%r1198+80], %f986;
$L__BB0_85:
	mov.u32 	%r1199, %tid.z;
	mov.u32 	%r1200, %tid.x;
	mul.lo.s32 	%r1202, %r1200, 34;
	mad.lo.s32 	%r1203, %r1199, 1856, %r1202;
	setp.gt.u32 	%p316, %r1203, 7402;
	setp.gt.u32 	%p317, %r97, 127;
	setp.gt.u32 	%p318, %r96, 7;
	setp.gt.u32 	%p319, %r1200, 53;
	or.pred  	%p320, %p318, %p317;
	or.pred  	%p321, %p320, %p316;
	or.pred  	%p322, %p321, %p319;
	@%p322 bra 	$L__BB0_89;
	setp.gt.u32 	%p323, %r98, 224;
	or.pred  	%p324, %p22, %p323;
	mov.f32 	%f987, 0f00000000;
	@%p324 bra 	$L__BB0_88;
	ld.param.u64 	%rd163, [default_function_kernel0_param_0];
	mov.u32 	%r1206, %tid.z;
	mov.u32 	%r1207, %ctaid.y;
	mul.lo.s32 	%r1208, %r1207, 3136;
	mad.lo.s32 	%r1209, %r1206, 100352, %r1208;
	mov.u32 	%r1210, %ctaid.x;
	mad.lo.s32 	%r1211, %r1210, 56, %r1209;
	mad.lo.s32 	%r1212, %r1716, 401408, %r1211;
	add.s32 	%r1213, %r1212, %r99;
	add.s32 	%r1214, %r1213, -225;
	cvta.to.global.u64 	%rd67, %rd163;
	mul.wide.s32 	%rd68, %r1214, 4;
	add.s64 	%rd69, %rd67, %rd68;
	ld.global.nc.f32 	%f987, [%rd69];
$L__BB0_88:
	mov.u32 	%r1215, %tid.z;
	mov.u32 	%r1216, %tid.x;
	mul.lo.s32 	%r1217, %r1216, 34;
	mad.lo.s32 	%r1218, %r1215, 1856, %r1217;
	shl.b32 	%r1219, %r1218, 2;
	mov.u32 	%r1220, _ZZ24default_function_kernel0E15pad_temp_shared;
	add.s32 	%r1221, %r1220, %r1219;
	st.shared.f32 	[%r1221+84], %f987;
$L__BB0_89:
	mov.u32 	%r1222, %tid.z;
	mov.u32 	%r1223, %tid.x;
	mul.lo.s32 	%r1225, %r1223, 34;
	mad.lo.s32 	%r1226, %r1222, 1856, %r1225;
	setp.gt.u32 	%p325, %r1226, 7401;
	setp.gt.u32 	%p326, %r101, 127;
	setp.gt.u32 	%p327, %r100, 7;
	setp.gt.u32 	%p328, %r1223, 53;
	or.pred  	%p329, %p327, %p326;
	or.pred  	%p330, %p329, %p325;
	or.pred  	%p331, %p330, %p328;
	@%p331 bra 	$L__BB0_93;
	setp.gt.u32 	%p332, %r103, 224;
	setp.eq.s32 	%p333, %r102, 0;
	or.pred  	%p334, %p23, %p333;
	or.pred  	%p335, %p334, %p332;
	mov.f32 	%f988, 0f00000000;
	@%p335 bra 	$L__BB0_92;
	ld.param.u64 	%rd164, [default_function_kernel0_param_0];
	mov.u32 	%r1229, %tid.z;
	mov.u32 	%r1230, %ctaid.y;
	mul.lo.s32 	%r1231, %r1230, 3136;
	mad.lo.s32 	%r1232, %r1229, 100352, %r1231;
	mov.u32 	%r1233, %ctaid.x;
	mad.lo.s32 	%r1234, %r1233, 56, %r1232;
	mad.lo.s32 	%r1235, %r1716, 401408, %r1234;
	add.s32 	%r1236, %r1235, %r104;
	add.s32 	%r1237, %r1236, -225;
	cvta.to.global.u64 	%rd70, %rd164;
	mul.wide.s32 	%rd71, %r1237, 4;
	add.s64 	%rd72, %rd70, %rd71;
	ld.global.nc.f32 	%f988, [%rd72];
$L__BB0_92:
	mov.u32 	%r1238, %tid.z;
	mov.u32 	%r1239, %tid.x;
	mul.lo.s32 	%r1240, %r1239, 34;
	mad.lo.s32 	%r1241, %r1238, 1856, %r1240;
	shl.b32 	%r1242, %r1241, 2;
	mov.u32 	%r1243, _ZZ24default_function_kernel0E15pad_temp_shared;
	add.s32 	%r1244, %r1243, %r1242;
	st.shared.f32 	[%r1244+88], %f988;
$L__BB0_93:
	mov.u32 	%r1245, %tid.z;
	mov.u32 	%r1246, %tid.x;
	mul.lo.s32 	%r1248, %r1246, 34;
	mad.lo.s32 	%r1249, %r1245, 1856, %r1248;
	setp.gt.u32 	%p336, %r1249, 7400;
	setp.gt.u32 	%p337, %r106, 127;
	setp.gt.u32 	%p338, %r105, 7;
	setp.gt.u32 	%p339, %r1246, 53;
	or.pred  	%p340, %p338, %p337;
	or.pred  	%p341, %p340, %p336;
	or.pred  	%p342, %p341, %p339;
	@%p342 bra 	$L__BB0_97;
	setp.gt.u32 	%p343, %r107, 224;
	or.pred  	%p344, %p24, %p343;
	mov.f32 	%f989, 0f00000000;
	@%p344 bra 	$L__BB0_96;
	ld.param.u64 	%rd165, [default_function_kernel0_param_0];
	mov.u32 	%r1252, %tid.z;
	mov.u32 	%r1253, %ctaid.y;
	mul.lo.s32 	%r1254, %r1253, 3136;
	mad.lo.s32 	%r1255, %r1252, 100352, %r1254;
	mov.u32 	%r1256, %ctaid.x;
	mad.lo.s32 	%r1257, %r1256, 56, %r1255;
	mad.lo.s32 	%r1258, %r1716, 401408, %r1257;
	add.s32 	%r1259, %r1258, %r108;
	add.s32 	%r1260, %r1259, -225;
	cvta.to.global.u64 	%rd73, %rd165;
	mul.wide.s32 	%rd74, %r1260, 4;
	add.s64 	%rd75, %rd73, %rd74;
	ld.global.nc.f32 	%f989, [%rd75];
$L__BB0_96:
	mov.u32 	%r1261, %tid.z;
	mov.u32 	%r1262, %tid.x;
	mul.lo.s32 	%r1263, %r1262, 34;
	mad.lo.s32 	%r1264, %r1261, 1856, %r1263;
	shl.b32 	%r1265, %r1264, 2;
	mov.u32 	%r1266, _ZZ24default_function_kernel0E15pad_temp_shared;
	add.s32 	%r1267, %r1266, %r1265;
	st.shared.f32 	[%r1267+92], %f989;
$L__BB0_97:
	mov.u32 	%r1268, %tid.z;
	mov.u32 	%r1269, %tid.x;
	mul.lo.s32 	%r1271, %r1269, 34;
	mad.lo.s32 	%r1272, %r1268, 1856, %r1271;
	setp.gt.u32 	%p345, %r1272, 7399;
	setp.gt.u32 	%p346, %r110, 127;
	setp.gt.u32 	%p347, %r109, 7;
	setp.gt.u32 	%p348, %r1269, 53;
	or.pred  	%p349, %p347, %p346;
	or.pred  	%p350, %p349, %p345;
	or.pred  	%p351, %p350, %p348;
	@%p351 bra 	$L__BB0_101;
	setp.gt.u32 	%p352, %r112, 224;
	setp.eq.s32 	%p353, %r111, 0;
	or.pred  	%p354, %p25, %p353;
	or.pred  	%p355, %p354, %p352;
	mov.f32 	%f990, 0f00000000;
	@%p355 bra 	$L__BB0_100;
	ld.param.u64 	%rd166, [default_function_kernel0_param_0];
	mov.u32 	%r1275, %tid.z;
	mov.u32 	%r1276, %ctaid.y;
	mul.lo.s32 	%r1277, %r1276, 3136;
	mad.lo.s32 	%r1278, %r1275, 100352, %r1277;
	mov.u32 	%r1279, %ctaid.x;
	mad.lo.s32 	%r1280, %r1279, 56, %r1278;
	mad.lo.s32 	%r1281, %r1716, 401408, %r1280;
	add.s32 	%r1282, %r1281, %r113;
	add.s32 	%r1283, %r1282, -225;
	cvta.to.global.u64 	%rd76, %rd166;
	mul.wide.s32 	%rd77, %r1283, 4;
	add.s64 	%rd78, %rd76, %rd77;
	ld.global.nc.f32 	%f990, [%rd78];
$L__BB0_100:
	mov.u32 	%r1284, %tid.z;
	mov.u32 	%r1285, %tid.x;
	mul.lo.s32 	%r1286, %r1285, 34;
	mad.lo.s32 	%r1287, %r1284, 1856, %r1286;
	shl.b32 	%r1288, %r1287, 2;
	mov.u32 	%r1289, _ZZ24default_function_kernel0E15pad_temp_shared;
	add.s32 	%r1290, %r1289, %r1288;
	st.shared.f32 	[%r1290+96], %f990;
$L__BB0_101:
	mov.u32 	%r1291, %tid.z;
	mov.u32 	%r1292, %tid.x;
	mul.lo.s32 	%r1294, %r1292, 34;
	mad.lo.s32 	%r1295, %r1291, 1856, %r1294;
	setp.gt.u32 	%p356, %r1295, 7398;
	setp.gt.u32 	%p357, %r115, 127;
	setp.gt.u32 	%p358, %r114, 7;
	setp.gt.u32 	%p359, %r1292, 53;
	or.pred  	%p360, %p358, %p357;
	or.pred  	%p361, %p360, %p356;
	or.pred  	%p362, %p361, %p359;
	@%p362 bra 	$L__BB0_105;
	setp.gt.u32 	%p363, %r116, 224;
	or.pred  	%p364, %p26, %p363;
	mov.f32 	%f991, 0f00000000;
	@%p364 bra 	$L__BB0_104;
	ld.param.u64 	%rd167, [default_function_kernel0_param_0];
	mov.u32 	%r1298, %tid.z;
	mov.u32 	%r1299, %ctaid.y;
	mul.lo.s32 	%r1300, %r1299, 3136;
	mad.lo.s32 	%r1301, %r1298, 100352, %r1300;
	mov.u32 	%r1302, %ctaid.x;
	mad.lo.s32 	%r1303, %r1302, 56, %r1301;
	mad.lo.s32 	%r1304, %r1716, 401408, %r1303;
	add.s32 	%r1305, %r1304, %r117;
	add.s32 	%r1306, %r1305, -225;
	cvta.to.global.u64 	%rd79, %rd167;
	mul.wide.s32 	%rd80, %r1306, 4;
	add.s64 	%rd81, %rd79, %rd80;
	ld.global.nc.f32 	%f991, [%rd81];
$L__BB0_104:
	mov.u32 	%r1307, %tid.z;
	mov.u32 	%r1308, %tid.x;
	mul.lo.s32 	%r1309, %r1308, 34;
	mad.lo.s32 	%r1310, %r1307, 1856, %r1309;
	shl.b32 	%r1311, %r1310, 2;
	mov.u32 	%r1312, _ZZ24default_function_kernel0E15pad_temp_shared;
	add.s32 	%r1313, %r1312, %r1311;
	st.shared.f32 	[%r1313+100], %f991;
$L__BB0_105:
	mov.u32 	%r1314, %tid.z;
	mov.u32 	%r1315, %tid.x;
	mul.lo.s32 	%r1317, %r1315, 34;
	mad.lo.s32 	%r1318, %r1314, 1856, %r1317;
	setp.gt.u32 	%p365, %r1318, 7397;
	setp.gt.u32 	%p366, %r119, 127;
	setp.gt.u32 	%p367, %r118, 7;
	setp.gt.u32 	%p368, %r1315, 53;
	or.pred  	%p369, %p367, %p366;
	or.pred  	%p370, %p369, %p365;
	or.pred  	%p371, %p370, %p368;
	@%p371 bra 	$L__BB0_109;
	setp.gt.u32 	%p372, %r121, 224;
	setp.eq.s32 	%p373, %r120, 0;
	or.pred  	%p374, %p27, %p373;
	or.pred  	%p375, %p374, %p372;
	mov.f32 	%f992, 0f00000000;
	@%p375 bra 	$L__BB0_108;
	ld.param.u64 	%rd168, [default_function_kernel0_param_0];
	mov.u32 	%r1321, %tid.z;
	mov.u32 	%r1322, %ctaid.y;
	mul.lo.s32 	%r1323, %r1322, 3136;
	mad.lo.s32 	%r1324, %r1321, 100352, %r1323;
	mov.u32 	%r1325, %ctaid.x;
	mad.lo.s32 	%r1326, %r1325, 56, %r1324;
	mad.lo.s32 	%r1327, %r1716, 401408, %r1326;
	add.s32 	%r1328, %r1327, %r122;
	add.s32 	%r1329, %r1328, -225;
	cvta.to.global.u64 	%rd82, %rd168;
	mul.wide.s32 	%rd83, %r1329, 4;
	add.s64 	%rd84, %rd82, %rd83;
	ld.global.nc.f32 	%f992, [%rd84];
$L__BB0_108:
	mov.u32 	%r1330, %tid.z;
	mov.u32 	%r1331, %tid.x;
	mul.lo.s32 	%r1332, %r1331, 34;
	mad.lo.s32 	%r1333, %r1330, 1856, %r1332;
	shl.b32 	%r1334, %r1333, 2;
	mov.u32 	%r1335, _ZZ24default_function_kernel0E15pad_temp_shared;
	add.s32 	%r1336, %r1335, %r1334;
	st.shared.f32 	[%r1336+104], %f992;
$L__BB0_109:
	mov.u32 	%r1337, %tid.z;
	mov.u32 	%r1338, %tid.x;
	mul.lo.s32 	%r1340, %r1338, 34;
	mad.lo.s32 	%r1341, %r1337, 1856, %r1340;
	setp.gt.u32 	%p376, %r1341, 7396;
	setp.gt.u32 	%p377, %r124, 127;
	setp.gt.u32 	%p378, %r123, 7;
	setp.gt.u32 	%p379, %r1338, 53;
	or.pred  	%p380, %p378, %p377;
	or.pred  	%p381, %p380, %p376;
	or.pred  	%p382, %p381, %p379;
	@%p382 bra 	$L__BB0_113;
	setp.gt.u32 	%p383, %r125, 224;
	or.pred  	%p384, %p28, %p383;
	mov.f32 	%f993, 0f00000000;
	@%p384 bra 	$L__BB0_112;
	ld.param.u64 	%rd169, [default_function_kernel0_param_0];
	mov.u32 	%r1344, %tid.z;
	mov.u32 	%r1345, %ctaid.y;
	mul.lo.s32 	%r1346, %r1345, 3136;
	mad.lo.s32 	%r1347, %r1344, 100352, %r1346;
	mov.u32 	%r1348, %ctaid.x;
	mad.lo.s32 	%r1349, %r1348, 56, %r1347;
	mad.lo.s32 	%r1350, %r1716, 401408, %r1349;
	add.s32 	%r1351, %r1350, %r126;
	add.s32 	%r1352, %r1351, -225;
	cvta.to.global.u64 	%rd85, %rd169;
	mul.wide.s32 	%rd86, %r1352, 4;
	add.s64 	%rd87, %rd85, %rd86;
	ld.global.nc.f32 	%f993, [%rd87];
$L__BB0_112:
	mov.u32 	%r1353, %tid.z;
	mov.u32 	%r1354, %tid.x;
	mul.lo.s32 	%r1355, %r1354, 34;
	mad.lo.s32 	%r1356, %r1353, 1856, %r1355;
	shl.b32 	%r1357, %r1356, 2;
	mov.u32 	%r1358, _ZZ24default_function_kernel0E15pad_temp_shared;
	add.s32 	%r1359, %r1358, %r1357;
	st.shared.f32 	[%r1359+108], %f993;
$L__BB0_113:
	mov.u32 	%r1360, %tid.z;
	mov.u32 	%r1361, %tid.x;
	mul.lo.s32 	%r1363, %r1361, 34;
	mad.lo.s32 	%r1364, %r1360, 1856, %r1363;
	setp.gt.u32 	%p385, %r1364, 7395;
	setp.gt.u32 	%p386, %r128, 127;
	setp.gt.u32 	%p387, %r127, 7;
	setp.gt.u32 	%p388, %r1361, 53;
	or.pred  	%p389, %p387, %p386;
	or.pred  	%p390, %p389, %p385;
	or.pred  	%p391, %p390, %p388;
	@%p391 bra 	$L__BB0_117;
	setp.gt.u32 	%p392, %r130, 224;
	setp.eq.s32 	%p393, %r129, 0;
	or.pred  	%p394, %p29, %p393;
	or.pred  	%p395, %p394, %p392;
	mov.f32 	%f994, 0f00000000;
	@%p395 bra 	$L__BB0_116;
	ld.param.u64 	%rd170, [default_function_kernel0_param_0];
	mov.u32 	%r1367, %tid.z;
	mov.u32 	%r1368, %ctaid.y;
	mul.lo.s32 	%r1369, %r1368, 3136;
	mad.lo.s32 	%r1370, %r1367, 100352, %r1369;
	mov.u32 	%r1371, %ctaid.x;
	mad.lo.s32 	%r1372, %r1371, 56, %r1370;
	mad.lo.s32 	%r1373, %r1716, 401408, %r1372;
	add.s32 	%r1374, %r1373, %r131;
	add.s32 	%r1375, %r1374, -225;
	cvta.to.global.u64 	%rd88, %rd170;
	mul.wide.s32 	%rd89, %r1375, 4;
	add.s64 	%rd90, %rd88, %rd89;
	ld.global.nc.f32 	%f994, [%rd90];
$L__BB0_116:
	mov.u32 	%r1376, %tid.z;
	mov.u32 	%r1377, %tid.x;
	mul.lo.s32 	%r1378, %r1377, 34;
	mad.lo.s32 	%r1379, %r1376, 1856, %r1378;
	shl.b32 	%r1380, %r1379, 2;
	mov.u32 	%r1381, _ZZ24default_function_kernel0E15pad_temp_shared;
	add.s32 	%r1382, %r1381, %r1380;
	st.shared.f32 	[%r1382+112], %f994;
$L__BB0_117:
	mov.u32 	%r1383, %tid.z;
	mov.u32 	%r1384, %tid.x;
	mul.lo.s32 	%r1386, %r1384, 34;
	mad.lo.s32 	%r1387, %r1383, 1856, %r1386;
	setp.gt.u32 	%p396, %r1387, 7394;
	setp.gt.u32 	%p397, %r133, 127;
	setp.gt.u32 	%p398, %r132, 7;
	setp.gt.u32 	%p399, %r1384, 53;
	or.pred  	%p400, %p398, %p397;
	or.pred  	%p401, %p400, %p396;
	or.pred  	%p402, %p401, %p399;
	@%p402 bra 	$L__BB0_121;
	setp.gt.u32 	%p403, %r134, 224;
	or.pred  	%p404, %p30, %p403;
	mov.f32 	%f995, 0f00000000;
	@%p404 bra 	$L__BB0_120;
	ld.param.u64 	%rd171, [default_function_kernel0_param_0];
	mov.u32 	%r1390, %tid.z;
	mov.u32 	%r1391, %ctaid.y;
	mul.lo.s32 	%r1392, %r1391, 3136;
	mad.lo.s32 	%r1393, %r1390, 100352, %r1392;
	mov.u32 	%r1394, %ctaid.x;
	mad.lo.s32 	%r1395, %r1394, 56, %r1393;
	mad.lo.s32 	%r1396, %r1716, 401408, %r1395;
	add.s32 	%r1397, %r1396, %r135;
	add.s32 	%r1398, %r1397, -225;
	cvta.to.global.u64 	%rd91, %rd171;
	mul.wide.s32 	%rd92, %r1398, 4;
	add.s64 	%rd93, %rd91, %rd92;
	ld.global.nc.f32 	%f995, [%rd93];
$L__BB0_120:
	mov.u32 	%r1399, %tid.z;
	mov.u32 	%r1400, %tid.x;
	mul.lo.s32 	%r1401, %r1400, 34;
	mad.lo.s32 	%r1402, %r1399, 1856, %r1401;
	shl.b32 	%r1403, %r1402, 2;
	mov.u32 	%r1404, _ZZ24default_function_kernel0E15pad_temp_shared;
	add.s32 	%r1405, %r1404, %r1403;
	st.shared.f32 	[%r1405+116], %f995;
$L__BB0_121:
	mov.u32 	%r1406, %tid.z;
	mov.u32 	%r1407, %tid.x;
	mul.lo.s32 	%r1409, %r1407, 34;
	mad.lo.s32 	%r1410, %r1406, 1856, %r1409;
	setp.gt.u32 	%p405, %r1410, 7393;
	setp.gt.u32 	%p406, %r137, 127;
	setp.gt.u32 	%p407, %r136, 7;
	setp.gt.u32 	%p408, %r1407, 53;
	or.pred  	%p409, %p407, %p406;
	or.pred  	%p410, %p409, %p405;
	or.pred  	%p411, %p410, %p408;
	@%p411 bra 	$L__BB0_125;
	setp.gt.u32 	%p412, %r139, 224;
	setp.eq.s32 	%p413, %r138, 0;
	or.pred  	%p414, %p31, %p413;
	or.pred  	%p415, %p414, %p412;
	mov.f32 	%f996, 0f00000000;
	@%p415 bra 	$L__BB0_124;
	ld.param.u64 	%rd172, [default_function_kernel0_param_0];
	mov.u32 	%r1413, %tid.z;
	mov.u32 	%r1414, %ctaid.y;
	mul.lo.s32 	%r1415, %r1414, 3136;
	mad.lo.s32 	%r1416, %r1413, 100352, %r1415;
	mov.u32 	%r1417, %ctaid.x;
	mad.lo.s32 	%r1418, %r1417, 56, %r1416;
	mad.lo.s32 	%r1419, %r1716, 401408, %r1418;
	add.s32 	%r1420, %r1419, %r140;
	add.s32 	%r1421, %r1420, -225;
	cvta.to.global.u64 	%rd94, %rd172;
	mul.wide.s32 	%rd95, %r1421, 4;
	add.s64 	%rd96, %rd94, %rd95;
	ld.global.nc.f32 	%f996, [%rd96];
$L__BB0_124:
	mov.u32 	%r1422, %tid.z;
	mov.u32 	%r1423, %tid.x;
	mul.lo.s32 	%r1424, %r1423, 34;
	mad.lo.s32 	%r1425, %r1422, 1856, %r1424;
	shl.b32 	%r1426, %r1425, 2;
	mov.u32 	%r1427, _ZZ24default_function_kernel0E15pad_temp_shared;
	add.s32 	%r1428, %r1427, %r1426;
	st.shared.f32 	[%r1428+120], %f996;
$L__BB0_125:
	mov.u32 	%r1429, %tid.z;
	mov.u32 	%r1430, %tid.x;
	mul.lo.s32 	%r1432, %r1430, 34;
	mad.lo.s32 	%r1433, %r1429, 1856, %r1432;
	setp.gt.u32 	%p416, %r1433, 7392;
	setp.gt.u32 	%p417, %r142, 127;
	setp.gt.u32 	%p418, %r141, 7;
	setp.gt.u32 	%p419, %r1430, 53;
	or.pred  	%p420, %p418, %p417;
	or.pred  	%p421, %p420, %p416;
	or.pred  	%p422, %p421, %p419;
	@%p422 bra 	$L__BB0_129;
	setp.gt.u32 	%p423, %r143, 224;
	or.pred  	%p424, %p32, %p423;
	mov.f32 	%f997, 0f00000000;
	@%p424 bra 	$L__BB0_128;
	ld.param.u64 	%rd173, [default_function_kernel0_param_0];
	mov.u32 	%r1436, %tid.z;
	mov.u32 	%r1437, %ctaid.y;
	mul.lo.s32 	%r1438, %r1437, 3136;
	mad.lo.s32 	%r1439, %r1436, 100352, %r1438;
	mov.u32 	%r1440, %ctaid.x;
	mad.lo.s32 	%r1441, %r1440, 56, %r1439;
	mad.lo.s32 	%r1442, %r1716, 401408, %r1441;
	add.s32 	%r1443, %r1442, %r144;
	add.s32 	%r1444, %r1443, -225;
	cvta.to.global.u64 	%rd97, %rd173;
	mul.wide.s32 	%rd98, %r1444, 4;
	add.s64 	%rd99, %rd97, %rd98;
	ld.global.nc.f32 	%f997, [%rd99];
$L__BB0_128:
	mov.u32 	%r1445, %tid.z;
	mov.u32 	%r1446, %tid.x;
	mul.lo.s32 	%r1447, %r1446, 34;
	mad.lo.s32 	%r1448, %r1445, 1856, %r1447;
	shl.b32 	%r1449, %r1448, 2;
	mov.u32 	%r1450, _ZZ24default_function_kernel0E15pad_temp_shared;
	add.s32 	%r1451, %r1450, %r1449;
	st.shared.f32 	[%r1451+124], %f997;
$L__BB0_129:
	mov.u32 	%r1452, %tid.z;
	mov.u32 	%r1453, %tid.x;
	mul.lo.s32 	%r1455, %r1453, 34;
	mad.lo.s32 	%r1456, %r1452, 1856, %r1455;
	setp.gt.u32 	%p425, %r1456, 7391;
	setp.gt.u32 	%p426, %r146, 127;
	setp.gt.u32 	%p427, %r145, 7;
	setp.gt.u32 	%p428, %r1453, 53;
	or.pred  	%p429, %p427, %p426;
	or.pred  	%p430, %p429, %p425;
	or.pred  	%p431, %p430, %p428;
	@%p431 bra 	$L__BB0_133;
	setp.gt.u32 	%p432, %r148, 224;
	setp.eq.s32 	%p433, %r147, 0;
	or.pred  	%p434, %p33, %p433;
	or.pred  	%p435, %p434, %p432;
	mov.f32 	%f998, 0f00000000;
	@%p435 bra 	$L__BB0_132;
	ld.param.u64 	%rd174, [default_function_kernel0_param_0];
	mov.u32 	%r1459, %tid.z;
	mov.u32 	%r1460, %ctaid.y;
	mul.lo.s32 	%r1461, %r1460, 3136;
	mad.lo.s32 	%r1462, %r1459, 100352, %r1461;
	mov.u32 	%r1463, %ctaid.x;
	mad.lo.s32 	%r1464, %r1463, 56, %r1462;
	mad.lo.s32 	%r1465, %r1716, 401408, %r1464;
	add.s32 	%r1466, %r1465, %r149;
	add.s32 	%r1467, %r1466, -225;
	cvta.to.global.u64 	%rd100, %rd174;
	mul.wide.s32 	%rd101, %r1467, 4;
	add.s64 	%rd102, %rd100, %rd101;
	ld.global.nc.f32 	%f998, [%rd102];
$L__BB0_132:
	mov.u32 	%r1468, %tid.z;
	mov.u32 	%r1469, %tid.x;
	mul.lo.s32 	%r1470, %r1469, 34;
	mad.lo.s32 	%r1471, %r1468, 1856, %r1470;
	shl.b32 	%r1472, %r1471, 2;
	mov.u32 	%r1473, _ZZ24default_function_kernel0E15pad_temp_shared;
	add.s32 	%r1474, %r1473, %r1472;
	st.shared.f32 	[%r1474+128], %f998;
$L__BB0_133:
	mov.u32 	%r1475, %tid.z;
	mov.u32 	%r1476, %tid.x;
	mul.lo.s32 	%r1478, %r1476, 34;
	mad.lo.s32 	%r1479, %r1475, 1856, %r1478;
	setp.gt.u32 	%p436, %r1479, 7390;
	setp.gt.u32 	%p437, %r151, 127;
	setp.gt.u32 	%p438, %r150, 7;
	setp.gt.u32 	%p439, %r1476, 53;
	or.pred  	%p440, %p438, %p437;
	or.pred  	%p441, %p440, %p436;
	or.pred  	%p442, %p441, %p439;
	@%p442 bra 	$L__BB0_137;
	setp.gt.u32 	%p443, %r152, 224;
	or.pred  	%p444, %p34, %p443;
	mov.f32 	%f999, 0f00000000;
	@%p444 bra 	$L__BB0_136;
	ld.param.u64 	%rd175, [default_function_kernel0_param_0];
	mov.u32 	%r1482, %tid.z;
	mov.u32 	%r1483, %ctaid.y;
	mul.lo.s32 	%r1484, %r1483, 3136;
	mad.lo.s32 	%r1485, %r1482, 100352, %r1484;
	mov.u32 	%r1486, %ctaid.x;
	mad.lo.s32 	%r1487, %r1486, 56, %r1485;
	mad.lo.s32 	%r1488, %r1716, 401408, %r1487;
	add.s32 	%r1489, %r1488, %r153;
	add.s32 	%r1490, %r1489, -225;
	cvta.to.global.u64 	%rd103, %rd175;
	mul.wide.s32 	%rd104, %r1490, 4;
	add.s64 	%rd105, %rd103, %rd104;
	ld.global.nc.f32 	%f999, [%rd105];
$L__BB0_136:
	mov.u32 	%r1491, %tid.z;
	mov.u32 	%r1492, %tid.x;
	mul.lo.s32 	%r1493, %r1492, 34;
	mad.lo.s32 	%r1494, %r1491, 1856, %r1493;
	shl.b32 	%r1495, %r1494, 2;
	mov.u32 	%r1496, _ZZ24default_function_kernel0E15pad_temp_shared;
	add.s32 	%r1497, %r1496, %r1495;
	st.shared.f32 	[%r1497+132], %f999;
$L__BB0_137:
	mov.u32 	%r1498, %tid.x;
	setp.gt.u32 	%p445, %r1498, 52;
	mov.u32 	%r1500, %tid.z;
	mul.lo.s32 	%r1501, %r1498, 11;
	mad.lo.s32 	%r1502, %r1500, 576, %r1501;
	setp.gt.u32 	%p446, %r1502, 2303;
	setp.gt.u32 	%p447, %r156, 767;
	setp.gt.u32 	%p448, %r155, 255;
	setp.gt.u32 	%p449, %r154, 31;
	or.pred  	%p450, %p449, %p448;
	or.pred  	%p451, %p450, %p447;
	or.pred  	%p452, %p451, %p446;
	or.pred  	%p453, %p452, %p445;
	@%p453 bra 	$L__BB0_139;
	ld.param.u64 	%rd176, [default_function_kernel0_param_1];
	mov.u32 	%r1506, %tid.z;
	mul.lo.s32 	%r1507, %r1506, 4608;
	mad.lo.s32 	%r1508, %r1716, 72, %r1507;
	add.s32 	%r1509, %r1508, %r157;
	cvta.to.global.u64 	%rd106, %rd176;
	mul.wide.u32 	%rd107, %r1509, 4;
	add.s64 	%rd108, %rd106, %rd107;
	ld.global.nc.f32 	%f555, [%rd108];
	mov.u32 	%r1510, %tid.x;
	mul.lo.s32 	%r1511, %r1510, 11;
	mad.lo.s32 	%r1512, %r1506, 576, %r1511;
	shl.b32 	%r1513, %r1512, 2;
	mov.u32 	%r1514, _ZZ24default_function_kernel0E13kernel_shared;
	add.s32 	%r1515, %r1514, %r1513;
	st.shared.f32 	[%r1515], %f555;
$L__BB0_139:
	mov.u32 	%r1516, %tid.z;
	mov.u32 	%r1517, %tid.x;
	mul.lo.s32 	%r1519, %r1517, 11;
	mad.lo.s32 	%r1520, %r1516, 576, %r1519;
	setp.gt.u32 	%p454, %r1520, 2302;
	setp.gt.u32 	%p455, %r160, 767;
	setp.gt.u32 	%p456, %r159, 255;
	setp.gt.u32 	%p457, %r158, 31;
	setp.gt.u32 	%p458, %r1517, 52;
	or.pred  	%p459, %p457, %p456;
	or.pred  	%p460, %p459, %p455;
	or.pred  	%p461, %p460, %p454;
	or.pred  	%p462, %p461, %p458;
	@%p462 bra 	$L__BB0_141;
	ld.param.u64 	%rd177, [default_function_kernel0_param_1];
	mov.u32 	%r1524, %tid.z;
	mul.lo.s32 	%r1525, %r1524, 4608;
	mad.lo.s32 	%r1526, %r1716, 72, %r1525;
	add.s32 	%r1527, %r1526, %r161;
	cvta.to.global.u64 	%rd109, %rd177;
	mul.wide.u32 	%rd110, %r1527, 4;
	add.s64 	%rd111, %rd109, %rd110;
	ld.global.nc.f32 	%f556, [%rd111];
	mov.u32 	%r1528, %tid.x;
	mul.lo.s32 	%r1529, %r1528, 11;
	mad.lo.s32 	%r1530, %r1524, 576, %r1529;
	shl.b32 	%r1531, %r1530, 2;
	mov.u32 	%r1532, _ZZ24default_function_kernel0E13kernel_shared;
	add.s32 	%r1533, %r1532, %r1531;
	st.shared.f32 	[%r1533+4], %f556;
$L__BB0_141:
	mov.u32 	%r1534, %tid.z;
	mov.u32 	%r1535, %tid.x;
	mul.lo.s32 	%r1537, %r1535, 11;
	mad.lo.s32 	%r1538, %r1534, 576, %r1537;
	setp.gt.u32 	%p463, %r1538, 2301;
	setp.gt.u32 	%p464, %r164, 767;
	setp.gt.u32 	%p465, %r163, 255;
	setp.gt.u32 	%p466, %r162, 31;
	setp.gt.u32 	%p467, %r1535, 52;
	or.pred  	%p468, %p466, %p465;
	or.pred  	%p469, %p468, %p464;
	or.pred  	%p470, %p469, %p463;
	or.pred  	%p471, %p470, %p467;
	@%p471 bra 	$L__BB0_143;
	ld.param.u64 	%rd178, [default_function_kernel0_param_1];
	mov.u32 	%r1542, %tid.z;
	mul.lo.s32 	%r1543, %r1542, 4608;
	mad.lo.s32 	%r1544, %r1716, 72, %r1543;
	add.s32 	%r1545, %r1544, %r165;
	cvta.to.global.u64 	%rd112, %rd178;
	mul.wide.u32 	%rd113, %r1545, 4;
	add.s64 	%rd114, %rd112, %rd113;
	ld.global.nc.f32 	%f557, [%rd114];
	mov.u32 	%r1546, %tid.x;
	mul.lo.s32 	%r1547, %r1546, 11;
	mad.lo.s32 	%r1548, %r1542, 576, %r1547;
	shl.b32 	%r1549, %r1548, 2;
	mov.u32 	%r1550, _ZZ24default_function_kernel0E13kernel_shared;
	add.s32 	%r1551, %r1550, %r1549;
	st.shared.f32 	[%r1551+8], %f557;
$L__BB0_143:
	mov.u32 	%r1552, %tid.z;
	mov.u32 	%r1553, %tid.x;
	mul.lo.s32 	%r1555, %r1553, 11;
	mad.lo.s32 	%r1556, %r1552, 576, %r1555;
	setp.gt.u32 	%p472, %r1556, 2300;
	setp.gt.u32 	%p473, %r168, 767;
	setp.gt.u32 	%p474, %r167, 255;
	setp.gt.u32 	%p475, %r166, 31;
	setp.gt.u32 	%p476, %r1553, 52;
	or.pred  	%p477, %p475, %p474;
	or.pred  	%p478, %p477, %p473;
	or.pred  	%p479, %p478, %p472;
	or.pred  	%p480, %p479, %p476;
	@%p480 bra 	$L__BB0_145;
	ld.param.u64 	%rd179, [default_function_kernel0_param_1];
	mov.u32 	%r1560, %tid.z;
	mul.lo.s32 	%r1561, %r1560, 4608;
	mad.lo.s32 	%r1562, %r1716, 72, %r1561;
	add.s32 	%r1563, %r1562, %r169;
	cvta.to.global.u64 	%rd115, %rd179;
	mul.wide.u32 	%rd116, %r1563, 4;
	add.s64 	%rd117, %rd115, %rd116;
	ld.global.nc.f32 	%f558, [%rd117];
	mov.u32 	%r1564, %tid.x;
	mul.lo.s32 	%r1565, %r1564, 11;
	mad.lo.s32 	%r1566, %r1560, 576, %r1565;
	shl.b32 	%r1567, %r1566, 2;
	mov.u32 	%r1568, _ZZ24default_function_kernel0E13kernel_shared;
	add.s32 	%r1569, %r1568, %r1567;
	st.shared.f32 	[%r1569+12], %f558;
$L__BB0_145:
	mov.u32 	%r1570, %tid.x;
	setp.gt.u32 	%p481, %r1570, 51;
	mov.u32 	%r1572, %tid.z;
	mul.lo.s32 	%r1573, %r1570, 11;
	mad.lo.s32 	%r1574, %r1572, 576, %r1573;
	setp.gt.u32 	%p482, %r1574, 2299;
	setp.gt.u32 	%p483, %r172, 767;
	setp.gt.u32 	%p484, %r171, 255;
	setp.gt.u32 	%p485, %r170, 31;
	or.pred  	%p486, %p485, %p484;
	or.pred  	%p487, %p486, %p483;
	or.pred  	%p488, %p487, %p482;
	or.pred  	%p489, %p488, %p481;
	@%p489 bra 	$L__BB0_147;
	ld.param.u64 	%rd180, [default_function_kernel0_param_1];
	mov.u32 	%r1578, %tid.z;
	mul.lo.s32 	%r1579, %r1578, 4608;
	mad.lo.s32 	%r1580, %r1716, 72, %r1579;
	add.s32 	%r1581, %r1580, %r173;
	cvta.to.global.u64 	%rd118, %rd180;
	mul.wide.u32 	%rd119, %r1581, 4;
	add.s64 	%rd120, %rd118, %rd119;
	ld.global.nc.f32 	%f559, [%rd120];
	mov.u32 	%r1582, %tid.x;
	mul.lo.s32 	%r1583, %r1582, 11;
	mad.lo.s32 	%r1584, %r1578, 576, %r1583;
	shl.b32 	%r1585, %r1584, 2;
	mov.u32 	%r1586, _ZZ24default_function_kernel0E13kernel_shared;
	add.s32 	%r1587, %r1586, %r1585;
	st.shared.f32 	[%r1587+16], %f559;
$L__BB0_147:
	mov.u32 	%r1588, %tid.z;
	mov.u32 	%r1589, %tid.x;
	mul.lo.s32 	%r1591, %r1589, 11;
	mad.lo.s32 	%r1592, %r1588, 576, %r1591;
	setp.gt.u32 	%p490, %r1592, 2298;
	setp.gt.u32 	%p491, %r176, 767;
	setp.gt.u32 	%p492, %r175, 255;
	setp.gt.u32 	%p493, %r174, 31;
	setp.gt.u32 	%p494, %r1589, 51;
	or.pred  	%p495, %p493, %p492;
	or.pred  	%p496, %p495, %p491;
	or.pred  	%p497, %p496, %p490;
	or.pred  	%p498, %p497, %p494;
	@%p498 bra 	$L__BB0_149;
	ld.param.u64 	%rd181, [default_function_kernel0_param_1];
	mov.u32 	%r1596, %tid.z;
	mul.lo.s32 	%r1597, %r1596, 4608;
	mad.lo.s32 	%r1598, %r1716, 72, %r1597;
	add.s32 	%r1599, %r1598, %r177;
	cvta.to.global.u64 	%rd121, %rd181;
	mul.wide.u32 	%rd122, %r1599, 4;
	add.s64 	%rd123, %rd121, %rd122;
	ld.global.nc.f32 	%f560, [%rd123];
	mov.u32 	%r1600, %tid.x;
	mul.lo.s32 	%r1601, %r1600, 11;
	mad.lo.s32 	%r1602, %r1596, 576, %r1601;
	shl.b32 	%r1603, %r1602, 2;
	mov.u32 	%r1604, _ZZ24default_function_kernel0E13kernel_shared;
	add.s32 	%r1605, %r1604, %r1603;
	st.shared.f32 	[%r1605+20], %f560;
$L__BB0_149:
	mov.u32 	%r1606, %tid.z;
	mov.u32 	%r1607, %tid.x;
	mul.lo.s32 	%r1609, %r1607, 11;
	mad.lo.s32 	%r1610, %r1606, 576, %r1609;
	setp.gt.u32 	%p499, %r1610, 2297;
	setp.gt.u32 	%p500, %r180, 767;
	setp.gt.u32 	%p501, %r179, 255;
	setp.gt.u32 	%p502, %r178, 31;
	setp.gt.u32 	%p503, %r1607, 51;
	or.pred  	%p504, %p502, %p501;
	or.pred  	%p505, %p504, %p500;
	or.pred  	%p506, %p505, %p499;
	or.pred  	%p507, %p506, %p503;
	@%p507 bra 	$L__BB0_151;
	ld.param.u64 	%rd182, [default_function_kernel0_param_1];
	mov.u32 	%r1614, %tid.z;
	mul.lo.s32 	%r1615, %r1614, 4608;
	mad.lo.s32 	%r1616, %r1716, 72, %r1615;
	add.s32 	%r1617, %r1616, %r181;
	cvta.to.global.u64 	%rd124, %rd182;
	mul.wide.u32 	%rd125, %r1617, 4;
	add.s64 	%rd126, %rd124, %rd125;
	ld.global.nc.f32 	%f561, [%rd126];
	mov.u32 	%r1618, %tid.x;
	mul.lo.s32 	%r1619, %r1618, 11;
	mad.lo.s32 	%r1620, %r1614, 576, %r1619;
	shl.b32 	%r1621, %r1620, 2;
	mov.u32 	%r1622, _ZZ24default_function_kernel0E13kernel_shared;
	add.s32 	%r1623, %r1622, %r1621;
	st.shared.f32 	[%r1623+24], %f561;
$L__BB0_151:
	mov.u32 	%r1624, %tid.z;
	mov.u32 	%r1625, %tid.x;
	mul.lo.s32 	%r1627, %r1625, 11;
	mad.lo.s32 	%r1628, %r1624, 576, %r1627;
	setp.gt.u32 	%p508, %r1628, 2296;
	setp.gt.u32 	%p509, %r184, 767;
	setp.gt.u32 	%p510, %r183, 255;
	setp.gt.u32 	%p511, %r182, 31;
	setp.gt.u32 	%p512, %r1625, 51;
	or.pred  	%p513, %p511, %p510;
	or.pred  	%p514, %p513, %p509;
	or.pred  	%p515, %p514, %p508;
	or.pred  	%p516, %p515, %p512;
	@%p516 bra 	$L__BB0_153;
	ld.param.u64 	%rd183, [default_function_kernel0_param_1];
	mov.u32 	%r1632, %tid.z;
	mul.lo.s32 	%r1633, %r1632, 4608;
	mad.lo.s32 	%r1634, %r1716, 72, %r1633;
	add.s32 	%r1635, %r1634, %r185;
	cvta.to.global.u64 	%rd127, %rd183;
	mul.wide.u32 	%rd128, %r1635, 4;
	add.s64 	%rd129, %rd127, %rd128;
	ld.global.nc.f32 	%f562, [%rd129];
	mov.u32 	%r1636, %tid.x;
	mul.lo.s32 	%r1637, %r1636, 11;
	mad.lo.s32 	%r1638, %r1632, 576, %r1637;
	shl.b32 	%r1639, %r1638, 2;
	mov.u32 	%r1640, _ZZ24default_function_kernel0E13kernel_shared;
	add.s32 	%r1641, %r1640, %r1639;
	st.shared.f32 	[%r1641+28], %f562;
$L__BB0_153:
	mov.u32 	%r1642, %tid.z;
	mov.u32 	%r1643, %tid.x;
	mul.lo.s32 	%r1645, %r1643, 11;
	mad.lo.s32 	%r1646, %r1642, 576, %r1645;
	setp.gt.u32 	%p517, %r1646, 2295;
	setp.gt.u32 	%p518, %r188, 767;
	setp.gt.u32 	%p519, %r187, 255;
	setp.gt.u32 	%p520, %r186, 31;
	setp.gt.u32 	%p521, %r1643, 51;
	or.pred  	%p522, %p520, %p519;
	or.pred  	%p523, %p522, %p518;
	or.pred  	%p524, %p523, %p517;
	or.pred  	%p525, %p524, %p521;
	@%p525 bra 	$L__BB0_155;
	ld.param.u64 	%rd184, [default_function_kernel0_param_1];
	mov.u32 	%r1650, %tid.z;
	mul.lo.s32 	%r1651, %r1650, 4608;
	mad.lo.s32 	%r1652, %r1716, 72, %r1651;
	add.s32 	%r1653, %r1652, %r189;
	cvta.to.global.u64 	%rd130, %rd184;
	mul.wide.u32 	%rd131, %r1653, 4;
	add.s64 	%rd132, %rd130, %rd131;
	ld.global.nc.f32 	%f563, [%rd132];
	mov.u32 	%r1654, %tid.x;
	mul.lo.s32 	%r1655, %r1654, 11;
	mad.lo.s32 	%r1656, %r1650, 576, %r1655;
	shl.b32 	%r1657, %r1656, 2;
	mov.u32 	%r1658, _ZZ24default_function_kernel0E13kernel_shared;
	add.s32 	%r1659, %r1658, %r1657;
	st.shared.f32 	[%r1659+32], %f563;
$L__BB0_155:
	mov.u32 	%r1660, %tid.z;
	mov.u32 	%r1661, %tid.x;
	mul.lo.s32 	%r1663, %r1661, 11;
	mad.lo.s32 	%r1664, %r1660, 576, %r1663;
	setp.gt.u32 	%p526, %r1664, 2294;
	setp.gt.u32 	%p527, %r192, 767;
	setp.gt.u32 	%p528, %r191, 255;
	setp.gt.u32 	%p529, %r190, 31;
	setp.gt.u32 	%p530, %r1661, 51;
	or.pred  	%p531, %p529, %p528;
	or.pred  	%p532, %p531, %p527;
	or.pred  	%p533, %p532, %p526;
	or.pred  	%p534, %p533, %p530;
	@%p534 bra 	$L__BB0_157;
	ld.param.u64 	%rd185, [default_function_kernel0_param_1];
	mov.u32 	%r1668, %tid.z;
	mul.lo.s32 	%r1669, %r1668, 4608;
	mad.lo.s32 	%r1670, %r1716, 72, %r1669;
	add.s32 	%r1671, %r1670, %r193;
	cvta.to.global.u64 	%rd133, %rd185;
	mul.wide.u32 	%rd134, %r1671, 4;
	add.s64 	%rd135, %rd133, %rd134;
	ld.global.nc.f32 	%f564, [%rd135];
	mov.u32 	%r1672, %tid.x;
	mul.lo.s32 	%r1673, %r1672, 11;
	mad.lo.s32 	%r1674, %r1668, 576, %r1673;
	shl.b32 	%r1675, %r1674, 2;
	mov.u32 	%r1676, _ZZ24default_function_kernel0E13kernel_shared;
	add.s32 	%r1677, %r1676, %r1675;
	st.shared.f32 	[%r1677+36], %f564;
$L__BB0_157:
	mov.u32 	%r1678, %tid.z;
	mov.u32 	%r1679, %tid.x;
	mul.lo.s32 	%r1681, %r1679, 11;
	mad.lo.s32 	%r1682, %r1678, 576, %r1681;
	setp.gt.u32 	%p535, %r1682, 2293;
	setp.gt.u32 	%p536, %r196, 767;
	setp.gt.u32 	%p537, %r195, 255;
	setp.gt.u32 	%p538, %r194, 31;
	setp.gt.u32 	%p539, %r1679, 51;
	or.pred  	%p540, %p538, %p537;
	or.pred  	%p541, %p540, %p536;
	or.pred  	%p542, %p541, %p535;
	or.pred  	%p543, %p542, %p539;
	@%p543 bra 	$L__BB0_159;
	ld.param.u64 	%rd186, [default_function_kernel0_param_1];
	mov.u32 	%r1686, %tid.z;
	mul.lo.s32 	%r1687, %r1686, 4608;
	mad.lo.s32 	%r1688, %r1716, 72, %r1687;
	add.s32 	%r1689, %r1688, %r197;
	cvta.to.global.u64 	%rd136, %rd186;
	mul.wide.u32 	%rd137, %r1689, 4;
	add.s64 	%rd138, %rd136, %rd137;
	ld.global.nc.f32 	%f565, [%rd138];
	mov.u32 	%r1690, %tid.x;
	mul.lo.s32 	%r1691, %r1690, 11;
	mad.lo.s32 	%r1692, %r1686, 576, %r1691;
	shl.b32 	%r1693, %r1692, 2;
	mov.u32 	%r1694, _ZZ24default_function_kernel0E13kernel_shared;
	add.s32 	%r1695, %r1694, %r1693;
	st.shared.f32 	[%r1695+40], %f565;
$L__BB0_159:
	bar.sync 	0;
	mov.b32 	%r1717, 0;
$L__BB0_160:
	mov.u32 	%r1698, %tid.x;
	shl.b32 	%r1699, %r1698, 2;
	mov.u32 	%r1700, _ZZ24default_function_kernel0E15pad_temp_shared;
	add.s32 	%r1701, %r1699, %r1700;
	mad.lo.s32 	%r1702, %r1717, 3712, %r1701;
	add.s32 	%r1718, %r1702, 1624;
	ld.shared.f32 	%f1112, [%r1702+1624];
	mov.b32 	%r1719, 1152;
$L__BB0_161:
	ld.shared.f32 	%f566, [%r1718+-1624];
	ld.shared.f32 	%f567, [%r1718+-1620];
	ld.shared.f32 	%f568, [%r1718+-1616];
	ld.shared.f32 	%f569, [%r1718+-1392];
	ld.shared.f32 	%f570, [%r1718+-1388];
	ld.shared.f32 	%f571, [%r1718+-1384];
	ld.shared.f32 	%f572, [%r1718+-1160];
	ld.shared.f32 	%f573, [%r1718+-1156];
	ld.shared.f32 	%f574, [%r1718+-1152];
	ld.shared.f32 	%f575, [%r1718+-928];
	ld.shared.f32 	%f576, [%r1718+-924];
	ld.shared.f32 	%f577, [%r1718+-920];
	ld.shared.f32 	%f578, [%r1718+-696];
	ld.shared.f32 	%f579, [%r1718+-692];
	ld.shared.f32 	%f580, [%r1718+-688];
	ld.shared.f32 	%f581, [%r1718+-464];
	ld.shared.f32 	%f582, [%r1718+-460];
	ld.shared.f32 	%f583, [%r1718+-456];
	ld.shared.f32 	%f584, [%r1718+-232];
	ld.shared.f32 	%f585, [%r1718+-228];
	ld.shared.f32 	%f586, [%r1718+-224];
	ld.shared.f32 	%f587, [%r1718+4];
	ld.shared.f32 	%f588, [%r1718+8];
	add.s32 	%r203, %r1718, 232;
	ld.shared.f32 	%f407, [%r1718+232];
	ld.shared.f32 	%f589, [%r1718+236];
	ld.shared.f32 	%f590, [%r1718+240];
	ld.shared.f32 	%f591, [%r1718+464];
	ld.shared.f32 	%f592, [%r1718+468];
	ld.shared.f32 	%f593, [%r1718+472];
	ld.shared.f32 	%f594, [%r1718+696];
	ld.shared.f32 	%f595, [%r1718+700];
	ld.shared.f32 	%f596, [%r1718+704];
	ld.shared.f32 	%f597, [%r1718+928];
	ld.shared.f32 	%f598, [%r1718+932];
	ld.shared.f32 	%f599, [%r1718+936];
	ld.shared.f32 	%f600, [%r1718+1160];
	ld.shared.f32 	%f601, [%r1718+1164];
	ld.shared.f32 	%f602, [%r1718+1168];
	ld.shared.f32 	%f603, [%r1718+1392];
	ld.shared.f32 	%f604, [%r1718+1396];
	ld.shared.f32 	%f605, [%r1718+1400];
	mov.u32 	%r1703, %tid.z;
	mov.u32 	%r1704, _ZZ24default_function_kernel0E13kernel_shared;
	mad.lo.s32 	%r1705, %r1703, 2304, %r1704;
	mad.lo.s32 	%r1706, %r1717, 36, %r1705;
	add.s32 	%r1707, %r1706, %r1719;
	ld.shared.f32 	%f606, [%r1707+-1152];
	ld.shared.f32 	%f607, [%r1707+-1148];
	ld.shared.f32 	%f608, [%r1707+-1144];
	ld.shared.f32 	%f609, [%r1707+-864];
	ld.shared.f32 	%f610, [%r1707+-860];
	ld.shared.f32 	%f611, [%r1707+-856];
	ld.shared.f32 	%f612, [%r1707+-576];
	ld.shared.f32 	%f613, [%r1707+-572];
	ld.shared.f32 	%f614, [%r1707+-568];
	ld.shared.f32 	%f615, [%r1707+-288];
	ld.shared.f32 	%f616, [%r1707+-284];
	ld.shared.f32 	%f617, [%r1707+-280];
	ld.shared.f32 	%f618, [%r1707];
	ld.shared.f32 	%f619, [%r1707+4];
	ld.shared.f32 	%f620, [%r1707+8];
	ld.shared.f32 	%f621, [%r1707+288];
	ld.shared.f32 	%f622, [%r1707+292];
	ld.shared.f32 	%f623, [%r1707+296];
	ld.shared.f32 	%f624, [%r1707+576];
	ld.shared.f32 	%f625, [%r1707+580];
	ld.shared.f32 	%f626, [%r1707+584];
	ld.shared.f32 	%f627, [%r1707+864];
	ld.shared.f32 	%f628, [%r1707+868];
	ld.shared.f32 	%f629, [%r1707+872];
	fma.rn.f32 	%f630, %f566, %f606, %f1158;
	fma.rn.f32 	%f631, %f569, %f606, %f1157;
	fma.rn.f32 	%f632, %f572, %f606, %f1156;
	fma.rn.f32 	%f633, %f575, %f606, %f1155;
	fma.rn.f32 	%f634, %f578, %f606, %f1154;
	fma.rn.f32 	%f635, %f581, %f606, %f1153;
	fma.rn.f32 	%f636, %f584, %f606, %f1152;
	fma.rn.f32 	%f637, %f1112, %f606, %f1151;
	fma.rn.f32 	%f638, %f407, %f606, %f1150;
	fma.rn.f32 	%f639, %f591, %f606, %f1149;
	fma.rn.f32 	%f640, %f594, %f606, %f1148;
	fma.rn.f32 	%f641, %f597, %f606, %f1147;
	fma.rn.f32 	%f642, %f600, %f606, %f1146;
	fma.rn.f32 	%f643, %f603, %f606, %f1145;
	fma.rn.f32 	%f644, %f566, %f609, %f1144;
	fma.rn.f32 	%f645, %f569, %f609, %f1143;
	fma.rn.f32 	%f646, %f572, %f609, %f1142;
	fma.rn.f32 	%f647, %f575, %f609, %f1141;
	fma.rn.f32 	%f648, %f578, %f609, %f1140;
	fma.rn.f32 	%f649, %f581, %f609, %f1139;
	fma.rn.f32 	%f650, %f584, %f609, %f1138;
	fma.rn.f32 	%f651, %f1112, %f609, %f1137;
	fma.rn.f32 	%f652, %f407, %f609, %f1136;
	fma.rn.f32 	%f653, %f591, %f609, %f1135;
	fma.rn.f32 	%f654, %f594, %f609, %f1134;
	fma.rn.f32 	%f655, %f597, %f609, %f1133;
	fma.rn.f32 	%f656, %f600, %f609, %f1132;
	fma.rn.f32 	%f657, %f603, %f609, %f1131;
	fma.rn.f32 	%f658, %f566, %f612, %f1130;
	fma.rn.f32 	%f659, %f569, %f612, %f1129;
	fma.rn.f32 	%f660, %f572, %f612, %f1128;
	fma.rn.f32 	%f661, %f575, %f612, %f1127;
	fma.rn.f32 	%f662, %f578, %f612, %f1126;
	fma.rn.f32 	%f663, %f581, %f612, %f1125;
	fma.rn.f32 	%f664, %f584, %f612, %f1124;
	fma.rn.f32 	%f665, %f1112, %f612, %f1123;
	fma.rn.f32 	%f666, %f407, %f612, %f1122;
	fma.rn.f32 	%f667, %f591, %f612, %f1121;
	fma.rn.f32 	%f668, %f594, %f612, %f1120;
	fma.rn.f32 	%f669, %f597, %f612, %f1119;
	fma.rn.f32 	%f670, %f600, %f612, %f1118;
	fma.rn.f32 	%f671, %f603, %f612, %f1117;
	fma.rn.f32 	%f672, %f566, %f615, %f1116;
	fma.rn.f32 	%f673, %f569, %f615, %f1115;
	fma.rn.f32 	%f674, %f572, %f615, %f1114;
	fma.rn.f32 	%f675, %f575, %f615, %f1113;
	fma.rn.f32 	%f676, %f578, %f615, %f1159;
	fma.rn.f32 	%f677, %f581, %f615, %f1160;
	fma.rn.f32 	%f678, %f584, %f615, %f1161;
	fma.rn.f32 	%f679, %f1112, %f615, %f1162;
	fma.rn.f32 	%f680, %f407, %f615, %f1163;
	fma.rn.f32 	%f681, %f591, %f615, %f1164;
	fma.rn.f32 	%f682, %f594, %f615, %f1165;
	fma.rn.f32 	%f683, %f597, %f615, %f1166;
	fma.rn.f32 	%f684, %f600, %f615, %f1167;
	fma.rn.f32 	%f685, %f603, %f615, %f1168;
	fma.rn.f32 	%f686, %f566, %f618, %f1169;
	fma.rn.f32 	%f687, %f569, %f618, %f1170;
	fma.rn.f32 	%f688, %f572, %f618, %f1171;
	fma.rn.f32 	%f689, %f575, %f618, %f1172;
	fma.rn.f32 	%f690, %f578, %f618, %f1173;
	fma.rn.f32 	%f691, %f581, %f618, %f1174;
	fma.rn.f32 	%f692, %f584, %f618, %f1175;
	fma.rn.f32 	%f693, %f1112, %f618, %f1176;
	fma.rn.f32 	%f694, %f407, %f618, %f1177;
	fma.rn.f32 	%f695, %f591, %f618, %f1178;
	fma.rn.f32 	%f696, %f594, %f618, %f1179;
	fma.rn.f32 	%f697, %f597, %f618, %f1180;
	fma.rn.f32 	%f698, %f600, %f618, %f1181;
	fma.rn.f32 	%f699, %f603, %f618, %f1182;
	fma.rn.f32 	%f700, %f566, %f621, %f1183;
	fma.rn.f32 	%f701, %f569, %f621, %f1184;
	fma.rn.f32 	%f702, %f572, %f621, %f1185;
	fma.rn.f32 	%f703, %f575, %f621, %f1186;
	fma.rn.f32 	%f704, %f578, %f621, %f1187;
	fma.rn.f32 	%f705, %f581, %f621, %f1188;
	fma.rn.f32 	%f706, %f584, %f621, %f1189;
	fma.rn.f32 	%f707, %f1112, %f621, %f1190;
	fma.rn.f32 	%f708, %f407, %f621, %f1191;
	fma.rn.f32 	%f709, %f591, %f621, %f1192;
	fma.rn.f32 	%f710, %f594, %f621, %f1193;
	fma.rn.f32 	%f711, %f597, %f621, %f1194;
	fma.rn.f32 	%f712, %f600, %f621, %f1195;
	fma.rn.f32 	%f713, %f603, %f621, %f1196;
	fma.rn.f32 	%f714, %f566, %f624, %f1197;
	fma.rn.f32 	%f715, %f569, %f624, %f1198;
	fma.rn.f32 	%f716, %f572, %f624, %f1199;
	fma.rn.f32 	%f717, %f575, %f624, %f1200;
	fma.rn.f32 	%f718, %f578, %f624, %f1201;
	fma.rn.f32 	%f719, %f581, %f624, %f1202;
	fma.rn.f32 	%f720, %f584, %f624, %f1203;
	fma.rn.f32 	%f721, %f1112, %f624, %f1204;
	fma.rn.f32 	%f722, %f407, %f624, %f1205;
	fma.rn.f32 	%f723, %f591, %f624, %f1206;
	fma.rn.f32 	%f724, %f594, %f624, %f1207;
	fma.rn.f32 	%f725, %f597, %f624, %f1208;
	fma.rn.f32 	%f726, %f600, %f624, %f1209;
	fma.rn.f32 	%f727, %f603, %f624, %f1210;
	fma.rn.f32 	%f728, %f566, %f627, %f1211;
	fma.rn.f32 	%f729, %f569, %f627, %f1212;
	fma.rn.f32 	%f730, %f572, %f627, %f1213;
	fma.rn.f32 	%f731, %f575, %f627, %f1214;
	fma.rn.f32 	%f732, %f578, %f627, %f1215;
	fma.rn.f32 	%f733, %f581, %f627, %f1216;
	fma.rn.f32 	%f734, %f584, %f627, %f1217;
	fma.rn.f32 	%f735, %f1112, %f627, %f1218;
	fma.rn.f32 	%f736, %f407, %f627, %f1219;
	fma.rn.f32 	%f737, %f591, %f627, %f1220;
	fma.rn.f32 	%f738, %f594, %f627, %f1221;
	fma.rn.f32 	%f739, %f597, %f627, %f1222;
	fma.rn.f32 	%f740, %f600, %f627, %f1223;
	fma.rn.f32 	%f741, %f603, %f627, %f1224;
	fma.rn.f32 	%f742, %f567, %f607, %f630;
	fma.rn.f32 	%f743, %f570, %f607, %f631;
	fma.rn.f32 	%f744, %f573, %f607, %f632;
	fma.rn.f32 	%f745, %f576, %f607, %f633;
	fma.rn.f32 	%f746, %f579, %f607, %f634;
	fma.rn.f32 	%f747, %f582, %f607, %f635;
	fma.rn.f32 	%f748, %f585, %f607, %f636;
	fma.rn.f32 	%f749, %f587, %f607, %f637;
	fma.rn.f32 	%f750, %f589, %f607, %f638;
	fma.rn.f32 	%f751, %f592, %f607, %f639;
	fma.rn.f32 	%f752, %f595, %f607, %f640;
	fma.rn.f32 	%f753, %f598, %f607, %f641;
	fma.rn.f32 	%f754, %f601, %f607, %f642;
	fma.rn.f32 	%f755, %f604, %f607, %f643;
	fma.rn.f32 	%f756, %f567, %f610, %f644;
	fma.rn.f32 	%f757, %f570, %f610, %f645;
	fma.rn.f32 	%f758, %f573, %f610, %f646;
	fma.rn.f32 	%f759, %f576, %f610, %f647;
	fma.rn.f32 	%f760, %f579, %f610, %f648;
	fma.rn.f32 	%f761, %f582, %f610, %f649;
	fma.rn.f32 	%f762, %f585, %f610, %f650;
	fma.rn.f32 	%f763, %f587, %f610, %f651;
	fma.rn.f32 	%f764, %f589, %f610, %f652;
	fma.rn.f32 	%f765, %f592, %f610, %f653;
	fma.rn.f32 	%f766, %f595, %f610, %f654;
	fma.rn.f32 	%f767, %f598, %f610, %f655;
	fma.rn.f32 	%f768, %f601, %f610, %f656;
	fma.rn.f32 	%f769, %f604, %f610, %f657;
	fma.rn.f32 	%f770, %f567, %f613, %f658;
	fma.rn.f32 	%f771, %f570, %f613, %f659;
	fma.rn.f32 	%f772, %f573, %f613, %f660;
	fma.rn.f32 	%f773, %f576, %f613, %f661;
	fma.rn.f32 	%f774, %f579, %f613, %f662;
	fma.rn.f32 	%f775, %f582, %f613, %f663;
	fma.rn.f32 	%f776, %f585, %f613, %f664;
	fma.rn.f32 	%f777, %f587, %f613, %f665;
	fma.rn.f32 	%f778, %f589, %f613, %f666;
	fma.rn.f32 	%f779, %f592, %f613, %f667;
	fma.rn.f32 	%f780, %f595, %f613, %f668;
	fma.rn.f32 	%f781, %f598, %f613, %f669;
	fma.rn.f32 	%f782, %f601, %f613, %f670;
	fma.rn.f32 	%f783, %f604, %f613, %f671;
	fma.rn.f32 	%f784, %f567, %f616, %f672;
	fma.rn.f32 	%f785, %f570, %f616, %f673;
	fma.rn.f32 	%f786, %f573, %f616, %f674;
	fma.rn.f32 	%f787, %f576, %f616, %f675;
	fma.rn.f32 	%f788, %f579, %f616, %f676;
	fma.rn.f32 	%f789, %f582, %f616, %f677;
	fma.rn.f32 	%f790, %f585, %f616, %f678;
	fma.rn.f32 	%f791, %f587, %f616, %f679;
	fma.rn.f32 	%f792, %f589, %f616, %f680;
	fma.rn.f32 	%f793, %f592, %f616, %f681;
	fma.rn.f32 	%f794, %f595, %f616, %f682;
	fma.rn.f32 	%f795, %f598, %f616, %f683;
	fma.rn.f32 	%f796, %f601, %f616, %f684;
	fma.rn.f32 	%f797, %f604, %f616, %f685;
	fma.rn.f32 	%f798, %f567, %f619, %f686;
	fma.rn.f32 	%f799, %f570, %f619, %f687;
	fma.rn.f32 	%f800, %f573, %f619, %f688;
	fma.rn.f32 	%f801, %f576, %f619, %f689;
	fma.rn.f32 	%f802, %f579, %f619, %f690;
	fma.rn.f32 	%f803, %f582, %f619, %f691;
	fma.rn.f32 	%f804, %f585, %f619, %f692;
	fma.rn.f32 	%f805, %f587, %f619, %f693;
	fma.rn.f32 	%f806, %f589, %f619, %f694;
	fma.rn.f32 	%f807, %f592, %f619, %f695;
	fma.rn.f32 	%f808, %f595, %f619, %f696;
	fma.rn.f32 	%f809, %f598, %f619, %f697;
	fma.rn.f32 	%f810, %f601, %f619, %f698;
	fma.rn.f32 	%f811, %f604, %f619, %f699;
	fma.rn.f32 	%f812, %f567, %f622, %f700;
	fma.rn.f32 	%f813, %f570, %f622, %f701;
	fma.rn.f32 	%f814, %f573, %f622, %f702;
	fma.rn.f32 	%f815, %f576, %f622, %f703;
	fma.rn.f32 	%f816, %f579, %f622, %f704;
	fma.rn.f32 	%f817, %f582, %f622, %f705;
	fma.rn.f32 	%f818, %f585, %f622, %f706;
	fma.rn.f32 	%f819, %f587, %f622, %f707;
	fma.rn.f32 	%f820, %f589, %f622, %f708;
	fma.rn.f32 	%f821, %f592, %f622, %f709;
	fma.rn.f32 	%f822, %f595, %f622, %f710;
	fma.rn.f32 	%f823, %f598, %f622, %f711;
	fma.rn.f32 	%f824, %f601, %f622, %f712;
	fma.rn.f32 	%f825, %f604, %f622, %f713;
	fma.rn.f32 	%f826, %f567, %f625, %f714;
	fma.rn.f32 	%f827, %f570, %f625, %f715;
	fma.rn.f32 	%f828, %f573, %f625, %f716;
	fma.rn.f32 	%f829, %f576, %f625, %f717;
	fma.rn.f32 	%f830, %f579, %f625, %f718;
	fma.rn.f32 	%f831, %f582, %f625, %f719;
	fma.rn.f32 	%f832, %f585, %f625, %f720;
	fma.rn.f32 	%f833, %f587, %f625, %f721;
	fma.rn.f32 	%f834, %f589, %f625, %f722;
	fma.rn.f32 	%f835, %f592, %f625, %f723;
	fma.rn.f32 	%f836, %f595, %f625, %f724;
	fma.rn.f32 	%f837, %f598, %f625, %f725;
	fma.rn.f32 	%f838, %f601, %f625, %f726;
	fma.rn.f32 	%f839, %f604, %f625, %f727;
	fma.rn.f32 	%f840, %f567, %f628, %f728;
	fma.rn.f32 	%f841, %f570, %f628, %f729;
	fma.rn.f32 	%f842, %f573, %f628, %f730;
	fma.rn.f32 	%f843, %f576, %f628, %f731;
	fma.rn.f32 	%f844, %f579, %f628, %f732;
	fma.rn.f32 	%f845, %f582, %f628, %f733;
	fma.rn.f32 	%f846, %f585, %f628, %f734;
	fma.rn.f32 	%f847, %f587, %f628, %f735;
	fma.rn.f32 	%f848, %f589, %f628, %f736;
	fma.rn.f32 	%f849, %f592, %f628, %f737;
	fma.rn.f32 	%f850, %f595, %f628, %f738;
	fma.rn.f32 	%f851, %f598, %f628, %f739;
	fma.rn.f32 	%f852, %f601, %f628, %f740;
	fma.rn.f32 	%f853, %f604, %f628, %f741;
	fma.rn.f32 	%f1158, %f568, %f608, %f742;
	fma.rn.f32 	%f1157, %f571, %f608, %f743;
	fma.rn.f32 	%f1156, %f574, %f608, %f744;
	fma.rn.f32 	%f1155, %f577, %f608, %f745;
	fma.rn.f32 	%f1154, %f580, %f608, %f746;
	fma.rn.f32 	%f1153, %f583, %f608, %f747;
	fma.rn.f32 	%f1152, %f586, %f608, %f748;
	fma.rn.f32 	%f1151, %f588, %f608, %f749;
	fma.rn.f32 	%f1150, %f590, %f608, %f750;
	fma.rn.f32 	%f1149, %f593, %f608, %f751;
	fma.rn.f32 	%f1148, %f596, %f608, %f752;
	fma.rn.f32 	%f1147, %f599, %f608, %f753;
	fma.rn.f32 	%f1146, %f602, %f608, %f754;
	fma.rn.f32 	%f1145, %f605, %f608, %f755;
	fma.rn.f32 	%f1144, %f568, %f611, %f756;
	fma.rn.f32 	%f1143, %f571, %f611, %f757;
	fma.rn.f32 	%f1142, %f574, %f611, %f758;
	fma.rn.f32 	%f1141, %f577, %f611, %f759;
	fma.rn.f32 	%f1140, %f580, %f611, %f760;
	fma.rn.f32 	%f1139, %f583, %f611, %f761;
	fma.rn.f32 	%f1138, %f586, %f611, %f762;
	fma.rn.f32 	%f1137, %f588, %f611, %f763;
	fma.rn.f32 	%f1136, %f590, %f611, %f764;
	fma.rn.f32 	%f1135, %f593, %f611, %f765;
	fma.rn.f32 	%f1134, %f596, %f611, %f766;
	fma.rn.f32 	%f1133, %f599, %f611, %f767;
	fma.rn.f32 	%f1132, %f602, %f611, %f768;
	fma.rn.f32 	%f1131, %f605, %f611, %f769;
	fma.rn.f32 	%f1130, %f568, %f614, %f770;
	fma.rn.f32 	%f1129, %f571, %f614, %f771;
	fma.rn.f32 	%f1128, %f574, %f614, %f772;
	fma.rn.f32 	%f1127, %f577, %f614, %f773;
	fma.rn.f32 	%f1126, %f580, %f614, %f774;
	fma.rn.f32 	%f1125, %f583, %f614, %f775;
	fma.rn.f32 	%f1124, %f586, %f614, %f776;
	fma.rn.f32 	%f1123, %f588, %f614, %f777;
	fma.rn.f32 	%f1122, %f590, %f614, %f778;
	fma.rn.f32 	%f1121, %f593, %f614, %f779;
	fma.rn.f32 	%f1120, %f596, %f614, %f780;
	fma.rn.f32 	%f1119, %f599, %f614, %f781;
	fma.rn.f32 	%f1118, %f602, %f614, %f782;
	fma.rn.f32 	%f1117, %f605, %f614, %f783;
	fma.rn.f32 	%f1116, %f568, %f617, %f784;
	fma.rn.f32 	%f1115, %f571, %f617, %f785;
	fma.rn.f32 	%f1114, %f574, %f617, %f786;
	fma.rn.f32 	%f1113, %f577, %f617, %f787;
	fma.rn.f32 	%f1159, %f580, %f617, %f788;
	fma.rn.f32 	%f1160, %f583, %f617, %f789;
	fma.rn.f32 	%f1161, %f586, %f617, %f790;
	fma.rn.f32 	%f1162, %f588, %f617, %f791;
	fma.rn.f32 	%f1163, %f590, %f617, %f792;
	fma.rn.f32 	%f1164, %f593, %f617, %f793;
	fma.rn.f32 	%f1165, %f596, %f617, %f794;
	fma.rn.f32 	%f1166, %f599, %f617, %f795;
	fma.rn.f32 	%f1167, %f602, %f617, %f796;
	fma.rn.f32 	%f1168, %f605, %f617, %f797;
	fma.rn.f32 	%f1169, %f568, %f620, %f798;
	fma.rn.f32 	%f1170, %f571, %f620, %f799;
	fma.rn.f32 	%f1171, %f574, %f620, %f800;
	fma.rn.f32 	%f1172, %f577, %f620, %f801;
	fma.rn.f32 	%f1173, %f580, %f620, %f802;
	fma.rn.f32 	%f1174, %f583, %f620, %f803;
	fma.rn.f32 	%f1175, %f586, %f620, %f804;
	fma.rn.f32 	%f1176, %f588, %f620, %f805;
	fma.rn.f32 	%f1177, %f590, %f620, %f806;
	fma.rn.f32 	%f1178, %f593, %f620, %f807;
	fma.rn.f32 	%f1179, %f596, %f620, %f808;
	fma.rn.f32 	%f1180, %f599, %f620, %f809;
	fma.rn.f32 	%f1181, %f602, %f620, %f810;
	fma.rn.f32 	%f1182, %f605, %f620, %f811;
	fma.rn.f32 	%f1183, %f568, %f623, %f812;
	fma.rn.f32 	%f1184, %f571, %f623, %f813;
	fma.rn.f32 	%f1185, %f574, %f623, %f814;
	fma.rn.f32 	%f1186, %f577, %f623, %f815;
	fma.rn.f32 	%f1187, %f580, %f623, %f816;
	fma.rn.f32 	%f1188, %f583, %f623, %f817;
	fma.rn.f32 	%f1189, %f586, %f623, %f818;
	fma.rn.f32 	%f1190, %f588, %f623, %f819;
	fma.rn.f32 	%f1191, %f590, %f623, %f820;
	fma.rn.f32 	%f1192, %f593, %f623, %f821;
	fma.rn.f32 	%f1193, %f596, %f623, %f822;
	fma.rn.f32 	%f1194, %f599, %f623, %f823;
	fma.rn.f32 	%f1195, %f602, %f623, %f824;
	fma.rn.f32 	%f1196, %f605, %f623, %f825;
	fma.rn.f32 	%f1197, %f568, %f626, %f826;
	fma.rn.f32 	%f1198, %f571, %f626, %f827;
	fma.rn.f32 	%f1199, %f574, %f626, %f828;
	fma.rn.f32 	%f1200, %f577, %f626, %f829;
	fma.rn.f32 	%f1201, %f580, %f626, %f830;
	fma.rn.f32 	%f1202, %f583, %f626, %f831;
	fma.rn.f32 	%f1203, %f586, %f626, %f832;
	fma.rn.f32 	%f1204, %f588, %f626, %f833;
	fma.rn.f32 	%f1205, %f590, %f626, %f834;
	fma.rn.f32 	%f1206, %f593, %f626, %f835;
	fma.rn.f32 	%f1207, %f596, %f626, %f836;
	fma.rn.f32 	%f1208, %f599, %f626, %f837;
	fma.rn.f32 	%f1209, %f602, %f626, %f838;
	fma.rn.f32 	%f1210, %f605, %f626, %f839;
	fma.rn.f32 	%f1211, %f568, %f629, %f840;
	fma.rn.f32 	%f1212, %f571, %f629, %f841;
	fma.rn.f32 	%f1213, %f574, %f629, %f842;
	fma.rn.f32 	%f1214, %f577, %f629, %f843;
	fma.rn.f32 	%f1215, %f580, %f629, %f844;
	fma.rn.f32 	%f1216, %f583, %f629, %f845;
	fma.rn.f32 	%f1217, %f586, %f629, %f846;
	fma.rn.f32 	%f1218, %f588, %f629, %f847;
	fma.rn.f32 	%f1219, %f590, %f629, %f848;
	fma.rn.f32 	%f1220, %f593, %f629, %f849;
	fma.rn.f32 	%f1221, %f596, %f629, %f850;
	fma.rn.f32 	%f1222, %f599, %f629, %f851;
	fma.rn.f32 	%f1223, %f602, %f629, %f852;
	fma.rn.f32 	%f1224, %f605, %f629, %f853;
	add.s32 	%r1719, %r1719, 12;
	setp.ne.s32 	%p544, %r1719, 1188;
	mov.f32 	%f1112, %f407;
	mov.u32 	%r1718, %r203;
	@%p544 bra 	$L__BB0_161;
	add.s32 	%r1717, %r1717, 1;
	setp.ne.s32 	%p545, %r1717, 8;
	@%p545 bra 	$L__BB0_160;
	add.s32 	%r1716, %r1716, 1;
	setp.ne.s32 	%p546, %r1716, 8;
	@%p546 bra 	$L__BB0_1;
	ld.param.u64 	%rd187, [default_function_kernel0_param_2];
	cvta.to.global.u64 	%rd139, %rd187;
	mov.u32 	%r1708, %tid.z;
	mul.lo.s32 	%r1709, %r1708, 401408;
	mov.u32 	%r1710, %tid.x;
	or.b32  	%r1711, %r1709, %r1710;
	mov.u32 	%r1712, %ctaid.y;
	mad.lo.s32 	%r1713, %r1712, 3136, %r1711;
	mov.u32 	%r1714, %ctaid.x;
	mad.lo.s32 	%r1715, %r1714, 56, %r1713;
	mul.wide.u32 	%rd140, %r1715, 4;
	add.s64 	%rd141, %rd139, %rd140;
	st.global.f32 	[%rd141], %f1158;
	st.global.f32 	[%rd141+896], %f1157;
	st.global.f32 	[%rd141+1792], %f1156;
	st.global.f32 	[%rd141+2688], %f1155;
	st.global.f32 	[%rd141+3584], %f1154;
	st.global.f32 	[%rd141+4480], %f1153;
	st.global.f32 	[%rd141+5376], %f1152;
	st.global.f32 	[%rd141+6272], %f1151;
	st.global.f32 	[%rd141+7168], %f1150;
	st.global.f32 	[%rd141+8064], %f1149;
	st.global.f32 	[%rd141+8960], %f1148;
	st.global.f32 	[%rd141+9856], %f1147;
	st.global.f32 	[%rd141+10752], %f1146;
	st.global.f32 	[%rd141+11648], %f1145;
	st.global.f32 	[%rd141+200704], %f1144;
	st.global.f32 	[%rd141+201600], %f1143;
	st.global.f32 	[%rd141+202496], %f1142;
	st.global.f32 	[%rd141+203392], %f1141;
	st.global.f32 	[%rd141+204288], %f1140;
	st.global.f32 	[%rd141+205184], %f1139;
	st.global.f32 	[%rd141+206080], %f1138;
	st.global.f32 	[%rd141+206976], %f1137;
	st.global.f32 	[%rd141+207872], %f1136;
	st.global.f32 	[%rd141+208768], %f1135;
	st.global.f32 	[%rd141+209664], %f1134;
	st.global.f32 	[%rd141+210560], %f1133;
	st.global.f32 	[%rd141+211456], %f1132;
	st.global.f32 	[%rd141+212352], %f1131;
	st.global.f32 	[%rd141+401408], %f1130;
	st.global.f32 	[%rd141+402304], %f1129;
	st.global.f32 	[%rd141+403200], %f1128;
	st.global.f32 	[%rd141+404096], %f1127;
	st.global.f32 	[%rd141+404992], %f1126;
	st.global.f32 	[%rd141+405888], %f1125;
	st.global.f32 	[%rd141+406784], %f1124;
	st.global.f32 	[%rd141+407680], %f1123;
	st.global.f32 	[%rd141+408576], %f1122;
	st.global.f32 	[%rd141+409472], %f1121;
	st.global.f32 	[%rd141+410368], %f1120;
	st.global.f32 	[%rd141+411264], %f1119;
	st.global.f32 	[%rd141+412160], %f1118;
	st.global.f32 	[%rd141+413056], %f1117;
	st.global.f32 	[%rd141+602112], %f1116;
	st.global.f32 	[%rd141+603008], %f1115;
	st.global.f32 	[%rd141+603904], %f1114;
	st.global.f32 	[%rd141+604800], %f1113;
	st.global.f32 	[%rd141+605696], %f1159;
	st.global.f32 	[%rd141+606592], %f1160;
	st.global.f32 	[%rd141+607488], %f1161;
	st.global.f32 	[%rd141+608384], %f1162;
	st.global.f32 	[%rd141+609280], %f1163;
	st.global.f32 	[%rd141+610176], %f1164;
	st.global.f32 	[%rd141+611072], %f1165;
	st.global.f32 	[%rd141+611968], %f1166;
	st.global.f32 	[%rd141+612864], %f1167;
	st.global.f32 	[%rd141+613760], %f1168;
	st.global.f32 	[%rd141+802816], %f1169;
	st.global.f32 	[%rd141+803712], %f1170;
	st.global.f32 	[%rd141+804608], %f1171;
	st.global.f32 	[%rd141+805504], %f1172;
	st.global.f32 	[%rd141+806400], %f1173;
	st.global.f32 	[%rd141+807296], %f1174;
	st.global.f32 	[%rd141+808192], %f1175;
	st.global.f32 	[%rd141+809088], %f1176;
	st.global.f32 	[%rd141+809984], %f1177;
	st.global.f32 	[%rd141+810880], %f1178;
	st.global.f32 	[%rd141+811776], %f1179;
	st.global.f32 	[%rd141+812672], %f1180;
	st.global.f32 	[%rd141+813568], %f1181;
	st.global.f32 	[%rd141+814464], %f1182;
	st.global.f32 	[%rd141+1003520], %f1183;
	st.global.f32 	[%rd141+1004416], %f1184;
	st.global.f32 	[%rd141+1005312], %f1185;
	st.global.f32 	[%rd141+1006208], %f1186;
	st.global.f32 	[%rd141+1007104], %f1187;
	st.global.f32 	[%rd141+1008000], %f1188;
	st.global.f32 	[%rd141+1008896], %f1189;
	st.global.f32 	[%rd141+1009792], %f1190;
	st.global.f32 	[%rd141+1010688], %f1191;
	st.global.f32 	[%rd141+1011584], %f1192;
	st.global.f32 	[%rd141+1012480], %f1193;
	st.global.f32 	[%rd141+1013376], %f1194;
	st.global.f32 	[%rd141+1014272], %f1195;
	st.global.f32 	[%rd141+1015168], %f1196;
	st.global.f32 	[%rd141+1204224], %f1197;
	st.global.f32 	[%rd141+1205120], %f1198;
	st.global.f32 	[%rd141+1206016], %f1199;
	st.global.f32 	[%rd141+1206912], %f1200;
	st.global.f32 	[%rd141+1207808], %f1201;
	st.global.f32 	[%rd141+1208704], %f1202;
	st.global.f32 	[%rd141+1209600], %f1203;
	st.global.f32 	[%rd141+1210496], %f1204;
	st.global.f32 	[%rd141+1211392], %f1205;
	st.global.f32 	[%rd141+1212288], %f1206;
	st.global.f32 	[%rd141+1213184], %f1207;
	st.global.f32 	[%rd141+1214080], %f1208;
	st.global.f32 	[%rd141+1214976], %f1209;
	st.global.f32 	[%rd141+1215872], %f1210;
	st.global.f32 	[%rd141+1404928], %f1211;
	st.global.f32 	[%rd141+1405824], %f1212;
	st.global.f32 	[%rd141+1406720], %f1213;
	st.global.f32 	[%rd141+1407616], %f1214;
	st.global.f32 	[%rd141+1408512], %f1215;
	st.global.f32 	[%rd141+1409408], %f1216;
	st.global.f32 	[%rd141+1410304], %f1217;
	st.global.f32 	[%rd141+1411200], %f1218;
	st.global.f32 	[%rd141+1412096], %f1219;
	st.global.f32 	[%rd141+1412992], %f1220;
	st.global.f32 	[%rd141+1413888], %f1221;
	st.global.f32 	[%rd141+1414784], %f1222;
	st.global.f32 	[%rd141+1415680], %f1223;
	st.global.f32 	[%rd141+1416576], %f1224;
	ret;

}


// ===== COMPILED SASS (sm_100) =====

	.target	sm_100

	.elftype	@"ET_EXEC"


//--------------------- .note.nv.tkinfo           --------------------------
	.section	.note.nv.tkinfo,"",@"SHT_NOTE"
	.sectionflags	@"SHF_NOTE_NV_TKINFO"
	.tkinfo
        /*0018*/ 	.word	0x00000002
        /*0030*/ 	.string	""
        /*0030*/ 	.string	"ptxas"
        /*0030*/ 	.string	"Cuda compilation tools, release 13.0, V13.0.88"
        /*0030*/ 	.string	"Build cuda_13.0.r13.0/compiler.36424714_0"
        /*0030*/ 	.string	"-arch sm_100 -m 64 "



//--------------------- .note.nv.cuinfo           --------------------------
	.section	.note.nv.cuinfo,"",@"SHT_NOTE"
	.sectionflags	@"SHF_NOTE_NV_CUINFO"
        /*0018*/ 	.short	0x0002
        /*001a*/ 	.short	0x0064
        /*001c*/ 	.short	0x0082
	.zero		2


//--------------------- .nv.info                  --------------------------
	.section	.nv.info,"",@"SHT_CUDA_INFO"
	.align	4


	//----- nvinfo : EIATTR_REGCOUNT
	.align		4
        /*0000*/ 	.byte	0x04, 0x2f
        /*0002*/ 	.short	(.L_1 - .L_0)
	.align		4
.L_0:
        /*0004*/ 	.word	index@(default_function_kernel0)
        /*0008*/ 	.word	0x000000ff


	//----- nvinfo : EIATTR_FRAME_SIZE
	.align		4
.L_1:
        /*000c*/ 	.byte	0x04, 0x11
        /*000e*/ 	.short	(.L_3 - .L_2)
	.align		4
.L_2:
        /*0010*/ 	.word	index@(default_function_kernel0)
        /*0014*/ 	.word	0x00000000


	//----- nvinfo : EIATTR_MIN_STACK_SIZE
	.align		4
.L_3:
        /*0018*/ 	.byte	0x04, 0x12
        /*001a*/ 	.short	(.L_5 - .L_4)
	.align		4
.L_4:
        /*001c*/ 	.word	index@(default_function_kernel0)
        /*0020*/ 	.word	0x00000000
.L_5:


//--------------------- .nv.compat                --------------------------
	.section	.nv.compat,"",@"SHT_CUDA_COMPAT_INFO"
	.align	4
        /*0000*/ 	.byte	0x02, 0x09, 0x00, 0x00, 0x02, 0x02, 0x01, 0x00, 0x02, 0x05, 0x05, 0x00, 0x03, 0x07, 0x01, 0x01
        /*0010*/ 	.byte	0x02, 0x03, 0x00, 0x00, 0x02, 0x06, 0x01, 0x00, 0x04, 0x0b, 0x08, 0x00, 0x09, 0x00, 0x00, 0x00
        /*0020*/ 	.byte	0x00, 0x00, 0x00, 0x00


//--------------------- .nv.info.default_function_kernel0 --------------------------
	.section	.nv.info.default_function_kernel0,"",@"SHT_CUDA_INFO"
	.sectionflags	@""
	.align	4


	//----- nvinfo : EIATTR_CUDA_API_VERSION
	.align		4
        /*0000*/ 	.byte	0x04, 0x37
        /*0002*/ 	.short	(.L_7 - .L_6)
.L_6:
        /*0004*/ 	.word	0x00000082


	//----- nvinfo : EIATTR_KPARAM_INFO
	.align		4
.L_7:
        /*0008*/ 	.byte	0x04, 0x17
        /*000a*/ 	.short	(.L_9 - .L_8)
.L_8:
        /*000c*/ 	.word	0x00000000
        /*0010*/ 	.short	0x0002
        /*0012*/ 	.short	0x0010
        /*0014*/ 	.byte	0x00, 0xf5, 0x21, 0x00


	//----- nvinfo : EIATTR_KPARAM_INFO
	.align		4
.L_9:
        /*0018*/ 	.byte	0x04, 0x17
        /*001a*/ 	.short	(.L_11 - .L_10)
.L_10:
        /*001c*/ 	.word	0x00000000
        /*0020*/ 	.short	0x0001
        /*0022*/ 	.short	0x0008
        /*0024*/ 	.byte	0x00, 0xf5, 0x21, 0x00


	//----- nvinfo : EIATTR_KPARAM_INFO
	.align		4
.L_11:
        /*0028*/ 	.byte	0x04, 0x17
        /*002a*/ 	.short	(.L_13 - .L_12)
.L_12:
        /*002c*/ 	.word	0x00000000
        /*0030*/ 	.short	0x0000
        /*0032*/ 	.short	0x0000
        /*0034*/ 	.byte	0x00, 0xf5, 0x21, 0x00


	//----- nvinfo : EIATTR_SPARSE_MMA_MASK
	.align		4
.L_13:
        /*0038*/ 	.byte	0x03, 0x50
        /*003a*/ 	.short	0x0000


	//----- nvinfo : EIATTR_MAXREG_COUNT
	.align		4
        /*003c*/ 	.byte	0x03, 0x1b
        /*003e*/ 	.short	0x00ff


	//----- nvinfo : EIATTR_NUM_BARRIERS
	.align		4
        /*0040*/ 	.byte	0x02, 0x4c
        /*0042*/ 	.byte	0x01
	.zero		1


	//----- nvinfo : EIATTR_MERCURY_ISA_VERSION
	.align		4
        /*0044*/ 	.byte	0x03, 0x5f
        /*0046*/ 	.short	0x0101


	//----- nvinfo : EIATTR_VRC_CTA_INIT_COUNT
	.align		4
        /*0048*/ 	.byte	0x02, 0x4a
	.zero		1
	.zero		1


	//----- nvinfo : EIATTR_EXIT_INSTR_OFFSETS
	.align		4
        /*004c*/ 	.byte	0x04, 0x1c
        /*004e*/ 	.short	(.L_15 - .L_14)


	//   ....[0]....
.L_14:
        /*0050*/ 	.word	0x0000f580


	//----- nvinfo : EIATTR_CRS_STACK_SIZE
	.align		4
.L_15:
        /*0054*/ 	.byte	0x04, 0x1e
        /*0056*/ 	.short	(.L_17 - .L_16)
.L_16:
        /*0058*/ 	.word	0x00000000


	//----- nvinfo : EIATTR_CBANK_PARAM_SIZE
	.align		4
.L_17:
        /*005c*/ 	.byte	0x03, 0x19
        /*005e*/ 	.short	0x0018


	//----- nvinfo : EIATTR_PARAM_CBANK
	.align		4
        /*0060*/ 	.byte	0x04, 0x0a
        /*0062*/ 	.short	(.L_19 - .L_18)
	.align		4
.L_18:
        /*0064*/ 	.word	index@(.nv.constant0.default_function_kernel0)
        /*0068*/ 	.short	0x0380
        /*006a*/ 	.short	0x0018


	//----- nvinfo : EIATTR_SW_WAR
	.align		4
.L_19:
        /*006c*/ 	.byte	0x04, 0x36
        /*006e*/ 	.short	(.L_21 - .L_20)
.L_20:
        /*0070*/ 	.word	0x00000008
.L_21:


//--------------------- .nv.callgraph             --------------------------
	.section	.nv.callgraph,"",@"SHT_CUDA_CALLGRAPH"
	.align	4
	.sectionentsize	8
	.align		4
        /*0000*/ 	.word	0x00000000
	.align		4
        /*0004*/ 	.word	0xffffffff
	.align		4
        /*0008*/ 	.word	0x00000000
	.align		4
        /*000c*/ 	.word	0xfffffffe
	.align		4
        /*0010*/ 	.word	0x00000000
	.align		4
        /*0014*/ 	.word	0xfffffffd
	.align		4
        /*0018*/ 	.word	0x00000000
	.align		4
        /*001c*/ 	.word	0xfffffffc


//--------------------- .text.default_function_kernel0 --------------------------
	.section	.text.default_function_kernel0,"ax",@progbits
	.align	128
        .global         default_function_kernel0
        .type           default_function_kernel0,@function
        .size           default_function_kernel0,(.L_x_72 - default_function_kernel0)
        .other          default_function_kernel0,@"STO_CUDA_ENTRY STV_DEFAULT"
default_function_kernel0:
.text.default_function_kernel0:
[----:B------:R-:W-:Y:S01]  /*0000*/  LDC R1, c[0x0][0x37c] ;  /* 0x0000df00ff017b82 */ /* 0x000fe20000000800 */
[----:B------:R-:W0:Y:S07]  /*0010*/  S2R R7, SR_TID.X ;  /* 0x0000000000077919 */ /* 0x000e2e0000002100 */
[----:B------:R-:W1:Y:S01]  /*0020*/  S2UR UR4, SR_CTAID.Y ;  /* 0x00000000000479c3 */ /* 0x000e620000002600 */
[----:B------:R-:W-:Y:S01]  /*0030*/  LOP3.LUT R0, R0, 0xf7ffffff, RZ, 0xc0, !PT ;  /* 0xf7ffffff00007812 */ /* 0x000fe200078ec0ff */
[----:B------:R-:W-:Y:S01]  /*0040*/  IMAD.MOV.U32 R236, RZ, RZ, RZ ;  /* 0x000000ffffec7224 */ /* 0x000fe200078e00ff */
[----:B------:R-:W-:Y:S01]  /*0050*/  LOP3.LUT R151, R151, 0xfffffbff, RZ, 0xc0, !PT ;  /* 0xfffffbff97977812 */ /* 0x000fe200078ec0ff */
[----:B------:R-:W2:Y:S01]  /*0060*/  S2R R99, SR_TID.Z ;  /* 0x0000000000637919 */ /* 0x000ea20000002300 */
[----:B------:R-:W-:Y:S01]  /*0070*/  LOP3.LUT R4, R4, 0xf7ffffff, RZ, 0xc0, !PT ;  /* 0xf7ffffff04047812 */ /* 0x000fe200078ec0ff */
[----:B------:R-:W-:Y:S01]  /*0080*/  IMAD.MOV.U32 R250, RZ, RZ, RZ ;  /* 0x000000fffffa7224 */ /* 0x000fe200078e00ff */
[----:B------:R-:W-:Y:S01]  /*0090*/  LOP3.LUT R17, R17, 0xffffdfff, RZ, 0xc0, !PT ;  /* 0xffffdfff11117812 */ /* 0x000fe200078ec0ff */
[----:B------:R-:W3:Y:S01]  /*00a0*/  S2UR UR5, SR_CTAID.X ;  /* 0x00000000000579c3 */ /* 0x000ee20000002500 */
[----:B------:R-:W-:Y:S01]  /*00b0*/  IMAD.MOV.U32 R252, RZ, RZ, RZ ;  /* 0x000000fffffc7224 */ /* 0x000fe200078e00ff */
[----:B------:R-:W-:Y:S01]  /*00c0*/  CS2R R176, SRZ ;  /* 0x0000000000b07805 */ /* 0x000fe2000001ff00 */
        /* <DEDUP_REMOVED lines=11> */
[----:B------:R-:W4:Y:S01]  /*0180*/  LDCU.64 UR6, c[0x0][0x358] ;  /* 0x00006b00ff0677ac */ /* 0x000f220008000a00 */
[----:B------:R-:W-:Y:S01]  /*0190*/  IMAD.MOV.U32 R188, RZ, RZ, RZ ;  /* 0x000000ffffbc7224 */ /* 0x000fe200078e00ff */
[----:B-1----:R-:W-:Y:S01]  /*01a0*/  UIMAD UR4, UR4, 0xe, URZ ;  /* 0x0000000e040478a4 */ /* 0x002fe2000f8e02ff */
[C---:B0-----:R-:W-:Y:S01]  /*01b0*/  IMAD R92, R7.reuse, 0x22, RZ ;  /* 0x00000022075c7824 */ /* 0x041fe200078e02ff */
[C---:B------:R-:W-:Y:S01]  /*01c0*/  ISETP.GE.U32.AND P1, PT, R7.reuse, 0x1b, PT ;  /* 0x0000001b0700780c */ /* 0x040fe20003f26070 */
[----:B---3--:R-:W-:Y:S01]  /*01d0*/  UIMAD UR5, UR5, 0x38, URZ ;  /* 0x00000038050578a4 */ /* 0x008fe2000f8e02ff */
[----:B------:R-:W-:Y:S01]  /*01e0*/  ISETP.GE.U32.AND P2, PT, R7, 0x1c, PT ;  /* 0x0000001c0700780c */ /* 0x000fe20003f46070 */
[----:B------:R-:W-:-:S02]  /*01f0*/  VIADD R2, R92, 0x14 ;  /* 0x000000145c027836 */ /* 0x000fc40000000000 */
[C---:B------:R-:W-:Y:S02]  /*0200*/  VIADD R3, R92.reuse, 0xfffffc74 ;  /* 0xfffffc745c037836 */ /* 0x040fe40000000000 */
[----:B------:R-:W-:Y:S01]  /*0210*/  VIADD R6, R92, 0x16 ;  /* 0x000000165c067836 */ /* 0x000fe20000000000 */
[----:B------:R-:W-:Y:S01]  /*0220*/  LOP3.LUT R36, R2, 0xffff, RZ, 0xc0, !PT ;  /* 0x0000ffff02247812 */ /* 0x000fe200078ec0ff */
[----:B------:R-:W-:Y:S01]  /*0230*/  VIADD R7, R92, 0x18 ;  /* 0x000000185c077836 */ /* 0x000fe20000000000 */
[----:B------:R-:W-:Y:S01]  /*0240*/  SEL R3, R2, R3, !P1 ;  /* 0x0000000302037207 */ /* 0x000fe20004800000 */
[----:B------:R-:W-:Y:S01]  /*0250*/  VIADD R8, R92, 0xfffffc78 ;  /* 0xfffffc785c087836 */ /* 0x000fe20000000000 */
[----:B------:R-:W-:Y:S01]  /*0260*/  LOP3.LUT R32, R6, 0xffff, RZ, 0xc0, !PT ;  /* 0x0000ffff06207812 */ /* 0x000fe200078ec0ff */
[----:B------:R-:W-:Y:S01]  /*0270*/  IMAD R36, R36, 0x469f, RZ ;  /* 0x0000469f24247824 */ /* 0x000fe200078e02ff */
[----:B------:R-:W-:Y:S01]  /*0280*/  LOP3.LUT R26, R7, 0xffff, RZ, 0xc0, !PT ;  /* 0x0000ffff071a7812 */ /* 0x000fe200078ec0ff */
[----:B------:R-:W-:Y:S01]  /*0290*/  IMAD.HI.U32 R3, R3, -0x72c234f7, RZ ;  /* 0x8d3dcb0903037827 */ /* 0x000fe200078e00ff */
[----:B------:R-:W-:-:S02]  /*02a0*/  SEL R8, R7, R8, !P1 ;  /* 0x0000000807087207 */ /* 0x000fc40004800000 */
[--C-:B------:R-:W-:Y:S01]  /*02b0*/  SHF.R.U32.HI R34, RZ, 0x14, R36.reuse ;  /* 0x00000014ff227819 */ /* 0x100fe20000011624 */
[----:B------:R-:W-:Y:S01]  /*02c0*/  IMAD R32, R32, 0x469f, RZ ;  /* 0x0000469f20207824 */ /* 0x000fe200078e02ff */
[----:B------:R-:W-:Y:S01]  /*02d0*/  SHF.R.U32.HI R21, RZ, 0x5, R3 ;  /* 0x00000005ff157819 */ /* 0x000fe20000011603 */
[----:B------:R-:W-:Y:S01]  /*02e0*/  VIADD R3, R92, 0xfffffc76 ;  /* 0xfffffc765c037836 */ /* 0x000fe20000000000 */
[----:B------:R-:W-:Y:S01]  /*02f0*/  SHF.R.U32.HI R93, RZ, 0x18, R36 ;  /* 0x00000018ff5d7819 */ /* 0x000fe20000011624 */
[----:B------:R-:W-:Y:S01]  /*0300*/  IMAD R26, R26, 0x469f, RZ ;  /* 0x0000469f1a1a7824 */ /* 0x000fe200078e02ff */
[C---:B------:R-:W-:Y:S01]  /*0310*/  LOP3.LUT P5, RZ, R21.reuse, UR4, RZ, 0xfc, !PT ;  /* 0x0000000415ff7c12 */ /* 0x040fe2000f8afcff */
[----:B------:R-:W-:Y:S01]  /*0320*/  VIADD R5, R21, UR4 ;  /* 0x0000000415057c36 */ /* 0x000fe20008000000 */
[----:B------:R-:W-:Y:S01]  /*0330*/  SEL R3, R6, R3, !P1 ;  /* 0x0000000306037207 */ /* 0x000fe20004800000 */
[----:B------:R-:W-:Y:S01]  /*0340*/  IMAD.HI.U32 R8, R8, -0x72c234f7, RZ ;  /* 0x8d3dcb0908087827 */ /* 0x000fe200078e00ff */
[----:B------:R-:W-:-:S02]  /*0350*/  SHF.R.U32.HI R30, RZ, 0x14, R32 ;  /* 0x00000014ff1e7819 */ /* 0x000fc40000011620 */
[----:B------:R-:W-:Y:S01]  /*0360*/  ISETP.GT.U32.OR P5, PT, R5, 0xe0, !P5 ;  /* 0x000000e00500780c */ /* 0x000fe20006fa4470 */
[----:B------:R-:W-:Y:S01]  /*0370*/  IMAD.HI.U32 R3, R3, -0x72c234f7, RZ ;  /* 0x8d3dcb0903037827 */ /* 0x000fe200078e00ff */
[----:B------:R-:W-:Y:S02]  /*0380*/  PRMT R5, R34, 0x9910, RZ ;  /* 0x0000991022057816 */ /* 0x000fe400000000ff */
[----:B------:R-:W-:Y:S01]  /*0390*/  SHF.R.U32.HI R18, RZ, 0x14, R26 ;  /* 0x00000014ff127819 */ /* 0x000fe2000001161a */
[C---:B------:R-:W-:Y:S01]  /*03a0*/  VIADD R35, R92.reuse, 0x1 ;  /* 0x000000015c237836 */ /* 0x040fe20000000000 */
[----:B------:R-:W-:Y:S01]  /*03b0*/  SHF.R.U32.HI R25, RZ, 0x5, R3 ;  /* 0x00000005ff197819 */ /* 0x000fe20000011603 */
[----:B------:R-:W-:Y:S01]  /*03c0*/  IMAD.MOV.U32 R3, RZ, RZ, R5 ;  /* 0x000000ffff037224 */ /* 0x000fe200078e0005 */
[----:B------:R-:W-:Y:S01]  /*03d0*/  SHF.R.U32.HI R29, RZ, 0x5, R8 ;  /* 0x00000005ff1d7819 */ /* 0x000fe20000011608 */
[----:B------:R-:W-:Y:S01]  /*03e0*/  VIADD R51, R92, 0x6 ;  /* 0x000000065c337836 */ /* 0x000fe20000000000 */
[C---:B------:R-:W-:Y:S01]  /*03f0*/  LOP3.LUT P4, RZ, R25.reuse, UR4, RZ, 0xfc, !PT ;  /* 0x0000000419ff7c12 */ /* 0x040fe2000f88fcff */
[----:B------:R-:W-:Y:S01]  /*0400*/  VIADD R9, R25, UR4 ;  /* 0x0000000419097c36 */ /* 0x000fe20008000000 */
[----:B------:R-:W-:Y:S01]  /*0410*/  PRMT R5, R30, 0x9910, RZ ;  /* 0x000099101e057816 */ /* 0x000fe200000000ff */
[----:B------:R-:W-:Y:S01]  /*0420*/  IMAD R3, R3, 0x3a, RZ ;  /* 0x0000003a03037824 */ /* 0x000fe200078e02ff */
[C---:B------:R-:W-:Y:S01]  /*0430*/  LOP3.LUT P3, RZ, R29.reuse, UR4, RZ, 0xfc, !PT ;  /* 0x000000041dff7c12 */ /* 0x040fe2000f86fcff */
[----:B------:R-:W-:Y:S01]  /*0440*/  VIADD R10, R29, UR4 ;  /* 0x000000041d0a7c36 */ /* 0x000fe20008000000 */
[----:B------:R-:W-:Y:S01]  /*0450*/  ISETP.GT.U32.OR P4, PT, R9, 0xe0, !P4 ;  /* 0x000000e00900780c */ /* 0x000fe20006784470 */
[----:B------:R-:W-:Y:S01]  /*0460*/  IMAD.MOV R8, RZ, RZ, -R3 ;  /* 0x000000ffff087224 */ /* 0x000fe200078e0a03 */
[----:B------:R-:W-:Y:S01]  /*0470*/  PRMT R9, R18, 0x9910, RZ ;  /* 0x0000991012097816 */ /* 0x000fe200000000ff */
[----:B------:R-:W-:Y:S01]  /*0480*/  IMAD R3, R5, 0x3a, RZ ;  /* 0x0000003a05037824 */ /* 0x000fe200078e02ff */
[----:B------:R-:W-:Y:S01]  /*0490*/  ISETP.GT.U32.OR P3, PT, R10, 0xe0, !P3 ;  /* 0x000000e00a00780c */ /* 0x000fe20005f64470 */
[----:B------:R-:W-:Y:S01]  /*04a0*/  VIADD R38, R92, 0xfffffc66 ;  /* 0xfffffc665c267836 */ /* 0x000fe20000000000 */
[----:B------:R-:W-:Y:S01]  /*04b0*/  PRMT R5, R8, 0x7710, RZ ;  /* 0x0000771008057816 */ /* 0x000fe200000000ff */
[----:B------:R-:W-:Y:S01]  /*04c0*/  IMAD.MOV.U32 R8, RZ, RZ, R9 ;  /* 0x000000ffff087224 */ /* 0x000fe200078e0009 */
[C---:B------:R-:W-:Y:S01]  /*04d0*/  LOP3.LUT R98, R51.reuse, 0xffff, RZ, 0xc0, !PT ;  /* 0x0000ffff33627812 */ /* 0x040fe200078ec0ff */
[----:B------:R-:W-:Y:S01]  /*04e0*/  IMAD.MOV R3, RZ, RZ, -R3 ;  /* 0x000000ffff037224 */ /* 0x000fe200078e0a03 */
[----:B------:R-:W-:Y:S01]  /*04f0*/  SEL R52, R51, R38, !P2 ;  /* 0x0000002633347207 */ /* 0x000fe20005000000 */
[----:B------:R-:W-:Y:S01]  /*0500*/  IMAD.IADD R44, R2, 0x1, R5 ;  /* 0x00000001022c7824 */ /* 0x000fe200078e0205 */
[----:B------:R-:W-:Y:S01]  /*0510*/  LOP3.LUT R5, R92, 0xffff, RZ, 0xc0, !PT ;  /* 0x0000ffff5c057812 */ /* 0x000fe200078ec0ff */
[----:B------:R-:W-:Y:S01]  /*0520*/  IMAD R2, R8, 0x3a, RZ ;  /* 0x0000003a08027824 */ /* 0x000fe200078e02ff */
[----:B------:R-:W-:Y:S01]  /*0530*/  PRMT R9, R3, 0x7710, RZ ;  /* 0x0000771003097816 */ /* 0x000fe200000000ff */
[----:B------:R-:W-:Y:S01]  /*0540*/  VIADD R8, R92, 0x1a ;  /* 0x0000001a5c087836 */ /* 0x000fe20000000000 */
[----:B------:R-:W-:Y:S01]  /*0550*/  LOP3.LUT R44, R44, 0xffff, RZ, 0xc0, !PT ;  /* 0x0000ffff2c2c7812 */ /* 0x000fe200078ec0ff */
[----:B------:R-:W-:-:S02]  /*0560*/  IMAD.MOV R2, RZ, RZ, -R2 ;  /* 0x000000ffff027224 */ /* 0x000fc400078e0a02 */
[----:B------:R-:W-:Y:S01]  /*0570*/  IMAD R5, R5, 0x469f, RZ ;  /* 0x0000469f05057824 */ /* 0x000fe200078e02ff */
[----:B------:R-:W-:Y:S01]  /*0580*/  LOP3.LUT R20, R8, 0xffff, RZ, 0xc0, !PT ;  /* 0x0000ffff08147812 */ /* 0x000fe200078ec0ff */
[----:B------:R-:W-:Y:S01]  /*0590*/  IMAD.IADD R46, R6, 0x1, R9 ;  /* 0x00000001062e7824 */ /* 0x000fe200078e0209 */
[----:B------:R-:W-:Y:S01]  /*05a0*/  PRMT R2, R2, 0x7710, RZ ;  /* 0x0000771002027816 */ /* 0x000fe200000000ff */
[----:B------:R-:W-:Y:S01]  /*05b0*/  VIADD R3, R92, 0xfffffc60 ;  /* 0xfffffc605c037836 */ /* 0x000fe20000000000 */
[----:B------:R-:W-:Y:S01]  /*05c0*/  SHF.R.U32.HI R6, RZ, 0x14, R5 ;  /* 0x00000014ff067819 */ /* 0x000fe20000011605 */
[----:B------:R-:W-:Y:S01]  /*05d0*/  IMAD R20, R20, 0x469f, RZ ;  /* 0x0000469f14147824 */ /* 0x000fe200078e02ff */
[----:B------:R-:W-:Y:S01]  /*05e0*/  LOP3.LUT P6, RZ, R44, UR5, RZ, 0xfc, !PT ;  /* 0x000000052cff7c12 */ /* 0x000fe2000f8cfcff */
[----:B------:R-:W-:Y:S01]  /*05f0*/  IMAD.IADD R45, R7, 0x1, R2 ;  /* 0x00000001072d7824 */ /* 0x000fe200078e0202 */
[----:B------:R-:W-:Y:S01]  /*0600*/  PRMT R2, R6, 0x9910, RZ ;  /* 0x0000991006027816 */ /* 0x000fe200000000ff */
[C---:B------:R-:W-:Y:S01]  /*0610*/  VIADD R9, R92.reuse, 0xfffffc7a ;  /* 0xfffffc7a5c097836 */ /* 0x040fe20000000000 */
[----:B------:R-:W-:Y:S01]  /*0620*/  SHF.R.U32.HI R22, RZ, 0x14, R20 ;  /* 0x00000014ff167819 */ /* 0x000fe20000011614 */
[C---:B------:R-:W-:Y:S01]  /*0630*/  VIADD R53, R92.reuse, 0x8 ;  /* 0x000000085c357836 */ /* 0x040fe20000000000 */
[----:B------:R-:W-:Y:S01]  /*0640*/  SEL R3, R92, R3, !P2 ;  /* 0x000000035c037207 */ /* 0x000fe20005000000 */
[----:B------:R-:W-:Y:S01]  /*0650*/  IMAD R2, R2, 0x3a, RZ ;  /* 0x0000003a02027824 */ /* 0x000fe200078e02ff */
[----:B------:R-:W-:Y:S01]  /*0660*/  PRMT R7, R22, 0x9910, RZ ;  /* 0x0000991016077816 */ /* 0x000fe200000000ff */
[----:B------:R-:W-:Y:S01]  /*0670*/  VIADD R48, R92, 0xfffffc68 ;  /* 0xfffffc685c307836 */ /* 0x000fe20000000000 */
[----:B------:R-:W-:Y:S01]  /*0680*/  LOP3.LUT R46, R46, 0xffff, RZ, 0xc0, !PT ;  /* 0x0000ffff2e2e7812 */ /* 0x000fe200078ec0ff */
[----:B------:R-:W-:Y:S01]  /*0690*/  IMAD.MOV R10, RZ, RZ, -R2 ;  /* 0x000000ffff0a7224 */ /* 0x000fe200078e0a02 */
[----:B------:R-:W-:Y:S01]  /*06a0*/  SEL R9, R8, R9, !P1 ;  /* 0x0000000908097207 */ /* 0x000fe20004800000 */
[----:B------:R-:W-:Y:S01]  /*06b0*/  IMAD.HI.U32 R3, R3, -0x72c234f7, RZ ;  /* 0x8d3dcb0903037827 */ /* 0x000fe200078e00ff */
[----:B------:R-:W-:-:S02]  /*06c0*/  PLOP3.LUT P6, PT, P5, P6, PT, 0xf2, 0x2f ;  /* 0x00000000002f781c */ /* 0x000fc40002fcde72 */
[----:B------:R-:W-:Y:S01]  /*06d0*/  LOP3.LUT P5, RZ, R46, UR5, RZ, 0xfc, !PT ;  /* 0x000000052eff7c12 */ /* 0x000fe2000f8afcff */
[----:B------:R-:W-:Y:S01]  /*06e0*/  IMAD R2, R7, 0x3a, RZ ;  /* 0x0000003a07027824 */ /* 0x000fe200078e02ff */
[----:B------:R-:W-:Y:S01]  /*06f0*/  PRMT R7, R10, 0x7710, RZ ;  /* 0x000077100a077816 */ /* 0x000fe200000000ff */
[----:B------:R-:W-:Y:S01]  /*0700*/  IMAD.HI.U32 R9, R9, -0x72c234f7, RZ ;  /* 0x8d3dcb0909097827 */ /* 0x000fe200078e00ff */
[----:B------:R-:W-:Y:S02]  /*0710*/  SHF.R.U32.HI R3, RZ, 0x5, R3 ;  /* 0x00000005ff037819 */ /* 0x000fe40000011603 */
[----:B------:R-:W-:Y:S01]  /*0720*/  LOP3.LUT R45, R45, 0xffff, RZ, 0xc0, !PT ;  /* 0x0000ffff2d2d7812 */ /* 0x000fe200078ec0ff */
[C---:B------:R-:W-:Y:S01]  /*0730*/  IMAD.IADD R40, R92.reuse, 0x1, R7 ;  /* 0x000000015c287824 */ /* 0x040fe200078e0207 */
[C---:B------:R-:W-:Y:S01]  /*0740*/  LOP3.LUT P0, RZ, R3.reuse, UR4, RZ, 0xfc, !PT ;  /* 0x0000000403ff7c12 */ /* 0x040fe2000f80fcff */
[----:B------:R-:W-:Y:S01]  /*0750*/  VIADD R3, R3, UR4 ;  /* 0x0000000403037c36 */ /* 0x000fe20008000000 */
[----:B------:R-:W-:Y:S01]  /*0760*/  PLOP3.LUT P5, PT, P4, P5, PT, 0xf2, 0x2f ;  /* 0x00000000002f781c */ /* 0x000fe200027abe72 */
[----:B------:R-:W-:Y:S01]  /*0770*/  IMAD.MOV R2, RZ, RZ, -R2 ;  /* 0x000000ffff027224 */ /* 0x000fe200078e0a02 */
[----:B------:R-:W-:Y:S01]  /*0780*/  LOP3.LUT P4, RZ, R45, UR5, RZ, 0xfc, !PT ;  /* 0x000000052dff7c12 */ /* 0x000fe2000f88fcff */
[----:B------:R-:W-:Y:S01]  /*0790*/  VIADD R43, R92, 0x4 ;  /* 0x000000045c2b7836 */ /* 0x000fe20000000000 */
[----:B------:R-:W-:Y:S01]  /*07a0*/  LOP3.LUT R40, R40, 0xffff, RZ, 0xc0, !PT ;  /* 0x0000ffff28287812 */ /* 0x000fe200078ec0ff */
[C---:B------:R-:W-:Y:S01]  /*07b0*/  VIADD R14, R92.reuse, 0xfffffc64 ;  /* 0xfffffc645c0e7836 */ /* 0x040fe20000000000 */
[----:B------:R-:W-:Y:S01]  /*07c0*/  PLOP3.LUT P4, PT, P3, P4, PT, 0xf2, 0x2f ;  /* 0x00000000002f781c */ /* 0x000fe20001f89e72 */
[C---:B------:R-:W-:Y:S01]  /*07d0*/  VIADD R31, R92.reuse, 0x3 ;  /* 0x000000035c1f7836 */ /* 0x040fe20000000000 */
[----:B------:R-:W-:Y:S01]  /*07e0*/  SHF.R.U32.HI R33, RZ, 0x5, R9 ;  /* 0x00000005ff217819 */ /* 0x000fe20000011609 */
[C---:B------:R-:W-:Y:S01]  /*07f0*/  VIADD R10, R92.reuse, 0xfffffc63 ;  /* 0xfffffc635c0a7836 */ /* 0x040fe20000000000 */
[----:B------:R-:W-:Y:S01]  /*0800*/  ISETP.GT.U32.OR P0, PT, R3, 0xe0, !P0 ;  /* 0x000000e00300780c */ /* 0x000fe20004704470 */
[----:B------:R-:W-:Y:S01]  /*0810*/  VIADD R27, R92, 0x5 ;  /* 0x000000055c1b7836 */ /* 0x000fe20000000000 */
[----:B------:R-:W-:Y:S01]  /*0820*/  LOP3.LUT P3, RZ, R40, UR5, RZ, 0xfc, !PT ;  /* 0x0000000528ff7c12 */ /* 0x000fe2000f86fcff */
[----:B------:R-:W-:Y:S01]  /*0830*/  VIADD R16, R92, 0xfffffc65 ;  /* 0xfffffc655c107836 */ /* 0x000fe20000000000 */
[----:B------:R-:W-:Y:S01]  /*0840*/  PRMT R47, R2, 0x7710, RZ ;  /* 0x00007710022f7816 */ /* 0x000fe200000000ff */
[C---:B------:R-:W-:Y:S01]  /*0850*/  VIADD R2, R33.reuse, UR4 ;  /* 0x0000000421027c36 */ /* 0x040fe20008000000 */
[----:B------:R-:W-:Y:S01]  /*0860*/  PLOP3.LUT P3, PT, P0, P3, PT, 0xf2, 0x2f ;  /* 0x00000000002f781c */ /* 0x000fe20000767e72 */
[----:B------:R-:W-:Y:S01]  /*0870*/  VIADD R23, R92, 0x7 ;  /* 0x000000075c177836 */ /* 0x000fe20000000000 */
[----:B------:R-:W-:Y:S01]  /*0880*/  LOP3.LUT P0, RZ, R33, UR4, RZ, 0xfc, !PT ;  /* 0x0000000421ff7c12 */ /* 0x000fe2000f80fcff */
[----:B------:R-:W-:Y:S01]  /*0890*/  IMAD.IADD R47, R8, 0x1, R47 ;  /* 0x00000001082f7824 */ /* 0x000fe200078e022f */
[----:B------:R-:W-:Y:S01]  /*08a0*/  @P6 LOP3.LUT R0, R0, 0x8000000, RZ, 0xfc, !PT ;  /* 0x0800000000006812 */ /* 0x000fe200078efcff */
[----:B------:R-:W-:Y:S01]  /*08b0*/  VIADD R8, R92, 0xfffffc62 ;  /* 0xfffffc625c087836 */ /* 0x000fe20000000000 */
[----:B------:R-:W-:Y:S01]  /*08c0*/  ISETP.GT.U32.OR P0, PT, R2, 0xe0, !P0 ;  /* 0x000000e00200780c */ /* 0x000fe20004704470 */
[----:B------:R-:W-:Y:S01]  /*08d0*/  VIADD R2, R92, 0x1c ;  /* 0x0000001c5c027836 */ /* 0x000fe20000000000 */
[----:B------:R-:W-:Y:S01]  /*08e0*/  LOP3.LUT R0, R0, 0xefffffff, RZ, 0xc0, !PT ;  /* 0xefffffff00007812 */ /* 0x000fe200078ec0ff */
[C---:B------:R-:W-:Y:S01]  /*08f0*/  VIADD R42, R92.reuse, 0xfffffc67 ;  /* 0xfffffc675c2a7836 */ /* 0x040fe20000000000 */
[----:B------:R-:W-:Y:S01]  /*0900*/  LOP3.LUT R47, R47, 0xffff, RZ, 0xc0, !PT ;  /* 0x0000ffff2f2f7812 */ /* 0x000fe200078ec0ff */
[----:B------:R-:W-:Y:S01]  /*0910*/  VIADD R19, R92, 0x9 ;  /* 0x000000095c137836 */ /* 0x000fe20000000000 */
[----:B------:R-:W-:Y:S01]  /*0920*/  LOP3.LUT R28, R2, 0xffff, RZ, 0xc0, !PT ;  /* 0x0000ffff021c7812 */ /* 0x000fe200078ec0ff */
[----:B------:R-:W-:Y:S01]  /*0930*/  VIADD R56, R92, 0xfffffc69 ;  /* 0xfffffc695c387836 */ /* 0x000fe20000000000 */
[----:B------:R-:W-:Y:S01]  /*0940*/  @P5 LOP3.LUT R0, R0, 0x10000000, RZ, 0xfc, !PT ;  /* 0x1000000000005812 */ /* 0x000fe200078efcff */
[----:B------:R-:W-:Y:S01]  /*0950*/  VIADD R68, R92, 0x15 ;  /* 0x000000155c447836 */ /* 0x000fe20000000000 */
[----:B------:R-:W-:Y:S01]  /*0960*/  SEL R54, R53, R48, !P2 ;  /* 0x0000003035367207 */ /* 0x000fe20005000000 */
[----:B------:R-:W-:Y:S01]  /*0970*/  IMAD R28, R28, 0x469f, RZ ;  /* 0x0000469f1c1c7824 */ /* 0x000fe200078e02ff */
[----:B------:R-:W-:Y:S01]  /*0980*/  LOP3.LUT R0, R0, 0xfbffffff, RZ, 0xc0, !PT ;  /* 0xfbffffff00007812 */ /* 0x000fe200078ec0ff */
[C---:B------:R-:W-:Y:S01]  /*0990*/  VIADD R55, R92.reuse, 0xfffffc75 ;  /* 0xfffffc755c377836 */ /* 0x040fe20000000000 */
[----:B------:R-:W-:Y:S01]  /*09a0*/  SEL R50, R43, R14, !P2 ;  /* 0x0000000e2b327207 */ /* 0x000fe20005000000 */
[C---:B------:R-:W-:Y:S01]  /*09b0*/  VIADD R69, R92.reuse, 0x13 ;  /* 0x000000135c457836 */ /* 0x040fe20000000000 */
[----:B------:R-:W-:Y:S01]  /*09c0*/  SHF.R.U32.HI R24, RZ, 0x14, R28 ;  /* 0x00000014ff187819 */ /* 0x000fe2000001161c */
[----:B------:R-:W-:Y:S01]  /*09d0*/  VIADD R76, R92, 0xfffffc73 ;  /* 0xfffffc735c4c7836 */ /* 0x000fe20000000000 */
[----:B------:R-:W-:Y:S01]  /*09e0*/  @P3 LOP3.LUT R0, R0, 0x4000000, RZ, 0xfc, !PT ;  /* 0x0400000000003812 */ /* 0x000fe200078efcff */
[----:B------:R-:W-:Y:S01]  /*09f0*/  VIADD R66, R92, 0x19 ;  /* 0x000000195c427836 */ /* 0x000fe20000000000 */
[----:B------:R-:W-:Y:S01]  /*0a00*/  PRMT R3, R24, 0x9910, RZ ;  /* 0x0000991018037816 */ /* 0x000fe200000000ff */
[C---:B------:R-:W-:Y:S01]  /*0a10*/  VIADD R63, R92.reuse, 0xfffffc79 ;  /* 0xfffffc795c3f7836 */ /* 0x040fe20000000000 */
[----:B------:R-:W-:Y:S01]  /*0a20*/  LOP3.LUT P3, RZ, R47, UR5, RZ, 0xfc, !PT ;  /* 0x000000052fff7c12 */ /* 0x000fe2000f86fcff */
[----:B------:R-:W-:Y:S01]  /*0a30*/  VIADD R64, R92, 0x1d ;  /* 0x0000001d5c407836 */ /* 0x000fe20000000000 */
[----:B------:R-:W-:Y:S01]  /*0a40*/  LOP3.LUT R0, R0, 0xdfffffff, RZ, 0xc0, !PT ;  /* 0xdfffffff00007812 */ /* 0x000fe200078ec0ff */
[----:B------:R-:W-:Y:S01]  /*0a50*/  IMAD R3, R3, 0x3a, RZ ;  /* 0x0000003a03037824 */ /* 0x000fe200078e02ff */
[----:B------:R-:W-:Y:S01]  /*0a60*/  PLOP3.LUT P0, PT, P0, P3, PT, 0xf2, 0x2f ;  /* 0x00000000002f781c */ /* 0x000fe20000707e72 */
[C---:B------:R-:W-:Y:S01]  /*0a70*/  VIADD R71, R92.reuse, 0xfffffc7d ;  /* 0xfffffc7d5c477836 */ /* 0x040fe20000000000 */
[----:B------:R-:W-:Y:S01]  /*0a80*/  SEL R10, R31, R10, !P2 ;  /* 0x0000000a1f0a7207 */ /* 0x000fe20005000000 */
[----:B------:R-:W-:Y:S01]  /*0a90*/  IMAD.MOV R13, RZ, RZ, -R3 ;  /* 0x000000ffff0d7224 */ /* 0x000fe200078e0a03 */
[----:B------:R-:W-:Y:S01]  /*0aa0*/  SEL R9, R27, R16, !P2 ;  /* 0x000000101b097207 */ /* 0x000fe20005000000 */
[C---:B------:R-:W-:Y:S01]  /*0ab0*/  VIADD R3, R92.reuse, 0xfffffc7c ;  /* 0xfffffc7c5c037836 */ /* 0x040fe20000000000 */
[----:B------:R-:W-:Y:S01]  /*0ac0*/  LOP3.LUT R96, R43, 0xffff, RZ, 0xc0, !PT ;  /* 0x0000ffff2b607812 */ /* 0x000fe200078ec0ff */
[C---:B------:R-:W-:Y:S01]  /*0ad0*/  VIADD R15, R92.reuse, 0xfffffc6c ;  /* 0xfffffc6c5c0f7836 */ /* 0x040fe20000000000 */
[----:B------:R-:W-:Y:S01]  /*0ae0*/  PRMT R13, R13, 0x7710, RZ ;  /* 0x000077100d0d7816 */ /* 0x000fe200000000ff */
[----:B------:R-:W-:Y:S01]  /*0af0*/  VIADD R59, R92, 0x1f ;  /* 0x0000001f5c3b7836 */ /* 0x000fe20000000000 */
[----:B------:R-:W-:Y:S01]  /*0b00*/  SEL R7, R2, R3, !P1 ;  /* 0x0000000302077207 */ /* 0x000fe20004800000 */
[----:B------:R-:W-:Y:S01]  /*0b10*/  VIADD R3, R92, 0x2 ;  /* 0x000000025c037836 */ /* 0x000fe20000000000 */
[----:B------:R-:W-:Y:S01]  /*0b20*/  SEL R79, R68, R55, !P1 ;  /* 0x00000037444f7207 */ /* 0x000fe20004800000 */
[----:B------:R-:W-:Y:S01]  /*0b30*/  IMAD.IADD R13, R2, 0x1, R13 ;  /* 0x00000001020d7824 */ /* 0x000fe200078e020d */
[----:B------:R-:W-:Y:S01]  /*0b40*/  @P0 LOP3.LUT R0, R0, 0x20000000, RZ, 0xfc, !PT ;  /* 0x2000000000000812 */ /* 0x000fe200078efcff */
[----:B------:R-:W-:Y:S01]  /*0b50*/  IMAD.HI.U32 R7, R7, -0x72c234f7, RZ ;  /* 0x8d3dcb0907077827 */ /* 0x000fe200078e00ff */
[----:B------:R-:W-:-:S02]  /*0b60*/  LOP3.LUT R78, R3, 0xffff, RZ, 0xc0, !PT ;  /* 0x0000ffff034e7812 */ /* 0x000fc400078ec0ff */
[----:B------:R-:W-:Y:S01]  /*0b70*/  LOP3.LUT R48, R13, 0xffff, RZ, 0xc0, !PT ;  /* 0x0000ffff0d307812 */ /* 0x000fe200078ec0ff */
[----:B------:R-:W-:Y:S01]  /*0b80*/  VIADD R2, R92, 0xfffffc61 ;  /* 0xfffffc615c027836 */ /* 0x000fe20000000000 */
[----:B------:R-:W-:Y:S01]  /*0b90*/  SHF.R.U32.HI R37, RZ, 0x5, R7 ;  /* 0x00000005ff257819 */ /* 0x000fe20000011607 */
[----:B------:R-:W-:Y:S01]  /*0ba0*/  IMAD R78, R78, 0x469f, RZ ;  /* 0x0000469f4e4e7824 */ /* 0x000fe200078e02ff */
[----:B------:R-:W-:Y:S01]  /*0bb0*/  SEL R12, R3, R8, !P2 ;  /* 0x00000008030c7207 */ /* 0x000fe20005000000 */
[----:B------:R-:W-:Y:S01]  /*0bc0*/  IMAD R96, R96, 0x469f, RZ ;  /* 0x0000469f60607824 */ /* 0x000fe200078e02ff */
[----:B------:R-:W-:Y:S01]  /*0bd0*/  SEL R11, R35, R2, !P2 ;  /* 0x00000002230b7207 */ /* 0x000fe20005000000 */
[C---:B------:R-:W-:Y:S01]  /*0be0*/  VIADD R2, R37.reuse, UR4 ;  /* 0x0000000425027c36 */ /* 0x040fe20008000000 */
[----:B------:R-:W-:Y:S01]  /*0bf0*/  LOP3.LUT P0, RZ, R37, UR4, RZ, 0xfc, !PT ;  /* 0x0000000425ff7c12 */ /* 0x000fe2000f80fcff */
[----:B------:R-:W-:Y:S01]  /*0c00*/  IMAD.HI.U32 R12, R12, -0x72c234f7, RZ ;  /* 0x8d3dcb090c0c7827 */ /* 0x000fe200078e00ff */
[----:B------:R-:W-:-:S02]  /*0c10*/  SHF.R.U32.HI R38, RZ, 0x14, R78 ;  /* 0x00000014ff267819 */ /* 0x000fc4000001164e */
[----:B------:R-:W-:Y:S01]  /*0c20*/  ISETP.GT.U32.OR P0, PT, R2, 0xe0, !P0 ;  /* 0x000000e00200780c */ /* 0x000fe20004704470 */
[----:B------:R-:W-:Y:S01]  /*0c30*/  VIADD R13, R92, 0xfffffc6b ;  /* 0xfffffc6b5c0d7836 */ /* 0x000fe20000000000 */
[----:B------:R-:W-:Y:S01]  /*0c40*/  PRMT R2, R38, 0x9910, RZ ;  /* 0x0000991026027816 */ /* 0x000fe200000000ff */
[C---:B------:R-:W-:Y:S01]  /*0c50*/  VIADD R86, R92.reuse, 0xfffffc7f ;  /* 0xfffffc7f5c567836 */ /* 0x040fe20000000000 */
[----:B------:R-:W-:Y:S01]  /*0c60*/  SEL R8, R23, R42, !P2 ;  /* 0x0000002a17087207 */ /* 0x000fe20005000000 */
[----:B------:R-:W-:Y:S01]  /*0c70*/  VIADD R42, R92, 0xb ;  /* 0x0000000b5c2a7836 */ /* 0x000fe20000000000 */
[----:B------:R-:W-:Y:S01]  /*0c80*/  SEL R7, R19, R56, !P2 ;  /* 0x0000003813077207 */ /* 0x000fe20005000000 */
[----:B------:R-:W-:Y:S01]  /*0c90*/  IMAD R2, R2, 0x3a, RZ ;  /* 0x0000003a02027824 */ /* 0x000fe200078e02ff */
[----:B------:R-:W-:Y:S01]  /*0ca0*/  LOP3.LUT P2, RZ, R48, UR5, RZ, 0xfc, !PT ;  /* 0x0000000530ff7c12 */ /* 0x000fe2000f84fcff */
[----:B------:R-:W-:Y:S01]  /*0cb0*/  VIADD R56, R92, 0xc ;  /* 0x0000000c5c387836 */ /* 0x000fe20000000000 */
[----:B------:R-:W-:Y:S01]  /*0cc0*/  LOP3.LUT R0, R0, 0xbfffffff, RZ, 0xc0, !PT ;  /* 0xbfffffff00007812 */ /* 0x000fe200078ec0ff */
[----:B------:R-:W-:Y:S01]  /*0cd0*/  IMAD.MOV R2, RZ, RZ, -R2 ;  /* 0x000000ffff027224 */ /* 0x000fe200078e0a02 */
[----:B------:R-:W-:Y:S01]  /*0ce0*/  PLOP3.LUT P0, PT, P0, P2, PT, 0xf2, 0x2f ;  /* 0x00000000002f781c */ /* 0x000fe20000705e72 */
[C---:B------:R-:W-:Y:S01]  /*0cf0*/  VIADD R67, R92.reuse, 0x17 ;  /* 0x000000175c437836 */ /* 0x040fe20000000000 */
[----:B------:R-:W-:Y:S01]  /*0d00*/  SHF.R.U32.HI R95, RZ, 0x14, R96 ;  /* 0x00000014ff5f7819 */ /* 0x000fe20000011660 */
[----:B------:R-:W-:Y:S01]  /*0d10*/  VIADD R80, R92, 0xfffffc77 ;  /* 0xfffffc775c507836 */ /* 0x000fe20000000000 */
[----:B------:R-:W-:Y:S01]  /*0d20*/  PRMT R2, R2, 0x7710, RZ ;  /* 0x0000771002027816 */ /* 0x000fe200000000ff */
[C---:B------:R-:W-:Y:S01]  /*0d30*/  VIADD R65, R92.reuse, 0x1b ;  /* 0x0000001b5c417836 */ /* 0x040fe20000000000 */
[----:B------:R-:W-:Y:S01]  /*0d40*/  SEL R77, R69, R76, !P1 ;  /* 0x0000004c454d7207 */ /* 0x000fe20004800000 */
[----:B------:R-:W-:Y:S01]  /*0d50*/  VIADD R82, R92, 0xfffffc7b ;  /* 0xfffffc7b5c527836 */ /* 0x000fe20000000000 */
[----:B------:R-:W-:Y:S01]  /*0d60*/  SEL R81, R66, R63, !P1 ;  /* 0x0000003f42517207 */ /* 0x000fe20004800000 */
[----:B------:R-:W-:Y:S01]  /*0d70*/  IMAD.IADD R49, R3, 0x1, R2 ;  /* 0x0000000103317824 */ /* 0x000fe200078e0202 */
[----:B------:R-:W-:Y:S01]  /*0d80*/  SEL R83, R64, R71, !P1 ;  /* 0x0000004740537207 */ /* 0x000fe20004800000 */
[----:B------:R-:W-:Y:S01]  /*0d90*/  VIADD R3, R92, 0xa ;  /* 0x0000000a5c037836 */ /* 0x000fe20000000000 */
[----:B------:R-:W-:Y:S01]  /*0da0*/  SEL R63, R56, R15, !P1 ;  /* 0x0000000f383f7207 */ /* 0x000fe20004800000 */
[----:B------:R-:W-:Y:S01]  /*0db0*/  VIADD R2, R92, 0xfffffc6a ;  /* 0xfffffc6a5c027836 */ /* 0x000fe20000000000 */
[----:B------:R-:W-:Y:S01]  /*0dc0*/  @P0 LOP3.LUT R0, R0, 0x40000000, RZ, 0xfc, !PT ;  /* 0x4000000000000812 */ /* 0x000fe200078efcff */
[C---:B------:R-:W-:Y:S01]  /*0dd0*/  VIADD R70, R92.reuse, 0xe ;  /* 0x0000000e5c467836 */ /* 0x040fe20000000000 */
[----:B------:R-:W-:Y:S01]  /*0de0*/  LOP3.LUT R49, R49, 0xffff, RZ, 0xc0, !PT ;  /* 0x0000ffff31317812 */ /* 0x000fe200078ec0ff */
[C---:B------:R-:W-:Y:S01]  /*0df0*/  VIADD R57, R92.reuse, 0xfffffc6e ;  /* 0xfffffc6e5c397836 */ /* 0x040fe20000000000 */
[----:B------:R-:W-:Y:S01]  /*0e00*/  SEL R55, R3, R2, !P1 ;  /* 0x0000000203377207 */ /* 0x000fe20004800000 */
[C---:B------:R-:W-:Y:S01]  /*0e10*/  VIADD R72, R92.reuse, 0x10 ;  /* 0x000000105c487836 */ /* 0x040fe20000000000 */
[----:B------:R-:W-:Y:S01]  /*0e20*/  SHF.R.U32.HI R2, RZ, 0x5, R12 ;  /* 0x00000005ff027819 */ /* 0x000fe2000001160c */
[----:B------:R-:W-:Y:S01]  /*0e30*/  VIADD R73, R92, 0xfffffc70 ;  /* 0xfffffc705c497836 */ /* 0x000fe20000000000 */
[----:B------:R-:W-:Y:S01]  /*0e40*/  SEL R76, R42, R13, !P1 ;  /* 0x0000000d2a4c7207 */ /* 0x000fe20004800000 */
[----:B------:R-:W-:Y:S01]  /*0e50*/  VIADD R74, R92, 0x12 ;  /* 0x000000125c4a7836 */ /* 0x000fe20000000000 */
[C---:B------:R-:W-:Y:S01]  /*0e60*/  LOP3.LUT P0, RZ, R2.reuse, UR4, RZ, 0xfc, !PT ;  /* 0x0000000402ff7c12 */ /* 0x040fe2000f80fcff */
[----:B------:R-:W-:Y:S01]  /*0e70*/  VIADD R2, R2, UR4 ;  /* 0x0000000402027c36 */ /* 0x000fe20008000000 */
[----:B------:R-:W-:Y:S01]  /*0e80*/  SEL R12, R59, R86, !P1 ;  /* 0x000000563b0c7207 */ /* 0x000fe20004800000 */
[C---:B------:R-:W-:Y:S01]  /*0e90*/  VIADD R75, R92.reuse, 0xfffffc72 ;  /* 0xfffffc725c4b7836 */ /* 0x040fe20000000000 */
[----:B------:R-:W-:Y:S01]  /*0ea0*/  SEL R80, R67, R80, !P1 ;  /* 0x0000005043507207 */ /* 0x000fe20004800000 */
[----:B------:R-:W-:Y:S01]  /*0eb0*/  VIADD R39, R92, 0xd ;  /* 0x0000000d5c277836 */ /* 0x000fe20000000000 */
[----:B------:R-:W-:Y:S01]  /*0ec0*/  ISETP.GT.U32.OR P0, PT, R2, 0xe0, !P0 ;  /* 0x000000e00200780c */ /* 0x000fe20004704470 */
[C---:B------:R-:W-:Y:S01]  /*0ed0*/  VIADD R16, R92.reuse, 0xfffffc6d ;  /* 0xfffffc6d5c107836 */ /* 0x040fe20000000000 */
[----:B------:R-:W-:Y:S01]  /*0ee0*/  PRMT R2, R95, 0x9910, RZ ;  /* 0x000099105f027816 */ /* 0x000fe200000000ff */
[C---:B------:R-:W-:Y:S01]  /*0ef0*/  VIADD R41, R92.reuse, 0xf ;  /* 0x0000000f5c297836 */ /* 0x040fe20000000000 */
[----:B------:R-:W-:Y:S01]  /*0f00*/  SEL R82, R65, R82, !P1 ;  /* 0x0000005241527207 */ /* 0x000fe20004800000 */
[----:B------:R-:W-:Y:S01]  /*0f10*/  VIADD R14, R92, 0xfffffc6f ;  /* 0xfffffc6f5c0e7836 */ /* 0x000fe20000000000 */
[----:B------:R-:W-:Y:S01]  /*0f20*/  SEL R71, R70, R57, !P1 ;  /* 0x0000003946477207 */ /* 0x000fe20004800000 */
[----:B------:R-:W-:Y:S01]  /*0f30*/  VIADD R61, R92, 0x11 ;  /* 0x000000115c3d7836 */ /* 0x000fe20000000000 */
[----:B------:R-:W-:Y:S01]  /*0f40*/  SEL R73, R72, R73, !P1 ;  /* 0x0000004948497207 */ /* 0x000fe20004800000 */
[----:B------:R-:W-:Y:S01]  /*0f50*/  VIADD R58, R92, 0xfffffc71 ;  /* 0xfffffc715c3a7836 */ /* 0x000fe20000000000 */
[----:B------:R-:W-:Y:S01]  /*0f60*/  SEL R75, R74, R75, !P1 ;  /* 0x0000004b4a4b7207 */ /* 0x000fe20004800000 */
[C---:B------:R-:W-:Y:S01]  /*0f70*/  VIADD R84, R92.reuse, 0x1e ;  /* 0x0000001e5c547836 */ /* 0x040fe20000000000 */
[----:B------:R-:W-:Y:S01]  /*0f80*/  SEL R16, R39, R16, !P1 ;  /* 0x0000001027107207 */ /* 0x000fe20004800000 */
[C---:B------:R-:W-:Y:S01]  /*0f90*/  VIADD R85, R92.reuse, 0xfffffc7e ;  /* 0xfffffc7e5c557836 */ /* 0x040fe20000000000 */
[----:B------:R-:W-:Y:S01]  /*0fa0*/  SEL R14, R41, R14, !P1 ;  /* 0x0000000e290e7207 */ /* 0x000fe20004800000 */
[C---:B------:R-:W-:Y:S01]  /*0fb0*/  VIADD R60, R92.reuse, 0x20 ;  /* 0x000000205c3c7836 */ /* 0x040fe20000000000 */
[----:B------:R-:W-:Y:S01]  /*0fc0*/  SEL R13, R61, R58, !P1 ;  /* 0x0000003a3d0d7207 */ /* 0x000fe20004800000 */
[----:B------:R-:W-:Y:S01]  /*0fd0*/  VIADD R87, R92, 0xfffffc80 ;  /* 0xfffffc805c577836 */ /* 0x000fe20000000000 */
[----:B------:R-:W-:Y:S01]  /*0fe0*/  SEL R85, R84, R85, !P1 ;  /* 0x0000005554557207 */ /* 0x000fe20004800000 */
[C---:B------:R-:W-:Y:S01]  /*0ff0*/  VIADD R62, R92.reuse, 0x21 ;  /* 0x000000215c3e7836 */ /* 0x040fe20000000000 */
[----:B------:R-:W-:Y:S01]  /*1000*/  @P4 LOP3.LUT R151, R151, 0x400, RZ, 0xfc, !PT ;  /* 0x0000040097974812 */ /* 0x000fe200078efcff */
[----:B------:R-:W-:Y:S01]  /*1010*/  VIADD R89, R92, 0xfffffc81 ;  /* 0xfffffc815c597836 */ /* 0x000fe20000000000 */
[----:B------:R-:W-:Y:S01]  /*1020*/  SEL R86, R60, R87, !P1 ;  /* 0x000000573c567207 */ /* 0x000fe20004800000 */
[----:B------:R-:W-:Y:S01]  /*1030*/  IMAD R2, R2, 0x3a, RZ ;  /* 0x0000003a02027824 */ /* 0x000fe200078e02ff */
[----:B------:R-:W-:Y:S01]  /*1040*/  LOP3.LUT R151, R151, 0xfffffdff, RZ, 0xc0, !PT ;  /* 0xfffffdff97977812 */ /* 0x000fe200078ec0ff */
[----:B------:R-:W-:Y:S01]  /*1050*/  IMAD.HI.U32 R50, R50, -0x72c234f7, RZ ;  /* 0x8d3dcb0932327827 */ /* 0x000fe200078e00ff */
[----:B------:R-:W-:-:S02]  /*1060*/  SEL R15, R62, R89, !P1 ;  /* 0x000000593e0f7207 */ /* 0x000fc40004800000 */
[----:B------:R-:W-:Y:S01]  /*1070*/  LOP3.LUT P1, RZ, R49, UR5, RZ, 0xfc, !PT ;  /* 0x0000000531ff7c12 */ /* 0x000fe2000f82fcff */
[----:B------:R-:W-:Y:S01]  /*1080*/  IMAD.MOV R2, RZ, RZ, -R2 ;  /* 0x000000ffff027224 */ /* 0x000fe200078e0a02 */
[----:B------:R-:W-:Y:S01]  /*1090*/  LOP3.LUT R101, R53, 0xffff, RZ, 0xc0, !PT ;  /* 0x0000ffff35657812 */ /* 0x000fe200078ec0ff */
[----:B------:R-:W-:Y:S01]  /*10a0*/  IMAD R98, R98, 0x469f, RZ ;  /* 0x0000469f62627824 */ /* 0x000fe200078e02ff */
[----:B------:R-:W-:Y:S01]  /*10b0*/  PLOP3.LUT P0, PT, P0, P1, PT, 0xf2, 0x2f ;  /* 0x00000000002f781c */ /* 0x000fe20000703e72 */
[----:B------:R-:W-:Y:S01]  /*10c0*/  IMAD.HI.U32 R52, R52, -0x72c234f7, RZ ;  /* 0x8d3dcb0934347827 */ /* 0x000fe200078e00ff */
[----:B------:R-:W-:Y:S02]  /*10d0*/  PRMT R58, R2, 0x7710, RZ ;  /* 0x00007710023a7816 */ /* 0x000fe400000000ff */
[----:B------:R-:W-:Y:S01]  /*10e0*/  SHF.R.U32.HI R2, RZ, 0x5, R50 ;  /* 0x00000005ff027819 */ /* 0x000fe20000011632 */
[----:B------:R-:W-:Y:S01]  /*10f0*/  IMAD R101, R101, 0x469f, RZ ;  /* 0x0000469f65657824 */ /* 0x000fe200078e02ff */
[----:B------:R-:W-:Y:S01]  /*1100*/  SHF.R.U32.HI R97, RZ, 0x14, R98 ;  /* 0x00000014ff617819 */ /* 0x000fe20000011662 */
[----:B------:R-:W-:Y:S01]  /*1110*/  IMAD.IADD R50, R43, 0x1, R58 ;  /* 0x000000012b327824 */ /* 0x000fe200078e023a */
[----:B------:R-:W-:Y:S01]  /*1120*/  SHF.R.U32.HI R52, RZ, 0x5, R52 ;  /* 0x00000005ff347819 */ /* 0x000fe20000011634 */
[----:B------:R-:W-:Y:S01]  /*1130*/  VIADD R43, R2, UR4 ;  /* 0x00000004022b7c36 */ /* 0x000fe20008000000 */
[----:B------:R-:W-:Y:S01]  /*1140*/  SHF.R.U32.HI R100, RZ, 0x14, R101 ;  /* 0x00000014ff647819 */ /* 0x000fe20000011665 */
[----:B------:R-:W-:Y:S01]  /*1150*/  IMAD.HI.U32 R54, R54, -0x72c234f7, RZ ;  /* 0x8d3dcb0936367827 */ /* 0x000fe200078e00ff */
[----:B------:R-:W-:-:S02]  /*1160*/  LOP3.LUT R50, R50, 0xffff, RZ, 0xc0, !PT ;  /* 0x0000ffff32327812 */ /* 0x000fc400078ec0ff */
[----:B------:R-:W-:Y:S01]  /*1170*/  @P0 LOP3.LUT R151, R151, 0x200, RZ, 0xfc, !PT ;  /* 0x0000020097970812 */ /* 0x000fe200078efcff */
[----:B------:R-:W-:Y:S01]  /*1180*/  IMAD.HI.U32 R55, R55, -0x72c234f7, RZ ;  /* 0x8d3dcb0937377827 */ /* 0x000fe200078e00ff */
[----:B------:R-:W-:Y:S02]  /*1190*/  LOP3.LUT P0, RZ, R2, UR4, RZ, 0xfc, !PT ;  /* 0x0000000402ff7c12 */ /* 0x000fe4000f80fcff */
[----:B------:R-:W-:Y:S01]  /*11a0*/  PRMT R2, R97, 0x9910, RZ ;  /* 0x0000991061027816 */ /* 0x000fe200000000ff */
[----:B------:R-:W-:Y:S01]  /*11b0*/  IMAD.HI.U32 R63, R63, -0x72c234f7, RZ ;  /* 0x8d3dcb093f3f7827 */ /* 0x000fe200078e00ff */
[----:B------:R-:W-:Y:S02]  /*11c0*/  ISETP.GT.U32.OR P0, PT, R43, 0xe0, !P0 ;  /* 0x000000e02b00780c */ /* 0x000fe40004704470 */
[----:B------:R-:W-:Y:S01]  /*11d0*/  LOP3.LUT P1, RZ, R50, UR5, RZ, 0xfc, !PT ;  /* 0x0000000532ff7c12 */ /* 0x000fe2000f82fcff */
[----:B------:R-:W-:Y:S01]  /*11e0*/  IMAD R2, R2, 0x3a, RZ ;  /* 0x0000003a02027824 */ /* 0x000fe200078e02ff */
[----:B------:R-:W-:Y:S01]  /*11f0*/  LOP3.LUT R151, R151, 0xfffffeff, RZ, 0xc0, !PT ;  /* 0xfffffeff97977812 */ /* 0x000fe200078ec0ff */
[----:B------:R-:W-:Y:S01]  /*1200*/  IMAD.HI.U32 R71, R71, -0x72c234f7, RZ ;  /* 0x8d3dcb0947477827 */ /* 0x000fe200078e00ff */
[----:B------:R-:W-:-:S02]  /*1210*/  PLOP3.LUT P0, PT, P0, P1, PT, 0xf2, 0x2f ;  /* 0x00000000002f781c */ /* 0x000fc40000703e72 */
[----:B------:R-:W-:Y:S01]  /*1220*/  LOP3.LUT R103, R3, 0xffff, RZ, 0xc0, !PT ;  /* 0x0000ffff03677812 */ /* 0x000fe200078ec0ff */
[----:B------:R-:W-:Y:S01]  /*1230*/  IMAD.MOV R2, RZ, RZ, -R2 ;  /* 0x000000ffff027224 */ /* 0x000fe200078e0a02 */
[----:B------:R-:W-:Y:S01]  /*1240*/  SHF.R.U32.HI R54, RZ, 0x5, R54 ;  /* 0x00000005ff367819 */ /* 0x000fe20000011636 */
[----:B------:R-:W-:Y:S01]  /*1250*/  IMAD.HI.U32 R73, R73, -0x72c234f7, RZ ;  /* 0x8d3dcb0949497827 */ /* 0x000fe200078e00ff */
[----:B------:R-:W-:Y:S02]  /*1260*/  LOP3.LUT R105, R56, 0xffff, RZ, 0xc0, !PT ;  /* 0x0000ffff38697812 */ /* 0x000fe400078ec0ff */
[----:B------:R-:W-:Y:S01]  /*1270*/  PRMT R58, R2, 0x7710, RZ ;  /* 0x00007710023a7816 */ /* 0x000fe200000000ff */
[----:B------:R-:W-:Y:S01]  /*1280*/  VIADD R2, R52, UR4 ;  /* 0x0000000434027c36 */ /* 0x000fe20008000000 */
[----:B------:R-:W-:Y:S01]  /*1290*/  SHF.R.U32.HI R55, RZ, 0x5, R55 ;  /* 0x00000005ff377819 */ /* 0x000fe20000011637 */
[----:B------:R-:W-:Y:S01]  /*12a0*/  IMAD R103, R103, 0x469f, RZ ;  /* 0x0000469f67677824 */ /* 0x000fe200078e02ff */
[----:B------:R-:W-:Y:S01]  /*12b0*/  LOP3.LUT R107, R70, 0xffff, RZ, 0xc0, !PT ;  /* 0x0000ffff466b7812 */ /* 0x000fe200078ec0ff */
[----:B------:R-:W-:Y:S01]  /*12c0*/  IMAD.IADD R58, R51, 0x1, R58 ;  /* 0x00000001333a7824 */ /* 0x000fe200078e023a */
[----:B------:R-:W-:Y:S01]  /*12d0*/  @P0 LOP3.LUT R151, R151, 0x100, RZ, 0xfc, !PT ;  /* 0x0000010097970812 */ /* 0x000fe200078efcff */
[----:B------:R-:W-:Y:S01]  /*12e0*/  IMAD R105, R105, 0x469f, RZ ;  /* 0x0000469f69697824 */ /* 0x000fe200078e02ff */
[----:B------:R-:W-:Y:S01]  /*12f0*/  LOP3.LUT P0, RZ, R52, UR4, RZ, 0xfc, !PT ;  /* 0x0000000434ff7c12 */ /* 0x000fe2000f80fcff */
[----:B------:R-:W-:Y:S01]  /*1300*/  IMAD R107, R107, 0x469f, RZ ;  /* 0x0000469f6b6b7824 */ /* 0x000fe200078e02ff */
[----:B------:R-:W-:Y:S01]  /*1310*/  LOP3.LUT R58, R58, 0xffff, RZ, 0xc0, !PT ;  /* 0x0000ffff3a3a7812 */ /* 0x000fe200078ec0ff */
[----:B------:R-:W-:Y:S01]  /*1320*/  IMAD.HI.U32 R75, R75, -0x72c234f7, RZ ;  /* 0x8d3dcb094b4b7827 */ /* 0x000fe200078e00ff */
[----:B------:R-:W-:-:S02]  /*1330*/  ISETP.GT.U32.OR P0, PT, R2, 0xe0, !P0 ;  /* 0x000000e00200780c */ /* 0x000fc40004704470 */
[----:B------:R-:W-:Y:S01]  /*1340*/  PRMT R2, R100, 0x9910, RZ ;  /* 0x0000991064027816 */ /* 0x000fe200000000ff */
[----:B--2---:R-:W-:Y:S01]  /*1350*/  IMAD R6, R99, 0x20, R6 ;  /* 0x0000002063067824 */ /* 0x004fe200078e0206 */
[----:B------:R-:W-:Y:S01]  /*1360*/  LOP3.LUT P1, RZ, R58, UR5, RZ, 0xfc, !PT ;  /* 0x000000053aff7c12 */ /* 0x000fe2000f82fcff */
[----:B------:R-:W-:Y:S01]  /*1370*/  IMAD.HI.U32 R11, R11, -0x72c234f7, RZ ;  /* 0x8d3dcb090b0b7827 */ /* 0x000fe200078e00ff */
[----:B------:R-:W-:Y:S02]  /*1380*/  LOP3.LUT R151, R151, 0xffffff7f, RZ, 0xc0, !PT ;  /* 0xffffff7f97977812 */ /* 0x000fe400078ec0ff */
[----:B------:R-:W-:Y:S01]  /*1390*/  PLOP3.LUT P0, PT, P0, P1, PT, 0xf2, 0x2f ;  /* 0x00000000002f781c */ /* 0x000fe20000703e72 */
[----:B------:R-:W-:Y:S01]  /*13a0*/  IMAD R2, R2, 0x3a, RZ ;  /* 0x0000003a02027824 */ /* 0x000fe200078e02ff */
[----:B------:R-:W-:Y:S01]  /*13b0*/  SHF.R.U32.HI R102, RZ, 0x14, R103 ;  /* 0x00000014ff667819 */ /* 0x000fe20000011667 */
[----:B------:R-:W-:Y:S01]  /*13c0*/  IMAD.HI.U32 R10, R10, -0x72c234f7, RZ ;  /* 0x8d3dcb090a0a7827 */ /* 0x000fe200078e00ff */
[----:B------:R-:W-:-:S02]  /*13d0*/  SHF.R.U32.HI R104, RZ, 0x14, R105 ;  /* 0x00000014ff687819 */ /* 0x000fc40000011669 */
[----:B------:R-:W-:Y:S01]  /*13e0*/  SHF.R.U32.HI R63, RZ, 0x5, R63 ;  /* 0x00000005ff3f7819 */ /* 0x000fe2000001163f */
[----:B------:R-:W-:Y:S01]  /*13f0*/  IMAD.MOV R2, RZ, RZ, -R2 ;  /* 0x000000ffff027224 */ /* 0x000fe200078e0a02 */
[----:B------:R-:W-:Y:S01]  /*1400*/  SHF.R.U32.HI R106, RZ, 0x14, R107 ;  /* 0x00000014ff6a7819 */ /* 0x000fe2000001166b */
[----:B------:R-:W-:Y:S01]  /*1410*/  IMAD.HI.U32 R9, R9, -0x72c234f7, RZ ;  /* 0x8d3dcb0909097827 */ /* 0x000fe200078e00ff */
[----:B------:R-:W-:Y:S02]  /*1420*/  LOP3.LUT R109, R72, 0xffff, RZ, 0xc0, !PT ;  /* 0x0000ffff486d7812 */ /* 0x000fe400078ec0ff */
[----:B------:R-:W-:Y:S01]  /*1430*/  PRMT R2, R2, 0x7710, RZ ;  /* 0x0000771002027816 */ /* 0x000fe200000000ff */
[----:B------:R-:W-:Y:S01]  /*1440*/  IMAD.HI.U32 R8, R8, -0x72c234f7, RZ ;  /* 0x8d3dcb0908087827 */ /* 0x000fe200078e00ff */
[----:B------:R-:W-:Y:S02]  /*1450*/  @P0 LOP3.LUT R151, R151, 0x80, RZ, 0xfc, !PT ;  /* 0x0000008097970812 */ /* 0x000fe400078efcff */
[C---:B------:R-:W-:Y:S01]  /*1460*/  LOP3.LUT P0, RZ, R54.reuse, UR4, RZ, 0xfc, !PT ;  /* 0x0000000436ff7c12 */ /* 0x040fe2000f80fcff */
[----:B------:R-:W-:Y:S01]  /*1470*/  IMAD.IADD R57, R53, 0x1, R2 ;  /* 0x0000000135397824 */ /* 0x000fe200078e0202 */
[----:B------:R-:W-:Y:S01]  /*1480*/  LOP3.LUT R151, R151, 0xffffffbf, RZ, 0xc0, !PT ;  /* 0xffffffbf97977812 */ /* 0x000fe200078ec0ff */
[----:B------:R-:W-:Y:S01]  /*1490*/  VIADD R2, R54, UR4 ;  /* 0x0000000436027c36 */ /* 0x000fe20008000000 */
[----:B------:R-:W-:Y:S01]  /*14a0*/  SHF.R.U32.HI R71, RZ, 0x5, R71 ;  /* 0x00000005ff477819 */ /* 0x000fe20000011647 */
[----:B------:R-:W-:Y:S01]  /*14b0*/  IMAD R109, R109, 0x469f, RZ ;  /* 0x0000469f6d6d7824 */ /* 0x000fe200078e02ff */
[----:B------:R-:W-:Y:S01]  /*14c0*/  LOP3.LUT R57, R57, 0xffff, RZ, 0xc0, !PT ;  /* 0x0000ffff39397812 */ /* 0x000fe200078ec0ff */
[----:B------:R-:W-:Y:S01]  /*14d0*/  IMAD.HI.U32 R7, R7, -0x72c234f7, RZ ;  /* 0x8d3dcb0907077827 */ /* 0x000fe200078e00ff */
[----:B------:R-:W-:-:S02]  /*14e0*/  ISETP.GT.U32.OR P0, PT, R2, 0xe0, !P0 ;  /* 0x000000e00200780c */ /* 0x000fc40004704470 */
[----:B------:R-:W-:Y:S01]  /*14f0*/  PRMT R2, R102, 0x9910, RZ ;  /* 0x0000991066027816 */ /* 0x000fe200000000ff */
[----:B------:R-:W-:Y:S01]  /*1500*/  IMAD.HI.U32 R76, R76, -0x72c234f7, RZ ;  /* 0x8d3dcb094c4c7827 */ /* 0x000fe200078e00ff */
[----:B------:R-:W-:Y:S02]  /*1510*/  LOP3.LUT P1, RZ, R57, UR5, RZ, 0xfc, !PT ;  /* 0x0000000539ff7c12 */ /* 0x000fe4000f82fcff */
[----:B------:R-:W-:Y:S01]  /*1520*/  SHF.R.U32.HI R108, RZ, 0x14, R109 ;  /* 0x00000014ff6c7819 */ /* 0x000fe2000001166d */
[----:B------:R-:W-:Y:S01]  /*1530*/  IMAD R2, R2, 0x3a, RZ ;  /* 0x0000003a02027824 */ /* 0x000fe200078e02ff */
[----:B------:R-:W-:Y:S01]  /*1540*/  PLOP3.LUT P0, PT, P0, P1, PT, 0xf2, 0x2f ;  /* 0x00000000002f781c */ /* 0x000fe20000703e72 */
[----:B------:R-:W-:Y:S01]  /*1550*/  IMAD.HI.U32 R16, R16, -0x72c234f7, RZ ;  /* 0x8d3dcb0910107827 */ /* 0x000fe200078e00ff */
[----:B------:R-:W-:Y:S02]  /*1560*/  LOP3.LUT R111, R74, 0xffff, RZ, 0xc0, !PT ;  /* 0x0000ffff4a6f7812 */ /* 0x000fe400078ec0ff */
[----:B------:R-:W-:Y:S01]  /*1570*/  SHF.R.U32.HI R73, RZ, 0x5, R73 ;  /* 0x00000005ff497819 */ /* 0x000fe20000011649 */
[----:B------:R-:W-:Y:S01]  /*1580*/  IMAD.MOV R2, RZ, RZ, -R2 ;  /* 0x000000ffff027224 */ /* 0x000fe200078e0a02 */
[----:B------:R-:W-:Y:S01]  /*1590*/  LOP3.LUT R91, R84, 0xffff, RZ, 0xc0, !PT ;  /* 0x0000ffff545b7812 */ /* 0x000fe200078ec0ff */
[----:B------:R-:W-:Y:S01]  /*15a0*/  IMAD R111, R111, 0x469f, RZ ;  /* 0x0000469f6f6f7824 */ /* 0x000fe200078e02ff */
[----:B------:R-:W-:Y:S01]  /*15b0*/  SHF.R.U32.HI R75, RZ, 0x5, R75 ;  /* 0x00000005ff4b7819 */ /* 0x000fe2000001164b */
[----:B------:R-:W-:Y:S01]  /*15c0*/  IMAD.HI.U32 R14, R14, -0x72c234f7, RZ ;  /* 0x8d3dcb090e0e7827 */ /* 0x000fe200078e00ff */
[----:B------:R-:W-:-:S02]  /*15d0*/  PRMT R54, R2, 0x7710, RZ ;  /* 0x0000771002367816 */ /* 0x000fc400000000ff */
[----:B------:R-:W-:Y:S01]  /*15e0*/  SHF.R.U32.HI R110, RZ, 0x14, R111 ;  /* 0x00000014ff6e7819 */ /* 0x000fe2000001166f */
[----:B------:R-:W-:Y:S01]  /*15f0*/  VIADD R2, R55, UR4 ;  /* 0x0000000437027c36 */ /* 0x000fe20008000000 */
[----:B------:R-:W-:Y:S01]  /*1600*/  @P0 LOP3.LUT R151, R151, 0x40, RZ, 0xfc, !PT ;  /* 0x0000004097970812 */ /* 0x000fe200078efcff */
[----:B------:R-:W-:Y:S01]  /*1610*/  IMAD.IADD R54, R3, 0x1, R54 ;  /* 0x0000000103367824 */ /* 0x000fe200078e0236 */
[----:B------:R-:W-:Y:S01]  /*1620*/  LOP3.LUT P0, RZ, R55, UR4, RZ, 0xfc, !PT ;  /* 0x0000000437ff7c12 */ /* 0x000fe2000f80fcff */
[----:B------:R-:W-:Y:S01]  /*1630*/  IMAD R91, R91, 0x469f, RZ ;  /* 0x0000469f5b5b7824 */ /* 0x000fe200078e02ff */
[----:B------:R-:W-:Y:S01]  /*1640*/  LOP3.LUT R151, R151, 0xffffffdf, RZ, 0xc0, !PT ;  /* 0xffffffdf97977812 */ /* 0x000fe200078ec0ff */
[----:B------:R-:W-:Y:S01]  /*1650*/  IMAD.HI.U32 R13, R13, -0x72c234f7, RZ ;  /* 0x8d3dcb090d0d7827 */ /* 0x000fe200078e00ff */
[----:B------:R-:W-:Y:S02]  /*1660*/  LOP3.LUT R54, R54, 0xffff, RZ, 0xc0, !PT ;  /* 0x0000ffff36367812 */ /* 0x000fe400078ec0ff */
[----:B------:R-:W-:Y:S01]  /*1670*/  ISETP.GT.U32.OR P0, PT, R2, 0xe0, !P0 ;  /* 0x000000e00200780c */ /* 0x000fe20004704470 */
[----:B------:R-:W-:Y:S01]  /*1680*/  IMAD.HI.U32 R15, R15, -0x72c234f7, RZ ;  /* 0x8d3dcb090f0f7827 */ /* 0x000fe200078e00ff */
[----:B------:R-:W-:-:S02]  /*1690*/  LOP3.LUT P1, RZ, R54, UR5, RZ, 0xfc, !PT ;  /* 0x0000000536ff7c12 */ /* 0x000fc4000f82fcff */
[----:B------:R-:W-:Y:S01]  /*16a0*/  PRMT R2, R104, 0x9910, RZ ;  /* 0x0000991068027816 */ /* 0x000fe200000000ff */
[----:B------:R-:W-:Y:S01]  /*16b0*/  IMAD.HI.U32 R12, R12, -0x72c234f7, RZ ;  /* 0x8d3dcb090c0c7827 */ /* 0x000fe200078e00ff */
[----:B------:R-:W-:Y:S02]  /*16c0*/  PLOP3.LUT P0, PT, P0, P1, PT, 0xf2, 0x2f ;  /* 0x00000000002f781c */ /* 0x000fe40000703e72 */
[----:B------:R-:W-:Y:S01]  /*16d0*/  SHF.R.U32.HI R87, RZ, 0x14, R91 ;  /* 0x00000014ff577819 */ /* 0x000fe2000001165b */
[----:B------:R-:W-:Y:S01]  /*16e0*/  IMAD R2, R2, 0x3a, RZ ;  /* 0x0000003a02027824 */ /* 0x000fe200078e02ff */
[----:B------:R-:W-:Y:S01]  /*16f0*/  LOP3.LUT R0, R0, 0x7fffffff, RZ, 0xc0, !PT ;  /* 0x7fffffff00007812 */ /* 0x000fe200078ec0ff */
[C---:B------:R-:W-:Y:S01]  /*1700*/  IMAD R34, R99.reuse, 0x20, R34 ;  /* 0x0000002063227824 */ /* 0x040fe200078e0222 */
[----:B------:R-:W-:Y:S01]  /*1710*/  SHF.R.U32.HI R11, RZ, 0x5, R11 ;  /* 0x00000005ff0b7819 */ /* 0x000fe2000001160b */
[----:B------:R-:W-:Y:S01]  /*1720*/  IMAD.MOV R2, RZ, RZ, -R2 ;  /* 0x000000ffff027224 */ /* 0x000fe200078e0a02 */
[----:B------:R-:W-:Y:S01]  /*1730*/  SHF.R.U32.HI R10, RZ, 0x5, R10 ;  /* 0x00000005ff0a7819 */ /* 0x000fe2000001160a */
[C---:B------:R-:W-:Y:S01]  /*1740*/  IMAD R36, R99.reuse, 0x2, R93 ;  /* 0x0000000263247824 */ /* 0x040fe200078e025d */
[----:B------:R-:W-:Y:S01]  /*1750*/  SHF.R.U32.HI R9, RZ, 0x5, R9 ;  /* 0x00000005ff097819 */ /* 0x000fe20000011609 */
[----:B------:R-:W-:Y:S01]  /*1760*/  IMAD R30, R99, 0x20, R30 ;  /* 0x00000020631e7824 */ /* 0x000fe200078e021e */
[----:B------:R-:W-:Y:S01]  /*1770*/  PRMT R3, R2, 0x7710, RZ ;  /* 0x0000771002037816 */ /* 0x000fe200000000ff */
[----:B------:R-:W-:Y:S01]  /*1780*/  VIADD R2, R63, UR4 ;  /* 0x000000043f027c36 */ /* 0x000fe20008000000 */
[----:B------:R-:W-:Y:S01]  /*1790*/  @P0 LOP3.LUT R151, R151, 0x20, RZ, 0xfc, !PT ;  /* 0x0000002097970812 */ /* 0x000fe200078efcff */
[----:B------:R-:W-:Y:S01]  /*17a0*/  IMAD R18, R99, 0x20, R18 ;  /* 0x0000002063127824 */ /* 0x000fe200078e0212 */
[----:B------:R-:W-:Y:S01]  /*17b0*/  LOP3.LUT P0, RZ, R63, UR4, RZ, 0xfc, !PT ;  /* 0x000000043fff7c12 */ /* 0x000fe2000f80fcff */
[----:B------:R-:W-:Y:S01]  /*17c0*/  IMAD.IADD R56, R56, 0x1, R3 ;  /* 0x0000000138387824 */ /* 0x000fe200078e0203 */
[----:B------:R-:W-:Y:S01]  /*17d0*/  LOP3.LUT R151, R151, 0xffffffef, RZ, 0xc0, !PT ;  /* 0xffffffef97977812 */ /* 0x000fe200078ec0ff */
[----:B------:R-:W-:Y:S01]  /*17e0*/  IMAD.HI.U32 R63, R85, -0x72c234f7, RZ ;  /* 0x8d3dcb09553f7827 */ /* 0x000fe200078e00ff */
[----:B------:R-:W-:-:S02]  /*17f0*/  ISETP.GT.U32.OR P0, PT, R2, 0xe0, !P0 ;  /* 0x000000e00200780c */ /* 0x000fc40004704470 */
[----:B------:R-:W-:Y:S01]  /*1800*/  PRMT R2, R106, 0x9910, RZ ;  /* 0x000099106a027816 */ /* 0x000fe200000000ff */
[C---:B------:R-:W-:Y:S01]  /*1810*/  IMAD R22, R99.reuse, 0x20, R22 ;  /* 0x0000002063167824 */ /* 0x040fe200078e0216 */
[----:B------:R-:W-:Y:S01]  /*1820*/  LOP3.LUT R56, R56, 0xffff, RZ, 0xc0, !PT ;  /* 0x0000ffff38387812 */ /* 0x000fe200078ec0ff */
[C---:B------:R-:W-:Y:S01]  /*1830*/  IMAD R24, R99.reuse, 0x20, R24 ;  /* 0x0000002063187824 */ /* 0x040fe200078e0218 */
[----:B------:R-:W-:Y:S01]  /*1840*/  SHF.R.U32.HI R63, RZ, 0x5, R63 ;  /* 0x00000005ff3f7819 */ /* 0x000fe2000001163f */
[----:B------:R-:W-:Y:S01]  /*1850*/  IMAD R2, R2, 0x3a, RZ ;  /* 0x0000003a02027824 */ /* 0x000fe200078e02ff */
[----:B------:R-:W-:Y:S01]  /*1860*/  LOP3.LUT P1, RZ, R56, UR5, RZ, 0xfc, !PT ;  /* 0x0000000538ff7c12 */ /* 0x000fe2000f82fcff */
[C---:B------:R-:W-:Y:S01]  /*1870*/  IMAD R38, R99.reuse, 0x20, R38 ;  /* 0x0000002063267824 */ /* 0x040fe200078e0226 */
[----:B------:R-:W-:Y:S01]  /*1880*/  SHF.R.U32.HI R8, RZ, 0x5, R8 ;  /* 0x00000005ff087819 */ /* 0x000fe20000011608 */
[----:B------:R-:W-:Y:S01]  /*1890*/  IMAD.MOV R2, RZ, RZ, -R2 ;  /* 0x000000ffff027224 */ /* 0x000fe200078e0a02 */
[----:B------:R-:W-:Y:S01]  /*18a0*/  PLOP3.LUT P0, PT, P0, P1, PT, 0xf2, 0x2f ;  /* 0x00000000002f781c */ /* 0x000fe20000703e72 */
[C---:B------:R-:W-:Y:S01]  /*18b0*/  IMAD R95, R99.reuse, 0x20, R95 ;  /* 0x00000020635f7824 */ /* 0x040fe200078e025f */
[----:B------:R-:W-:Y:S01]  /*18c0*/  SHF.R.U32.HI R7, RZ, 0x5, R7 ;  /* 0x00000005ff077819 */ /* 0x000fe20000011607 */
[----:B------:R-:W-:Y:S01]  /*18d0*/  IMAD R97, R99, 0x20, R97 ;  /* 0x0000002063617824 */ /* 0x000fe200078e0261 */
[----:B------:R-:W-:Y:S01]  /*18e0*/  PRMT R55, R2, 0x7710, RZ ;  /* 0x0000771002377816 */ /* 0x000fe200000000ff */
[----:B------:R-:W-:Y:S01]  /*18f0*/  VIADD R2, R71, UR4 ;  /* 0x0000000447027c36 */ /* 0x000fe20008000000 */
[----:B------:R-:W-:Y:S01]  /*1900*/  SHF.R.U32.HI R76, RZ, 0x5, R76 ;  /* 0x00000005ff4c7819 */ /* 0x000fe2000001164c */
[C---:B------:R-:W-:Y:S01]  /*1910*/  IMAD R100, R99.reuse, 0x20, R100 ;  /* 0x0000002063647824 */ /* 0x040fe200078e0264 */
[----:B------:R-:W-:Y:S01]  /*1920*/  SHF.R.U32.HI R16, RZ, 0x5, R16 ;  /* 0x00000005ff107819 */ /* 0x000fe20000011610 */
[----:B------:R-:W-:Y:S01]  /*1930*/  IMAD.IADD R55, R70, 0x1, R55 ;  /* 0x0000000146377824 */ /* 0x000fe200078e0237 */
[----:B------:R-:W-:Y:S01]  /*1940*/  SHF.R.U32.HI R14, RZ, 0x5, R14 ;  /* 0x00000005ff0e7819 */ /* 0x000fe2000001160e */
[C---:B------:R-:W-:Y:S01]  /*1950*/  IMAD R102, R99.reuse, 0x20, R102 ;  /* 0x0000002063667824 */ /* 0x040fe200078e0266 */
[----:B------:R-:W-:Y:S01]  /*1960*/  SHF.R.U32.HI R13, RZ, 0x5, R13 ;  /* 0x00000005ff0d7819 */ /* 0x000fe2000001160d */
[----:B------:R-:W-:Y:S01]  /*1970*/  IMAD R104, R99, 0x20, R104 ;  /* 0x0000002063687824 */ /* 0x000fe200078e0268 */
[----:B------:R-:W-:Y:S01]  /*1980*/  @P0 LOP3.LUT R151, R151, 0x10, RZ, 0xfc, !PT ;  /* 0x0000001097970812 */ /* 0x000fe200078efcff */
[----:B------:R-:W-:Y:S01]  /*1990*/  IMAD R106, R99, 0x20, R106 ;  /* 0x00000020636a7824 */ /* 0x000fe200078e026a */
[----:B------:R-:W-:Y:S01]  /*19a0*/  LOP3.LUT R55, R55, 0xffff, RZ, 0xc0, !PT ;  /* 0x0000ffff37377812 */ /* 0x000fe200078ec0ff */
[----:B------:R-:W-:Y:S01]  /*19b0*/  IMAD R93, R93, 0xc400, RZ ;  /* 0x0000c4005d5d7824 */ /* 0x000fe200078e02ff */
[----:B------:R-:W-:Y:S01]  /*19c0*/  LOP3.LUT P0, RZ, R71, UR4, RZ, 0xfc, !PT ;  /* 0x0000000447ff7c12 */ /* 0x000fe2000f80fcff */
[----:B------:R-:W-:Y:S01]  /*19d0*/  VIADD R40, R40, UR5 ;  /* 0x0000000528287c36 */ /* 0x000fe20008000000 */
[----:B------:R-:W-:Y:S01]  /*19e0*/  LOP3.LUT P1, RZ, R55, UR5, RZ, 0xfc, !PT ;  /* 0x0000000537ff7c12 */ /* 0x000fe2000f82fcff */
[----:B------:R-:W-:Y:S01]  /*19f0*/  VIADD R49, R49, UR5 ;  /* 0x0000000531317c36 */ /* 0x000fe20008000000 */
[----:B------:R-:W-:Y:S01]  /*1a00*/  ISETP.GT.U32.OR P0, PT, R2, 0xe0, !P0 ;  /* 0x000000e00200780c */ /* 0x000fe20004704470 */
[----:B------:R-:W-:Y:S01]  /*1a10*/  VIADD R50, R50, UR5 ;  /* 0x0000000532327c36 */ /* 0x000fe20008000000 */
[----:B------:R-:W-:Y:S01]  /*1a20*/  PRMT R2, R108, 0x9910, RZ ;  /* 0x000099106c027816 */ /* 0x000fe200000000ff */
[----:B------:R-:W-:Y:S01]  /*1a30*/  IMAD R108, R99, 0x20, R108 ;  /* 0x00000020636c7824 */ /* 0x000fe200078e026c */
[----:B------:R-:W-:Y:S01]  /*1a40*/  PLOP3.LUT P0, PT, P0, P1, PT, 0xf2, 0x2f ;  /* 0x00000000002f781c */ /* 0x000fe20000703e72 */
[----:B------:R-:W-:Y:S01]  /*1a50*/  VIADD R58, R58, UR5 ;  /* 0x000000053a3a7c36 */ /* 0x000fe20008000000 */
[----:B------:R-:W-:Y:S01]  /*1a60*/  LOP3.LUT R151, R151, 0xfffffff7, RZ, 0xc0, !PT ;  /* 0xfffffff797977812 */ /* 0x000fe200078ec0ff */
[----:B------:R-:W-:Y:S01]  /*1a70*/  IMAD R2, R2, 0x3a, RZ ;  /* 0x0000003a02027824 */ /* 0x000fe200078e02ff */
[----:B------:R-:W-:Y:S01]  /*1a80*/  SHF.R.U32.HI R78, RZ, 0x18, R78 ;  /* 0x00000018ff4e7819 */ /* 0x000fe2000001164e */
[----:B------:R-:W-:Y:S01]  /*1a90*/  VIADD R57, R57, UR5 ;  /* 0x0000000539397c36 */ /* 0x000fe20008000000 */
[----:B------:R-:W-:Y:S01]  /*1aa0*/  ISETP.GT.U32.AND P2, PT, R38, 0x7f, PT ;  /* 0x0000007f2600780c */ /* 0x000fe20003f44070 */
[----:B------:R-:W-:Y:S01]  /*1ab0*/  IMAD.MOV R2, RZ, RZ, -R2 ;  /* 0x000000ffff027224 */ /* 0x000fe200078e0a02 */
[----:B------:R-:W-:Y:S01]  /*1ac0*/  SHF.R.U32.HI R96, RZ, 0x18, R96 ;  /* 0x00000018ff607819 */ /* 0x000fe20000011660 */
[----:B------:R-:W-:Y:S01]  /*1ad0*/  IMAD R78, R99, 0x2, R78 ;  /* 0x00000002634e7824 */ /* 0x000fe200078e024e */
[----:B------:R-:W-:Y:S01]  /*1ae0*/  SHF.R.U32.HI R98, RZ, 0x18, R98 ;  /* 0x00000018ff627819 */ /* 0x000fe20000011662 */
[----:B------:R-:W-:Y:S01]  /*1af0*/  VIADD R54, R54, UR5 ;  /* 0x0000000536367c36 */ /* 0x000fe20008000000 */
        /* <DEDUP_REMOVED lines=10> */
[----:B------:R-:W-:Y:S01]  /*1ba0*/  IMAD.HI.U32 R72, R81, -0x72c234f7, RZ ;  /* 0x8d3dcb0951487827 */ /* 0x000fe200078e00ff */
[----:B------:R-:W-:Y:S02]  /*1bb0*/  LOP3.LUT R53, R53, 0xffff, RZ, 0xc0, !PT ;  /* 0x0000ffff35357812 */ /* 0x000fe400078ec0ff */
[----:B------:R-:W-:Y:S01]  /*1bc0*/  SHF.R.U32.HI R73, RZ, 0x5, R73 ;  /* 0x00000005ff497819 */ /* 0x000fe20000011649 */
[----:B------:R-:W-:Y:S01]  /*1bd0*/  IMAD R2, R2, 0x3a, RZ ;  /* 0x0000003a02027824 */ /* 0x000fe200078e02ff */
[----:B------:R-:W-:Y:S01]  /*1be0*/  LOP3.LUT P1, RZ, R53, UR5, RZ, 0xfc, !PT ;  /* 0x0000000535ff7c12 */ /* 0x000fe2000f82fcff */
[C---:B------:R-:W-:Y:S01]  /*1bf0*/  IMAD R98, R99.reuse, 0x2, R98 ;  /* 0x0000000263627824 */ /* 0x040fe200078e0262 */
[----:B------:R-:W-:Y:S01]  /*1c00*/  SHF.R.U32.HI R72, RZ, 0x5, R72 ;  /* 0x00000005ff487819 */ /* 0x000fe20000011648 */
[----:B------:R-:W-:Y:S01]  /*1c10*/  IMAD.MOV R2, RZ, RZ, -R2 ;  /* 0x000000ffff027224 */ /* 0x000fe200078e0a02 */
[----:B------:R-:W-:Y:S01]  /*1c20*/  PLOP3.LUT P0, PT, P0, P1, PT, 0xf2, 0x2f ;  /* 0x00000000002f781c */ /* 0x000fe20000703e72 */
[----:B------:R-:W-:Y:S01]  /*1c30*/  IMAD R110, R99, 0x20, R110 ;  /* 0x00000020636e7824 */ /* 0x000fe200078e026e */
[----:B------:R-:W-:Y:S01]  /*1c40*/  SHF.R.U32.HI R80, RZ, 0x18, R5 ;  /* 0x00000018ff507819 */ /* 0x000fe20000011605 */
[----:B------:R-:W-:Y:S01]  /*1c50*/  VIADD R56, R56, UR5 ;  /* 0x0000000538387c36 */ /* 0x000fe20008000000 */
[----:B------:R-:W-:Y:S01]  /*1c60*/  PRMT R51, R2, 0x7710, RZ ;  /* 0x0000771002337816 */ /* 0x000fe200000000ff */
[----:B------:R-:W-:-:S02]  /*1c70*/  VIADD R2, R75, UR4 ;  /* 0x000000044b027c36 */ /* 0x000fc40008000000 */
[----:B------:R-:W-:Y:S02]  /*1c80*/  IMAD R80, R99, 0x2, R80 ;  /* 0x0000000263507824 */ /* 0x000fe400078e0250 */
[----:B------:R-:W-:Y:S02]  /*1c90*/  IMAD.IADD R51, R74, 0x1, R51 ;  /* 0x000000014a337824 */ /* 0x000fe400078e0233 */
[----:B------:R-:W-:Y:S02]  /*1ca0*/  IMAD.HI.U32 R74, R79, -0x72c234f7, RZ ;  /* 0x8d3dcb094f4a7827 */ /* 0x000fe400078e00ff */
[----:B------:R-:W-:Y:S02]  /*1cb0*/  @P0 LOP3.LUT R151, R151, 0x4, RZ, 0xfc, !PT ;  /* 0x0000000497970812 */ /* 0x000fe400078efcff */
[----:B------:R-:W-:Y:S01]  /*1cc0*/  LOP3.LUT R51, R51, 0xffff, RZ, 0xc0, !PT ;  /* 0x0000ffff33337812 */ /* 0x000fe200078ec0ff */
[----:B------:R-:W-:Y:S01]  /*1cd0*/  VIADD R55, R55, UR5 ;  /* 0x0000000537377c36 */ /* 0x000fe20008000000 */
[----:B------:R-:W-:Y:S01]  /*1ce0*/  LOP3.LUT P0, RZ, R75, UR4, RZ, 0xfc, !PT ;  /* 0x000000044bff7c12 */ /* 0x000fe2000f80fcff */
[----:B------:R-:W-:Y:S01]  /*1cf0*/  IMAD.HI.U32 R75, R77, -0x72c234f7, RZ ;  /* 0x8d3dcb094d4b7827 */ /* 0x000fe200078e00ff */
[----:B------:R-:W-:-:S02]  /*1d00*/  LOP3.LUT P1, RZ, R51, UR5, RZ, 0xfc, !PT ;  /* 0x0000000533ff7c12 */ /* 0x000fc4000f82fcff */
        /* <DEDUP_REMOVED lines=10> */
[----:B------:R-:W-:Y:S01]  /*1db0*/  SHF.R.U32.HI R74, RZ, 0x5, R74 ;  /* 0x00000005ff4a7819 */ /* 0x000fe2000001164a */
[----:B------:R-:W-:-:S05]  /*1dc0*/  IMAD.MOV R2, RZ, RZ, -R2 ;  /* 0x000000ffff027224 */ /* 0x000fca00078e0a02 */
[----:B------:R-:W-:Y:S01]  /*1dd0*/  PRMT R3, R2, 0x7710, RZ ;  /* 0x0000771002037816 */ /* 0x000fe200000000ff */
[----:B------:R-:W-:Y:S01]  /*1de0*/  VIADD R2, R63, UR4 ;  /* 0x000000043f027c36 */ /* 0x000fe20008000000 */
[----:B------:R-:W-:Y:S02]  /*1df0*/  @P0 LOP3.LUT R151, R151, 0x2, RZ, 0xfc, !PT ;  /* 0x0000000297970812 */ /* 0x000fe400078efcff */
[----:B------:R-:W-:Y:S01]  /*1e00*/  LOP3.LUT P0, RZ, R63, UR4, RZ, 0xfc, !PT ;  /* 0x000000043fff7c12 */ /* 0x000fe2000f80fcff */
[----:B------:R-:W-:Y:S01]  /*1e10*/  IMAD.IADD R52, R84, 0x1, R3 ;  /* 0x0000000154347824 */ /* 0x000fe200078e0203 */
[----:B------:R-:W-:Y:S02]  /*1e20*/  LOP3.LUT R151, R151, 0xfffffffe, RZ, 0xc0, !PT ;  /* 0xfffffffe97977812 */ /* 0x000fe400078ec0ff */
[----:B------:R-:W-:Y:S02]  /*1e30*/  ISETP.GT.U32.OR P0, PT, R2, 0xe0, !P0 ;  /* 0x000000e00200780c */ /* 0x000fe40004704470 */
[----:B------:R-:W0:Y:S01]  /*1e40*/  S2R R2, SR_TID.X ;  /* 0x0000000000027919 */ /* 0x000e220000002100 */
[----:B------:R-:W-:-:S04]  /*1e50*/  LOP3.LUT R52, R52, 0xffff, RZ, 0xc0, !PT ;  /* 0x0000ffff34347812 */ /* 0x000fc800078ec0ff */
[----:B------:R-:W-:-:S04]  /*1e60*/  LOP3.LUT P1, RZ, R52, UR5, RZ, 0xfc, !PT ;  /* 0x0000000534ff7c12 */ /* 0x000fc8000f82fcff */
[----:B------:R-:W-:-:S13]  /*1e70*/  PLOP3.LUT P0, PT, P0, P1, PT, 0xf2, 0x2f ;  /* 0x00000000002f781c */ /* 0x000fda0000703e72 */
[----:B------:R-:W-:Y:S01]  /*1e80*/  @P0 LOP3.LUT R151, R151, 0x1, RZ, 0xfc, !PT ;  /* 0x0000000197970812 */ /* 0x000fe200078efcff */
[----:B0-----:R-:W-:-:S04]  /*1e90*/  IMAD R3, R2, 0x22, RZ ;  /* 0x0000002202037824 */ /* 0x001fc800078e02ff */
[----:B------:R-:W-:-:S05]  /*1ea0*/  VIADD R70, R3, 0x20 ;  /* 0x0000002003467836 */ /* 0x000fca0000000000 */
[----:B------:R-:W-:-:S05]  /*1eb0*/  LOP3.LUT R88, R70, 0xffff, RZ, 0xc0, !PT ;  /* 0x0000ffff46587812 */ /* 0x000fca00078ec0ff */
[----:B------:R-:W-:-:S05]  /*1ec0*/  IMAD R88, R88, 0x469f, RZ ;  /* 0x0000469f58587824 */ /* 0x000fca00078e02ff */
[--C-:B------:R-:W-:Y:S02]  /*1ed0*/  SHF.R.U32.HI R90, RZ, 0x14, R88.reuse ;  /* 0x00000014ff5a7819 */ /* 0x100fe40000011658 */
[----:B------:R-:W-:Y:S02]  /*1ee0*/  SHF.R.U32.HI R88, RZ, 0x18, R88 ;  /* 0x00000018ff587819 */ /* 0x000fe40000011658 */
[----:B------:R-:W-:-:S05]  /*1ef0*/  PRMT R43, R90, 0x9910, RZ ;  /* 0x000099105a2b7816 */ /* 0x000fca00000000ff */
[----:B------:R-:W-:-:S04]  /*1f00*/  IMAD R43, R43, 0x3a, RZ ;  /* 0x0000003a2b2b7824 */ /* 0x000fc800078e02ff */
[----:B------:R-:W-:Y:S02]  /*1f10*/  IMAD.MOV R71, RZ, RZ, -R43 ;  /* 0x000000ffff477224 */ /* 0x000fe400078e0a2b */
[----:B------:R-:W-:-:S03]  /*1f20*/  IMAD.HI.U32 R43, R86, -0x72c234f7, RZ ;  /* 0x8d3dcb09562b7827 */ /* 0x000fc600078e00ff */
[----:B------:R-:W-:Y:S02]  /*1f30*/  PRMT R71, R71, 0x7710, RZ ;  /* 0x0000771047477816 */ /* 0x000fe400000000ff */
[----:B------:R-:W-:-:S03]  /*1f40*/  SHF.R.U32.HI R43, RZ, 0x5, R43 ;  /* 0x00000005ff2b7819 */ /* 0x000fc6000001162b */
[----:B------:R-:W-:Y:S01]  /*1f50*/  IMAD.IADD R71, R70, 0x1, R71 ;  /* 0x0000000146477824 */ /* 0x000fe200078e0247 */
[C---:B------:R-:W-:Y:S01]  /*1f60*/  LOP3.LUT P0, RZ, R43.reuse, UR4, RZ, 0xfc, !PT ;  /* 0x000000042bff7c12 */ /* 0x040fe2000f80fcff */
[----:B------:R-:W-:-:S03]  /*1f70*/  VIADD R70, R43, UR4 ;  /* 0x000000042b467c36 */ /* 0x000fc60008000000 */
[----:B------:R-:W-:Y:S02]  /*1f80*/  LOP3.LUT R71, R71, 0xffff, RZ, 0xc0, !PT ;  /* 0x0000ffff47477812 */ /* 0x000fe400078ec0ff */
[----:B------:R-:W-:Y:S01]  /*1f90*/  ISETP.GT.U32.OR P0, PT, R70, 0xe0, !P0 ;  /* 0x000000e04600780c */ /* 0x000fe20004704470 */
[----:B------:R-:W-:Y:S01]  /*1fa0*/  VIADD R70, R75, UR4 ;  /* 0x000000044b467c36 */ /* 0x000fe20008000000 */
[----:B------:R-:W-:Y:S02]  /*1fb0*/  LOP3.LUT P1, RZ, R71, UR5, RZ, 0xfc, !PT ;  /* 0x0000000547ff7c12 */ /* 0x000fe4000f82fcff */
[----:B------:R-:W0:Y:S02]  /*1fc0*/  S2R R71, SR_TID.Z ;  /* 0x0000000000477919 */ /* 0x000e240000002300 */
[----:B------:R-:W-:-:S13]  /*1fd0*/  PLOP3.LUT P0, PT, P0, P1, PT, 0xf2, 0x2f ;  /* 0x00000000002f781c */ /* 0x000fda0000703e72 */
[----:B------:R-:W-:Y:S02]  /*1fe0*/  @P0 LOP3.LUT R0, R0, 0x80000000, RZ, 0xfc, !PT ;  /* 0x8000000000000812 */ /* 0x000fe400078efcff */
[----:B------:R-:W-:Y:S02]  /*1ff0*/  LOP3.LUT P0, RZ, R75, UR4, RZ, 0xfc, !PT ;  /* 0x000000044bff7c12 */ /* 0x000fe4000f80fcff */
[----:B------:R-:W-:Y:S02]  /*2000*/  LOP3.LUT R0, R0, 0xfffffdff, RZ, 0xc0, !PT ;  /* 0xfffffdff00007812 */ /* 0x000fe400078ec0ff */
[----:B------:R-:W-:Y:S01]  /*2010*/  ISETP.GT.U32.OR P0, PT, R70, 0xe0, !P0 ;  /* 0x000000e04600780c */ /* 0x000fe20004704470 */
[----:B------:R-:W-:Y:S02]  /*2020*/  VIADD R70, R74, UR4 ;  /* 0x000000044a467c36 */ /* 0x000fe40008000000 */
[----:B0-----:R-:W-:-:S10]  /*2030*/  IMAD R92, R71, 0x740, R92 ;  /* 0x00000740475c7824 */ /* 0x001fd400078e025c */
[----:B------:R-:W-:Y:S01]  /*2040*/  @P0 LOP3.LUT R0, R0, 0x200, RZ, 0xfc, !PT ;  /* 0x0000020000000812 */ /* 0x000fe200078efcff */
[----:B------:R-:W-:Y:S01]  /*2050*/  IMAD.HI.U32 R71, R82, -0x72c234f7, RZ ;  /* 0x8d3dcb0952477827 */ /* 0x000fe200078e00ff */
[----:B------:R-:W-:Y:S02]  /*2060*/  LOP3.LUT P0, RZ, R74, UR4, RZ, 0xfc, !PT ;  /* 0x000000044aff7c12 */ /* 0x000fe4000f80fcff */
[----:B------:R-:W-:Y:S02]  /*2070*/  LOP3.LUT R0, R0, 0xfffffbff, RZ, 0xc0, !PT ;  /* 0xfffffbff00007812 */ /* 0x000fe400078ec0ff */
[----:B------:R-:W-:Y:S01]  /*2080*/  ISETP.GT.U32.OR P0, PT, R70, 0xe0, !P0 ;  /* 0x000000e04600780c */ /* 0x000fe20004704470 */
[----:B------:R-:W-:Y:S01]  /*2090*/  VIADD R70, R73, UR4 ;  /* 0x0000000449467c36 */ /* 0x000fe20008000000 */
[----:B------:R-:W-:-:S11]  /*20a0*/  SHF.R.U32.HI R71, RZ, 0x5, R71 ;  /* 0x00000005ff477819 */ /* 0x000fd60000011647 */
[----:B------:R-:W-:Y:S02]  /*20b0*/  @P0 LOP3.LUT R0, R0, 0x400, RZ, 0xfc, !PT ;  /* 0x0000040000000812 */ /* 0x000fe400078efcff */
[----:B------:R-:W-:Y:S02]  /*20c0*/  LOP3.LUT P0, RZ, R73, UR4, RZ, 0xfc, !PT ;  /* 0x0000000449ff7c12 */ /* 0x000fe4000f80fcff */
[----:B------:R-:W-:Y:S02]  /*20d0*/  LOP3.LUT R0, R0, 0xfffff7ff, RZ, 0xc0, !PT ;  /* 0xfffff7ff00007812 */ /* 0x000fe400078ec0ff */
[----:B------:R-:W-:Y:S01]  /*20e0*/  ISETP.GT.U32.OR P0, PT, R70, 0xe0, !P0 ;  /* 0x000000e04600780c */ /* 0x000fe20004704470 */
[----:B------:R-:W-:-:S05]  /*20f0*/  IMAD.HI.U32 R70, R83, -0x72c234f7, RZ ;  /* 0x8d3dcb0953467827 */ /* 0x000fca00078e00ff */
[----:B------:R-:W-:-:S05]  /*2100*/  SHF.R.U32.HI R70, RZ, 0x5, R70 ;  /* 0x00000005ff467819 */ /* 0x000fca0000011646 */
[----:B------:R-:W-:Y:S02]  /*2110*/  VIADD R5, R70, UR4 ;  /* 0x0000000446057c36 */ /* 0x000fe40008000000 */
[----:B------:R-:W-:Y:S02]  /*2120*/  @P0 LOP3.LUT R0, R0, 0x800, RZ, 0xfc, !PT ;  /* 0x0000080000000812 */ /* 0x000fe400078efcff */
[----:B------:R-:W-:Y:S02]  /*2130*/  LOP3.LUT P0, RZ, R72, UR4, RZ, 0xfc, !PT ;  /* 0x0000000448ff7c12 */ /* 0x000fe4000f80fcff */
[----:B------:R-:W-:Y:S02]  /*2140*/  LOP3.LUT R0, R0, 0xffffefff, RZ, 0xc0, !PT ;  /* 0xffffefff00007812 */ /* 0x000fe400078ec0ff */
[----:B------:R-:W-:Y:S01]  /*2150*/  ISETP.GT.U32.OR P0, PT, R77, 0xe0, !P0 ;  /* 0x000000e04d00780c */ /* 0x000fe20004704470 */
[----:B------:R-:W-:-:S12]  /*2160*/  VIADD R77, R71, UR4 ;  /* 0x00000004474d7c36 */ /* 0x000fd80008000000 */
[----:B------:R-:W-:Y:S02]  /*2170*/  @P0 LOP3.LUT R0, R0, 0x1000, RZ, 0xfc, !PT ;  /* 0x0000100000000812 */ /* 0x000fe400078efcff */
[----:B------:R-:W-:Y:S02]  /*2180*/  LOP3.LUT P0, RZ, R71, UR4, RZ, 0xfc, !PT ;  /* 0x0000000447ff7c12 */ /* 0x000fe4000f80fcff */
[----:B------:R-:W-:Y:S02]  /*2190*/  LOP3.LUT R0, R0, 0xffffdfff, RZ, 0xc0, !PT ;  /* 0xffffdfff00007812 */ /* 0x000fe400078ec0ff */
[----:B------:R-:W-:Y:S02]  /*21a0*/  ISETP.GT.U32.OR P0, PT, R77, 0xe0, !P0 ;  /* 0x000000e04d00780c */ /* 0x000fe40004704470 */
[----:B------:R-:W-:-:S11]  /*21b0*/  SHF.R.U32.HI R77, RZ, 0x5, R15 ;  /* 0x00000005ff4d7819 */ /* 0x000fd6000001160f */
[----:B------:R-:W-:Y:S02]  /*21c0*/  @P0 LOP3.LUT R0, R0, 0x2000, RZ, 0xfc, !PT ;  /* 0x0000200000000812 */ /* 0x000fe400078efcff */
[----:B------:R-:W-:Y:S02]  /*21d0*/  LOP3.LUT P0, RZ, R70, UR4, RZ, 0xfc, !PT ;  /* 0x0000000446ff7c12 */ /* 0x000fe4000f80fcff */
[----:B------:R-:W-:Y:S02]  /*21e0*/  LOP3.LUT R0, R0, 0xffffbfff, RZ, 0xc0, !PT ;  /* 0xffffbfff00007812 */ /* 0x000fe400078ec0ff */
[----:B------:R-:W-:Y:S01]  /*21f0*/  ISETP.GT.U32.OR P0, PT, R5, 0xe0, !P0 ;  /* 0x000000e00500780c */ /* 0x000fe20004704470 */
[----:B------:R-:W-:-:S12]  /*2200*/  VIADD R5, R11, UR4 ;  /* 0x000000040b057c36 */ /* 0x000fd80008000000 */
[----:B------:R-:W-:Y:S02]  /*2210*/  @P0 LOP3.LUT R0, R0, 0x4000, RZ, 0xfc, !PT ;  /* 0x0000400000000812 */ /* 0x000fe400078efcff */
[----:B------:R-:W-:Y:S01]  /*2220*/  ISETP.GT.U32.AND P0, PT, R6, 0x7f, PT ;  /* 0x0000007f0600780c */ /* 0x000fe20003f04070 */
[----:B------:R-:W-:Y:S01]  /*2230*/  VIADD R6, R14, UR4 ;  /* 0x000000040e067c36 */ /* 0x000fe20008000000 */
[----:B------:R-:W-:Y:S02]  /*2240*/  LOP3.LUT R0, R0, 0xfdffffff, RZ, 0xc0, !PT ;  /* 0xfdffffff00007812 */ /* 0x000fe400078ec0ff */
[----:B------:R-:W-:-:S13]  /*2250*/  ISETP.GT.U32.OR P0, PT, R80, 0x7, P0 ;  /* 0x000000075000780c */ /* 0x000fda0000704470 */
        /* <DEDUP_REMOVED lines=21> */
[----:B------:R-:W-:Y:S01]  /*23b0*/  LOP3.LUT P0, RZ, R7, UR4, RZ, 0xfc, !PT ;  /* 0x0000000407ff7c12 */ /* 0x000fe2000f80fcff */
[----:B------:R-:W-:Y:S01]  /*23c0*/  VIADD R7, R13, UR4 ;  /* 0x000000040d077c36 */ /* 0x000fe20008000000 */
[----:B------:R-:W-:Y:S02]  /*23d0*/  LOP3.LUT R0, R0, 0xffdfffff, RZ, 0xc0, !PT ;  /* 0xffdfffff00007812 */ /* 0x000fe400078ec0ff */
[----:B------:R-:W-:Y:S01]  /*23e0*/  ISETP.GT.U32.OR P0, PT, R5, 0xe0, !P0 ;  /* 0x000000e00500780c */ /* 0x000fe20004704470 */
[----:B------:R-:W-:-:S12]  /*23f0*/  VIADD R5, R76, UR4 ;  /* 0x000000044c057c36 */ /* 0x000fd80008000000 */
[----:B------:R-:W-:Y:S02]  /*2400*/  @P0 LOP3.LUT R0, R0, 0x200000, RZ, 0xfc, !PT ;  /* 0x0020000000000812 */ /* 0x000fe400078efcff */
[----:B------:R-:W-:Y:S02]  /*2410*/  LOP3.LUT P0, RZ, R76, UR4, RZ, 0xfc, !PT ;  /* 0x000000044cff7c12 */ /* 0x000fe4000f80fcff */
[----:B------:R-:W-:Y:S02]  /*2420*/  LOP3.LUT R0, R0, 0xffefffff, RZ, 0xc0, !PT ;  /* 0xffefffff00007812 */ /* 0x000fe400078ec0ff */
[----:B------:R-:W-:Y:S01]  /*2430*/  ISETP.GT.U32.OR P0, PT, R5, 0xe0, !P0 ;  /* 0x000000e00500780c */ /* 0x000fe20004704470 */
[----:B------:R-:W-:Y:S01]  /*2440*/  VIADD R5, R16, UR4 ;  /* 0x0000000410057c36 */ /* 0x000fe20008000000 */
[----:B------:R-:W-:-:S05]  /*2450*/  SHF.R.U32.HI R76, RZ, 0x5, R12 ;  /* 0x00000005ff4c7819 */ /* 0x000fca000001160c */
[----:B------:R-:W-:-:S06]  /*2460*/  VIADD R8, R76, UR4 ;  /* 0x000000044c087c36 */ /* 0x000fcc0008000000 */
[----:B------:R-:W-:Y:S02]  /*2470*/  @P0 LOP3.LUT R0, R0, 0x100000, RZ, 0xfc, !PT ;  /* 0x0010000000000812 */ /* 0x000fe400078efcff */
[----:B------:R-:W-:Y:S02]  /*2480*/  LOP3.LUT P0, RZ, R16, UR4, RZ, 0xfc, !PT ;  /* 0x0000000410ff7c12 */ /* 0x000fe4000f80fcff */
[----:B------:R-:W-:Y:S02]  /*2490*/  LOP3.LUT R0, R0, 0xfff7ffff, RZ, 0xc0, !PT ;  /* 0xfff7ffff00007812 */ /* 0x000fe400078ec0ff */
[----:B------:R-:W-:Y:S02]  /*24a0*/  ISETP.GT.U32.OR P0, PT, R5, 0xe0, !P0 ;  /* 0x000000e00500780c */ /* 0x000fe40004704470 */
[----:B------:R-:W0:Y:S11]  /*24b0*/  S2R R5, SR_TID.Z ;  /* 0x0000000000057919 */ /* 0x000e360000002300 */
[----:B------:R-:W-:-:S02]  /*24c0*/  @P0 LOP3.LUT R0, R0, 0x80000, RZ, 0xfc, !PT ;  /* 0x0008000000000812 */ /* 0x000fc400078efcff */
[----:B------:R-:W-:Y:S02]  /*24d0*/  LOP3.LUT P0, RZ, R14, UR4, RZ, 0xfc, !PT ;  /* 0x000000040eff7c12 */ /* 0x000fe4000f80fcff */
[----:B------:R-:W-:Y:S02]  /*24e0*/  LOP3.LUT R0, R0, 0xfffbffff, RZ, 0xc0, !PT ;  /* 0xfffbffff00007812 */ /* 0x000fe400078ec0ff */
[----:B------:R-:W-:Y:S02]  /*24f0*/  ISETP.GT.U32.OR P0, PT, R6, 0xe0, !P0 ;  /* 0x000000e00600780c */ /* 0x000fe40004704470 */
[----:B------:R-:W-:-:S05]  /*2500*/  PRMT R6, R2, 0x9910, RZ ;  /* 0x0000991002067816 */ /* 0x000fca00000000ff */
[----:B------:R-:W-:-:S04]  /*2510*/  IMAD R6, R6, 0xb, RZ ;  /* 0x0000000b06067824 */ /* 0x000fc800078e02ff */
[C---:B------:R-:W-:Y:S01]  /*2520*/  VIADD R12, R6.reuse, 0x6 ;  /* 0x00000006060c7836 */ /* 0x040fe20000000000 */
[C---:B------:R-:W-:Y:S01]  /*2530*/  LOP3.LUT R149, R6.reuse, 0xffff, RZ, 0xc0, !PT ;  /* 0x0000ffff06957812 */ /* 0x040fe200078ec0ff */
[----:B------:R-:W-:Y:S01]  /*2540*/  VIADD R14, R6, 0x8 ;  /* 0x00000008060e7836 */ /* 0x000fe20000000000 */
[----:B------:R-:W-:Y:S01]  /*2550*/  @P0 LOP3.LUT R0, R0, 0x40000, RZ, 0xfc, !PT ;  /* 0x0004000000000812 */ /* 0x000fe200078efcff */
[----:B0-----:R-:W-:Y:S01]  /*2560*/  IMAD.SHL.U32 R126, R5, 0x40, RZ ;  /* 0x00000040057e7824 */ /* 0x001fe200078e00ff */
[----:B------:R-:W-:Y:S01]  /*2570*/  LOP3.LUT P0, RZ, R13, UR4, RZ, 0xfc, !PT ;  /* 0x000000040dff7c12 */ /* 0x000fe2000f80fcff */
[----:B------:R-:W-:Y:S01]  /*2580*/  IMAD R113, R5, 0xc0, RZ ;  /* 0x000000c005717824 */ /* 0x000fe200078e02ff */
[----:B------:R-:W-:Y:S01]  /*2590*/  LOP3.LUT R0, R0, 0xfffdffff, RZ, 0xc0, !PT ;  /* 0xfffdffff00007812 */ /* 0x000fe200078ec0ff */
[----:B------:R-:W-:Y:S01]  /*25a0*/  IMAD R79, R149, 0x1c72, RZ ;  /* 0x00001c72954f7824 */ /* 0x000fe200078e02ff */
[----:B------:R-:W-:Y:S01]  /*25b0*/  ISETP.GT.U32.OR P0, PT, R7, 0xe0, !P0 ;  /* 0x000000e00700780c */ /* 0x000fe20004704470 */
[----:B------:R-:W-:Y:S01]  /*25c0*/  VIADD R7, R77, UR4 ;  /* 0x000000044d077c36 */ /* 0x000fe20008000000 */
[----:B------:R-:W-:Y:S01]  /*25d0*/  LOP3.LUT R136, R12, 0xffff, RZ, 0xc0, !PT ;  /* 0x0000ffff0c887812 */ /* 0x000fe200078ec0ff */
[C---:B------:R-:W-:Y:S01]  /*25e0*/  VIADD R16, R6.reuse, 0xa ;  /* 0x0000000a06107836 */ /* 0x040fe20000000000 */
[-C--:B------:R-:W-:Y:S01]  /*25f0*/  LEA.HI R148, R79, R126.reuse, RZ, 0x10 ;  /* 0x0000007e4f947211 */ /* 0x080fe200078f80ff */
[----:B------:R-:W-:Y:S01]  /*2600*/  VIADD R9, R6, 0x3 ;  /* 0x0000000306097836 */ /* 0x000fe20000000000 */
[----:B------:R-:W-:Y:S01]  /*2610*/  LOP3.LUT R132, R14, 0xffff, RZ, 0xc0, !PT ;  /* 0x0000ffff0e847812 */ /* 0x000fe200078ec0ff */
[----:B------:R-:W-:Y:S01]  /*2620*/  IMAD R81, R136, 0x1c72, RZ ;  /* 0x00001c7288517824 */ /* 0x000fe200078e02ff */
[----:B------:R-:W-:Y:S01]  /*2630*/  LOP3.LUT R127, R16, 0xffff, RZ, 0xc0, !PT ;  /* 0x0000ffff107f7812 */ /* 0x000fe200078ec0ff */
[C---:B------:R-:W-:Y:S01]  /*2640*/  VIADD R10, R6.reuse, 0x4 ;  /* 0x00000004060a7836 */ /* 0x040fe20000000000 */
[----:B------:R-:W-:Y:S01]  /*2650*/  LOP3.LUT R143, R9, 0xffff, RZ, 0xc0, !PT ;  /* 0x0000ffff098f7812 */ /* 0x000fe200078ec0ff */
[C---:B------:R-:W-:Y:S01]  /*2660*/  VIADD R11, R6.reuse, 0x5 ;  /* 0x00000005060b7836 */ /* 0x040fe20000000000 */
[-C--:B------:R-:W-:Y:S01]  /*2670*/  LEA.HI R128, R81, R126.reuse, RZ, 0x10 ;  /* 0x0000007e51807211 */ /* 0x080fe200078f80ff */
[----:B------:R-:W-:Y:S01]  /*2680*/  VIADD R15, R6, 0x9 ;  /* 0x00000009060f7836 */ /* 0x000fe20000000000 */
[----:B------:R-:W-:Y:S01]  /*2690*/  @P0 LOP3.LUT R0, R0, 0x20000, RZ, 0xfc, !PT ;  /* 0x0002000000000812 */ /* 0x000fe200078efcff */
[----:B------:R-:W-:Y:S01]  /*26a0*/  VIADD R13, R6, 0x7 ;  /* 0x00000007060d7836 */ /* 0x000fe20000000000 */
[----:B------:R-:W-:Y:S01]  /*26b0*/  LOP3.LUT P0, RZ, R77, UR4, RZ, 0xfc, !PT ;  /* 0x000000044dff7c12 */ /* 0x000fe2000f80fcff */
[----:B------:R-:W-:Y:S01]  /*26c0*/  IMAD R112, R132, 0x5556, RZ ;  /* 0x0000555684707824 */ /* 0x000fe200078e02ff */
[----:B------:R-:W-:Y:S01]  /*26d0*/  LOP3.LUT R0, R0, 0xffff7fff, RZ, 0xc0, !PT ;  /* 0xffff7fff00007812 */ /* 0x000fe200078ec0ff */
[----:B------:R-:W-:Y:S01]  /*26e0*/  IMAD R130, R127, 0x5556, RZ ;  /* 0x000055567f827824 */ /* 0x000fe200078e02ff */
[----:B------:R-:W-:Y:S01]  /*26f0*/  ISETP.GT.U32.OR P0, PT, R7, 0xe0, !P0 ;  /* 0x000000e00700780c */ /* 0x000fe20004704470 */
[----:B------:R-:W-:Y:S01]  /*2700*/  IMAD R135, R143, 0x1c72, RZ ;  /* 0x00001c728f877824 */ /* 0x000fe200078e02ff */
[----:B------:R-:W-:Y:S01]  /*2710*/  LOP3.LUT R7, R69, 0xffff, RZ, 0xc0, !PT ;  /* 0x0000ffff45077812 */ /* 0x000fe200078ec0ff */
[----:B------:R-:W-:Y:S01]  /*2720*/  IMAD R83, R132, 0x1c72, RZ ;  /* 0x00001c7284537824 */ /* 0x000fe200078e02ff */
[----:B------:R-:W-:Y:S01]  /*2730*/  LOP3.LUT R141, R10, 0xffff, RZ, 0xc0, !PT ;  /* 0x0000ffff0a8d7812 */ /* 0x000fe200078ec0ff */
[----:B------:R-:W-:Y:S01]  /*2740*/  IMAD R85, R127, 0x1c72, RZ ;  /* 0x00001c727f557824 */ /* 0x000fe200078e02ff */
[----:B------:R-:W-:Y:S01]  /*2750*/  LOP3.LUT R139, R11, 0xffff, RZ, 0xc0, !PT ;  /* 0x0000ffff0b8b7812 */ /* 0x000fe200078ec0ff */
[----:B------:R-:W-:Y:S01]  /*2760*/  IMAD R94, R7, 0x469f, RZ ;  /* 0x0000469f075e7824 */ /* 0x000fe200078e02ff */
[----:B------:R-:W-:Y:S01]  /*2770*/  LOP3.LUT R129, R15, 0xffff, RZ, 0xc0, !PT ;  /* 0x0000ffff0f817812 */ /* 0x000fe200078ec0ff */
[----:B------:R-:W-:Y:S01]  /*2780*/  VIADD R7, R6, 0x1 ;  /* 0x0000000106077836 */ /* 0x000fe20000000000 */
[----:B------:R-:W-:Y:S01]  /*2790*/  LOP3.LUT R134, R13, 0xffff, RZ, 0xc0, !PT ;  /* 0x0000ffff0d867812 */ /* 0x000fe200078ec0ff */
[----:B------:R-:W-:Y:S01]  /*27a0*/  IMAD R133, R141, 0x1c72, RZ ;  /* 0x00001c728d857824 */ /* 0x000fe200078e02ff */
[----:B------:R-:W-:Y:S01]  /*27b0*/  SHF.R.U32.HI R114, RZ, 0x14, R94 ;  /* 0x00000014ff727819 */ /* 0x000fe2000001165e */
[----:B------:R-:W-:Y:S01]  /*27c0*/  IMAD R131, R139, 0x1c72, RZ ;  /* 0x00001c728b837824 */ /* 0x000fe200078e02ff */
[----:B------:R-:W-:Y:S01]  /*27d0*/  @P0 LOP3.LUT R0, R0, 0x8000, RZ, 0xfc, !PT ;  /* 0x0000800000000812 */ /* 0x000fe200078efcff */
[----:B------:R-:W-:Y:S01]  /*27e0*/  IMAD R117, R129, 0x1c72, RZ ;  /* 0x00001c7281757824 */ /* 0x000fe200078e02ff */
[----:B------:R-:W-:Y:S01]  /*27f0*/  LOP3.LUT P0, RZ, R76, UR4, RZ, 0xfc, !PT ;  /* 0x000000044cff7c12 */ /* 0x000fe2000f80fcff */
[----:B------:R-:W-:Y:S01]  /*2800*/  IMAD R81, R99, 0x20, R114 ;  /* 0x0000002063517824 */ /* 0x000fe200078e0272 */
[----:B------:R-:W-:Y:S01]  /*2810*/  LOP3.LUT R147, R7, 0xffff, RZ, 0xc0, !PT ;  /* 0x0000ffff07937812 */ /* 0x000fe200078ec0ff */
[----:B------:R-:W-:Y:S01]  /*2820*/  IMAD R89, R134, 0x1c72, RZ ;  /* 0x00001c7286597824 */ /* 0x000fe200078e02ff */
[----:B------:R-:W-:Y:S01]  /*2830*/  ISETP.GT.U32.OR P0, PT, R8, 0xe0, !P0 ;  /* 0x000000e00800780c */ /* 0x000fe20004704470 */
[----:B------:R-:W-:Y:S01]  /*2840*/  VIADD R8, R6, 0x2 ;  /* 0x0000000206087836 */ /* 0x000fe20000000000 */
[----:B------:R-:W-:Y:S01]  /*2850*/  SHF.R.U32.HI R94, RZ, 0x18, R94 ;  /* 0x00000018ff5e7819 */ /* 0x000fe2000001165e */
[C---:B------:R-:W-:Y:S01]  /*2860*/  IMAD R80, R147.reuse, 0x5556, RZ ;  /* 0x0000555693507824 */ /* 0x040fe200078e02ff */
[----:B------:R-:W-:Y:S01]  /*2870*/  LOP3.LUT R0, R0, 0xfffeffff, RZ, 0xc0, !PT ;  /* 0xfffeffff00007812 */ /* 0x000fe200078ec0ff */
[----:B------:R-:W-:Y:S01]  /*2880*/  IMAD R79, R147, 0x1c72, RZ ;  /* 0x00001c72934f7824 */ /* 0x000fe200078e02ff */
[----:B------:R-:W-:Y:S01]  /*2890*/  LOP3.LUT R145, R8, 0xffff, RZ, 0xc0, !PT ;  /* 0x0000ffff08917812 */ /* 0x000fe200078ec0ff */
[----:B------:R-:W-:Y:S01]  /*28a0*/  IMAD R82, R143, 0x5556, RZ ;  /* 0x000055568f527824 */ /* 0x000fe200078e02ff */
[-C--:B------:R-:W-:Y:S01]  /*28b0*/  LEA.HI R125, R80, R113.reuse, RZ, 0x10 ;  /* 0x00000071507d7211 */ /* 0x080fe200078f80ff */
[----:B------:R-:W-:Y:S01]  /*28c0*/  IMAD R80, R99, 0x2, R94 ;  /* 0x0000000263507824 */ /* 0x000fe200078e025e */
[-C--:B------:R-:W-:Y:S01]  /*28d0*/  LEA.HI R140, R79, R126.reuse, RZ, 0x10 ;  /* 0x0000007e4f8c7211 */ /* 0x080fe200078f80ff */
[----:B------:R-:W-:Y:S01]  /*28e0*/  IMAD R137, R145, 0x1c72, RZ ;  /* 0x00001c7291897824 */ /* 0x000fe200078e02ff */
[----:B------:R-:W-:Y:S01]  /*28f0*/  LOP3.LUT R79, R68, 0xffff, RZ, 0xc0, !PT ;  /* 0x0000ffff444f7812 */ /* 0x000fe200078ec0ff */
[----:B------:R-:W-:Y:S01]  /*2900*/  IMAD R146, R149, 0x5556, RZ ;  /* 0x0000555695927824 */ /* 0x000fe200078e02ff */
[----:B------:R-:W-:Y:S01]  /*2910*/  @P0 LOP3.LUT R0, R0, 0x10000, RZ, 0xfc, !PT ;  /* 0x0001000000000812 */ /* 0x000fe200078efcff */
[----:B------:R-:W-:Y:S01]  /*2920*/  IMAD R124, R145, 0x5556, RZ ;  /* 0x00005556917c7824 */ /* 0x000fe200078e02ff */
[----:B------:R-:W-:Y:S01]  /*2930*/  ISETP.GT.U32.AND P0, PT, R81, 0x7f, PT ;  /* 0x0000007f5100780c */ /* 0x000fe20003f04070 */
[----:B------:R-:W-:Y:S01]  /*2940*/  IMAD R79, R79, 0x469f, RZ ;  /* 0x0000469f4f4f7824 */ /* 0x000fe200078e02ff */
[-C--:B------:R-:W-:Y:S01]  /*2950*/  LEA.HI R115, R112, R113.reuse, RZ, 0x10 ;  /* 0x0000007170737211 */ /* 0x080fe200078f80ff */
[----:B------:R-:W-:Y:S01]  /*2960*/  IMAD R84, R141, 0x5556, RZ ;  /* 0x000055568d547824 */ /* 0x000fe200078e02ff */
[----:B------:R-:W-:Y:S01]  /*2970*/  ISETP.GT.U32.OR P0, PT, R80, 0x7, P0 ;  /* 0x000000075000780c */ /* 0x000fe20000704470 */
[----:B------:R-:W-:Y:S01]  /*2980*/  IMAD R120, R139, 0x5556, RZ ;  /* 0x000055568b787824 */ /* 0x000fe200078e02ff */
[----:B------:R-:W-:Y:S01]  /*2990*/  LEA.HI R112, R130, R113, RZ, 0x10 ;  /* 0x0000007182707211 */ /* 0x000fe200078f80ff */
[----:B------:R-:W-:Y:S01]  /*29a0*/  IMAD R86, R136, 0x5556, RZ ;  /* 0x0000555688567824 */ /* 0x000fe200078e02ff */
[----:B------:R-:W-:Y:S01]  /*29b0*/  SHF.R.U32.HI R130, RZ, 0x14, R79 ;  /* 0x00000014ff827819 */ /* 0x000fe2000001164f */
[----:B------:R-:W-:Y:S01]  /*29c0*/  IMAD R122, R134, 0x5556, RZ ;  /* 0x00005556867a7824 */ /* 0x000fe200078e02ff */
[-C--:B------:R-:W-:Y:S01]  /*29d0*/  LEA.HI R137, R137, R126.reuse, RZ, 0x10 ;  /* 0x0000007e89897211 */ /* 0x080fe200078f80ff */
[----:B------:R-:W-:Y:S01]  /*29e0*/  IMAD R138, R129, 0x5556, RZ ;  /* 0x00005556818a7824 */ /* 0x000fe200078e02ff */
[-C--:B------:R-:W-:Y:S01]  /*29f0*/  LEA.HI R135, R135, R126.reuse, RZ, 0x10 ;  /* 0x0000007e87877211 */ /* 0x080fe200078f80ff */
[----:B------:R-:W-:Y:S01]  /*2a00*/  IMAD R90, R5, 0x20, R90 ;  /* 0x00000020055a7824 */ /* 0x000fe200078e025a */
[-C--:B------:R-:W-:Y:S01]  /*2a10*/  LEA.HI R133, R133, R126.reuse, RZ, 0x10 ;  /* 0x0000007e85857211 */ /* 0x080fe200078f80ff */
[----:B------:R-:W-:Y:S01]  /*2a20*/  IMAD R149, R149, 0xe39, RZ ;  /* 0x00000e3995957824 */ /* 0x000fe200078e02ff */
[----:B------:R-:W-:Y:S01]  /*2a30*/  LEA.HI R131, R131, R126, RZ, 0x10 ;  /* 0x0000007e83837211 */ /* 0x000fe200078f80ff */
[----:B------:R-:W-:Y:S01]  /*2a40*/  IMAD R88, R5, 0x2, R88 ;  /* 0x0000000205587824 */ /* 0x000fe200078e0258 */
[----:B------:R-:W-:Y:S01]  /*2a50*/  @P0 LOP3.LUT R4, R4, 0x4000000, RZ, 0xfc, !PT ;  /* 0x0400000004040812 */ /* 0x000fe200078efcff */
[----:B------:R-:W-:Y:S01]  /*2a60*/  IMAD R94, R94, 0xc400, RZ ;  /* 0x0000c4005e5e7824 */ /* 0x000fe200078e02ff */
[----:B------:R-:W-:-:S02]  /*2a70*/  ISETP.GT.U32.AND P0, PT, R34, 0x7f, PT ;  /* 0x0000007f2200780c */ /* 0x000fc40003f04070 */
[-C--:B------:R-:W-:Y:S02]  /*2a80*/  LEA.HI R118, R83, R126.reuse, RZ, 0x10 ;  /* 0x0000007e53767211 */ /* 0x080fe400078f80ff */
[----:B------:R-:W-:Y:S02]  /*2a90*/  ISETP.GT.U32.OR P0, PT, R36, 0x7, P0 ;  /* 0x000000072400780c */ /* 0x000fe40000704470 */
[-C--:B------:R-:W-:Y:S02]  /*2aa0*/  LEA.HI R117, R117, R126.reuse, RZ, 0x10 ;  /* 0x0000007e75757211 */ /* 0x080fe400078f80ff */
[-C--:B------:R-:W-:Y:S02]  /*2ab0*/  LEA.HI R116, R85, R126.reuse, RZ, 0x10 ;  /* 0x0000007e55747211 */ /* 0x080fe400078f80ff */
[----:B------:R-:W-:Y:S02]  /*2ac0*/  LEA.HI R126, R89, R126, RZ, 0x10 ;  /* 0x0000007e597e7211 */ /* 0x000fe400078f80ff */
[----:B------:R-:W-:Y:S01]  /*2ad0*/  SHF.R.U32.HI R89, RZ, 0x18, R79 ;  /* 0x00000018ff597819 */ /* 0x000fe2000001164f */
[----:B------:R-:W-:Y:S01]  /*2ae0*/  IMAD R79, R99, 0x20, R130 ;  /* 0x00000020634f7824 */ /* 0x000fe200078e0282 */
[----:B------:R-:W-:-:S02]  /*2af0*/  LOP3.LUT R4, R4, 0xfdffffff, RZ, 0xc0, !PT ;  /* 0xfdffffff04047812 */ /* 0x000fc400078ec0ff */
[----:B------:R-:W-:Y:S01]  /*2b00*/  LOP3.LUT R80, R67, 0xffff, RZ, 0xc0, !PT ;  /* 0x0000ffff43507812 */ /* 0x000fe200078ec0ff */
[----:B------:R-:W-:Y:S01]  /*2b10*/  IMAD R34, R99, 0x2, R89 ;  /* 0x0000000263227824 */ /* 0x000fe200078e0259 */
[----:B------:R-:W-:Y:S02]  /*2b20*/  @P0 LOP3.LUT R4, R4, 0x2000000, RZ, 0xfc, !PT ;  /* 0x0200000004040812 */ /* 0x000fe400078efcff */
[----:B------:R-:W-:Y:S02]  /*2b30*/  ISETP.GT.U32.AND P0, PT, R79, 0x7f, PT ;  /* 0x0000007f4f00780c */ /* 0x000fe40003f04070 */
[----:B------:R-:W-:Y:S01]  /*2b40*/  LEA.HI R123, R82, R113, RZ, 0x10 ;  /* 0x00000071527b7211 */ /* 0x000fe200078f80ff */
[----:B------:R-:W-:Y:S01]  /*2b50*/  IMAD R82, R80, 0x469f, RZ ;  /* 0x0000469f50527824 */ /* 0x000fe200078e02ff */
[----:B------:R-:W-:Y:S02]  /*2b60*/  ISETP.GT.U32.OR P0, PT, R34, 0x7, P0 ;  /* 0x000000072200780c */ /* 0x000fe40000704470 */
[----:B------:R-:W-:-:S02]  /*2b70*/  SHF.R.U32.HI R80, RZ, 0x18, R32 ;  /* 0x00000018ff507819 */ /* 0x000fc40000011620 */
[----:B------:R-:W-:Y:S02]  /*2b80*/  LOP3.LUT R4, R4, 0xfeffffff, RZ, 0xc0, !PT ;  /* 0xfeffffff04047812 */ /* 0x000fe400078ec0ff */
[----:B------:R-:W-:Y:S01]  /*2b90*/  SHF.R.U32.HI R142, RZ, 0x14, R82 ;  /* 0x00000014ff8e7819 */ /* 0x000fe20000011652 */
[C---:B------:R-:W-:Y:S01]  /*2ba0*/  IMAD R32, R99.reuse, 0x2, R80 ;  /* 0x0000000263207824 */ /* 0x040fe200078e0250 */
[----:B------:R-:W-:Y:S02]  /*2bb0*/  SHF.R.U32.HI R82, RZ, 0x18, R82 ;  /* 0x00000018ff527819 */ /* 0x000fe40000011652 */
[----:B------:R-:W-:Y:S01]  /*2bc0*/  SHF.R.U32.HI R83, RZ, 0x18, R26 ;  /* 0x00000018ff537819 */ /* 0x000fe2000001161a */
[C---:B------:R-:W-:Y:S01]  /*2bd0*/  IMAD R36, R99.reuse, 0x20, R142 ;  /* 0x0000002063247824 */ /* 0x040fe200078e028e */
[----:B------:R-:W-:Y:S02]  /*2be0*/  LOP3.LUT R34, R66, 0xffff, RZ, 0xc0, !PT ;  /* 0x0000ffff42227812 */ /* 0x000fe400078ec0ff */
[----:B------:R-:W-:Y:S01]  /*2bf0*/  @P0 LOP3.LUT R4, R4, 0x1000000, RZ, 0xfc, !PT ;  /* 0x0100000004040812 */ /* 0x000fe200078efcff */
[C---:B------:R-:W-:Y:S01]  /*2c00*/  IMAD R26, R99.reuse, 0x2, R83 ;  /* 0x00000002631a7824 */ /* 0x040fe200078e0253 */
[----:B------:R-:W-:Y:S01]  /*2c10*/  ISETP.GT.U32.AND P0, PT, R30, 0x7f, PT ;  /* 0x0000007f1e00780c */ /* 0x000fe20003f04070 */
[----:B------:R-:W-:Y:S01]  /*2c20*/  IMAD R30, R99, 0x2, R82 ;  /* 0x00000002631e7824 */ /* 0x000fe200078e0252 */
[----:B------:R-:W-:Y:S01]  /*2c30*/  LOP3.LUT R4, R4, 0xff7fffff, RZ, 0xc0, !PT ;  /* 0xff7fffff04047812 */ /* 0x000fe200078ec0ff */
[----:B------:R-:W-:Y:S01]  /*2c40*/  IMAD R34, R34, 0x469f, RZ ;  /* 0x0000469f22227824 */ /* 0x000fe200078e02ff */
[----:B------:R-:W-:Y:S01]  /*2c50*/  ISETP.GT.U32.OR P0, PT, R32, 0x7, P0 ;  /* 0x000000072000780c */ /* 0x000fe20000704470 */
[----:B------:R-:W-:Y:S01]  /*2c60*/  IMAD R82, R82, 0xc400, RZ ;  /* 0x0000c40052527824 */ /* 0x000fe200078e02ff */
[----:B------:R-:W-:-:S02]  /*2c70*/  LEA.HI R146, R146, R113, RZ, 0x10 ;  /* 0x0000007192927211 */ /* 0x000fc400078f80ff */
[-C--:B------:R-:W-:Y:S02]  /*2c80*/  LEA.HI R124, R124, R113.reuse, RZ, 0x10 ;  /* 0x000000717c7c7211 */ /* 0x080fe400078f80ff */
[-C--:B------:R-:W-:Y:S02]  /*2c90*/  LEA.HI R119, R84, R113.reuse, RZ, 0x10 ;  /* 0x0000007154777211 */ /* 0x080fe400078f80ff */
[-C--:B------:R-:W-:Y:S02]  /*2ca0*/  LEA.HI R120, R120, R113.reuse, RZ, 0x10 ;  /* 0x0000007178787211 */ /* 0x080fe400078f80ff */
[-C--:B------:R-:W-:Y:S02]  /*2cb0*/  LEA.HI R121, R86, R113.reuse, RZ, 0x10 ;  /* 0x0000007156797211 */ /* 0x080fe400078f80ff */
[----:B------:R-:W-:Y:S02]  /*2cc0*/  LEA.HI R122, R122, R113, RZ, 0x10 ;  /* 0x000000717a7a7211 */ /* 0x000fe400078f80ff */
[----:B------:R-:W-:-:S02]  /*2cd0*/  @P0 LOP3.LUT R4, R4, 0x800000, RZ, 0xfc, !PT ;  /* 0x0080000004040812 */ /* 0x000fc400078efcff */
[----:B------:R-:W-:Y:S02]  /*2ce0*/  ISETP.GT.U32.AND P0, PT, R36, 0x7f, PT ;  /* 0x0000007f2400780c */ /* 0x000fe40003f04070 */
[----:B------:R-:W-:Y:S02]  /*2cf0*/  LOP3.LUT R4, R4, 0xffbfffff, RZ, 0xc0, !PT ;  /* 0xffbfffff04047812 */ /* 0x000fe400078ec0ff */
[----:B------:R-:W-:Y:S02]  /*2d00*/  ISETP.GT.U32.OR P0, PT, R30, 0x7, P0 ;  /* 0x000000071e00780c */ /* 0x000fe40000704470 */
[----:B------:R-:W-:Y:S02]  /*2d10*/  LEA.HI R113, R138, R113, RZ, 0x10 ;  /* 0x000000718a717211 */ /* 0x000fe400078f80ff */
[--C-:B------:R-:W-:Y:S02]  /*2d20*/  SHF.R.U32.HI R138, RZ, 0x14, R34.reuse ;  /* 0x00000014ff8a7819 */ /* 0x100fe40000011622 */
[----:B------:R-:W-:-:S02]  /*2d30*/  SHF.R.U32.HI R86, RZ, 0x18, R34 ;  /* 0x00000018ff567819 */ /* 0x000fc40000011622 */
[----:B------:R-:W-:Y:S01]  /*2d40*/  SHF.R.U32.HI R79, RZ, 0x18, R20 ;  /* 0x00000018ff4f7819 */ /* 0x000fe20000011614 */
[----:B------:R-:W-:Y:S01]  /*2d50*/  IMAD R32, R99, 0x20, R138 ;  /* 0x0000002063207824 */ /* 0x000fe200078e028a */
[----:B------:R-:W-:Y:S02]  /*2d60*/  LOP3.LUT R30, R65, 0xffff, RZ, 0xc0, !PT ;  /* 0x0000ffff411e7812 */ /* 0x000fe400078ec0ff */
[----:B------:R-:W-:Y:S01]  /*2d70*/  SHF.R.U32.HI R84, RZ, 0x18, R28 ;  /* 0x00000018ff547819 */ /* 0x000fe2000001161c */
[C---:B------:R-:W-:Y:S01]  /*2d80*/  IMAD R20, R99.reuse, 0x2, R79 ;  /* 0x0000000263147824 */ /* 0x040fe200078e024f */
[----:B------:R-:W-:Y:S01]  /*2d90*/  @P0 LOP3.LUT R4, R4, 0x400000, RZ, 0xfc, !PT ;  /* 0x0040000004040812 */ /* 0x000fe200078efcff */
[----:B------:R-:W-:Y:S01]  /*2da0*/  IMAD R30, R30, 0x469f, RZ ;  /* 0x0000469f1e1e7824 */ /* 0x000fe200078e02ff */
[----:B------:R-:W-:Y:S01]  /*2db0*/  ISETP.GT.U32.AND P0, PT, R18, 0x7f, PT ;  /* 0x0000007f1200780c */ /* 0x000fe20003f04070 */
[----:B------:R-:W-:Y:S01]  /*2dc0*/  IMAD R18, R99, 0x2, R86 ;  /* 0x0000000263127824 */ /* 0x000fe200078e0256 */
[----:B------:R-:W-:Y:S01]  /*2dd0*/  LOP3.LUT R4, R4, 0xfffffff7, RZ, 0xc0, !PT ;  /* 0xfffffff704047812 */ /* 0x000fe200078ec0ff */
[----:B------:R-:W-:Y:S01]  /*2de0*/  IMAD R86, R86, 0xc400, RZ ;  /* 0x0000c40056567824 */ /* 0x000fe200078e02ff */
[----:B------:R-:W-:-:S02]  /*2df0*/  ISETP.GT.U32.OR P0, PT, R26, 0x7, P0 ;  /* 0x000000071a00780c */ /* 0x000fc40000704470 */
[--C-:B------:R-:W-:Y:S02]  /*2e00*/  SHF.R.U32.HI R150, RZ, 0x14, R30.reuse ;  /* 0x00000014ff967819 */ /* 0x100fe4000001161e */
[----:B------:R-:W-:Y:S02]  /*2e10*/  SHF.R.U32.HI R81, RZ, 0x18, R30 ;  /* 0x00000018ff517819 */ /* 0x000fe4000001161e */
[----:B------:R-:W-:Y:S02]  /*2e20*/  LOP3.LUT R26, R42, 0xffff, RZ, 0xc0, !PT ;  /* 0x0000ffff2a1a7812 */ /* 0x000fe400078ec0ff */
[----:B------:R-:W-:Y:S02]  /*2e30*/  ISETP.GT.U32.AND P4, PT, R90, 0x7f, PT ;  /* 0x0000007f5a00780c */ /* 0x000fe40003f84070 */
[----:B------:R-:W-:Y:S01]  /*2e40*/  ISETP.GT.U32.AND P6, PT, R148, 0xff, PT ;  /* 0x000000ff9400780c */ /* 0x000fe20003fc4070 */
[----:B------:R-:W-:Y:S01]  /*2e50*/  IMAD R26, R26, 0x469f, RZ ;  /* 0x0000469f1a1a7824 */ /* 0x000fe200078e02ff */
[----:B------:R-:W-:-:S02]  /*2e60*/  ISETP.GT.U32.OR P4, PT, R88, 0x7, P4 ;  /* 0x000000075800780c */ /* 0x000fc40002784470 */
[----:B------:R-:W-:Y:S02]  /*2e70*/  @P0 LOP3.LUT R4, R4, 0x8, RZ, 0xfc, !PT ;  /* 0x0000000804040812 */ /* 0x000fe400078efcff */
[----:B------:R-:W-:Y:S02]  /*2e80*/  ISETP.GT.U32.AND P0, PT, R32, 0x7f, PT ;  /* 0x0000007f2000780c */ /* 0x000fe40003f04070 */
[----:B------:R-:W-:Y:S02]  /*2e90*/  LOP3.LUT R4, R4, 0xfffffffb, RZ, 0xc0, !PT ;  /* 0xfffffffb04047812 */ /* 0x000fe400078ec0ff */
[----:B------:R-:W-:Y:S02]  /*2ea0*/  ISETP.GT.U32.OR P0, PT, R18, 0x7, P0 ;  /* 0x000000071200780c */ /* 0x000fe40000704470 */
[----:B------:R-:W-:Y:S02]  /*2eb0*/  LOP3.LUT R18, R64, 0xffff, RZ, 0xc0, !PT ;  /* 0x0000ffff40127812 */ /* 0x000fe400078ec0ff */
[----:B------:R-:W-:Y:S01]  /*2ec0*/  PRMT R88, R130, 0x9910, RZ ;  /* 0x0000991082587816 */ /* 0x000fe200000000ff */
[----:B------:R-:W-:Y:S01]  /*2ed0*/  IMAD.MOV.U32 R130, RZ, RZ, RZ ;  /* 0x000000ffff827224 */ /* 0x000fe200078e00ff */
[----:B------:R-:W-:Y:S01]  /*2ee0*/  PRMT R90, R142, 0x9910, RZ ;  /* 0x000099108e5a7816 */ /* 0x000fe200000000ff */
[----:B------:R-:W-:Y:S01]  /*2ef0*/  IMAD R18, R18, 0x469f, RZ ;  /* 0x0000469f12127824 */ /* 0x000fe200078e02ff */
[----:B------:R-:W-:Y:S01]  /*2f00*/  LOP3.LUT R0, R0, 0xfffffeff, RZ, 0xc0, !PT ;  /* 0xfffffeff00007812 */ /* 0x000fe200078ec0ff */
[----:B------:R-:W-:-:S02]  /*2f10*/  IMAD R88, R88, 0x3a, RZ ;  /* 0x0000003a58587824 */ /* 0x000fc400078e02ff */
[----:B------:R-:W-:Y:S01]  /*2f20*/  IMAD R90, R90, 0x3a, RZ ;  /* 0x0000003a5a5a7824 */ /* 0x000fe200078e02ff */
[----:B------:R-:W-:Y:S02]  /*2f30*/  SHF.R.U32.HI R144, RZ, 0x14, R18 ;  /* 0x00000014ff907819 */ /* 0x000fe40000011612 */
[----:B------:R-:W-:Y:S01]  /*2f40*/  @P0 LOP3.LUT R4, R4, 0x4, RZ, 0xfc, !PT ;  /* 0x0000000404040812 */ /* 0x000fe200078efcff */
[----:B------:R-:W-:Y:S01]  /*2f50*/  IMAD.MOV R90, RZ, RZ, -R90 ;  /* 0x000000ffff5a7224 */ /* 0x000fe200078e0a5a */
[----:B------:R-:W-:Y:S01]  /*2f60*/  ISETP.GT.U32.AND P0, PT, R22, 0x7f, PT ;  /* 0x0000007f1600780c */ /* 0x000fe20003f04070 */
[C---:B------:R-:W-:Y:S01]  /*2f70*/  IMAD R22, R99.reuse, 0x20, R150 ;  /* 0x0000002063167824 */ /* 0x040fe200078e0296 */
[----:B------:R-:W-:Y:S02]  /*2f80*/  LOP3.LUT R4, R4, 0xfffffffd, RZ, 0xc0, !PT ;  /* 0xfffffffd04047812 */ /* 0x000fe400078ec0ff */
[----:B------:R-:W-:Y:S01]  /*2f90*/  ISETP.GT.U32.OR P0, PT, R20, 0x7, P0 ;  /* 0x000000071400780c */ /* 0x000fe20000704470 */
[----:B------:R-:W-:Y:S01]  /*2fa0*/  IMAD R20, R99, 0x2, R81 ;  /* 0x0000000263147824 */ /* 0x000fe200078e0251 */
[----:B------:R-:W-:-:S02]  /*2fb0*/  SHF.R.U32.HI R85, RZ, 0x18, R18 ;  /* 0x00000018ff557819 */ /* 0x000fc40000011612 */
[----:B------:R-:W-:Y:S02]  /*2fc0*/  PRMT R150, R150, 0x9910, RZ ;  /* 0x0000991096967816 */ /* 0x000fe400000000ff */
[----:B------:R-:W-:Y:S01]  /*2fd0*/  PRMT R90, R90, 0x7710, RZ ;  /* 0x000077105a5a7816 */ /* 0x000fe200000000ff */
[----:B------:R-:W-:-:S04]  /*2fe0*/  IMAD R18, R99, 0x2, R85 ;  /* 0x0000000263127824 */ /* 0x000fc800078e0255 */
[----:B------:R-:W-:Y:S02]  /*2ff0*/  IMAD.IADD R67, R67, 0x1, R90 ;  /* 0x0000000143437824 */ /* 0x000fe400078e025a */
[----:B------:R-:W-:Y:S02]  /*3000*/  @P0 LOP3.LUT R4, R4, 0x2, RZ, 0xfc, !PT ;  /* 0x0000000204040812 */ /* 0x000fe400078efcff */
[----:B------:R-:W-:Y:S02]  /*3010*/  ISETP.GT.U32.AND P0, PT, R22, 0x7f, PT ;  /* 0x0000007f1600780c */ /* 0x000fe40003f04070 */
[----:B------:R-:W-:Y:S02]  /*3020*/  LOP3.LUT R4, R4, 0xfffffffe, RZ, 0xc0, !PT ;  /* 0xfffffffe04047812 */ /* 0x000fe400078ec0ff */
[----:B------:R-:W-:Y:S01]  /*3030*/  ISETP.GT.U32.OR P0, PT, R20, 0x7, P0 ;  /* 0x000000071400780c */ /* 0x000fe20000704470 */
[----:B------:R-:W-:Y:S01]  /*3040*/  IMAD R20, R99, 0x2, R84 ;  /* 0x0000000263147824 */ /* 0x000fe200078e0254 */
[----:B------:R-:W-:-:S02]  /*3050*/  LOP3.LUT R22, R35, 0xffff, RZ, 0xc0, !PT ;  /* 0x0000ffff23167812 */ /* 0x000fc400078ec0ff */
[----:B------:R-:W-:-:S03]  /*3060*/  LOP3.LUT R67, R67, 0xffff, RZ, 0xc0, !PT ;  /* 0x0000ffff43437812 */ /* 0x000fc600078ec0ff */
[----:B------:R-:W-:Y:S01]  /*3070*/  IMAD R22, R22, 0x469f, RZ ;  /* 0x0000469f16167824 */ /* 0x000fe200078e02ff */
[----:B------:R-:W-:Y:S01]  /*3080*/  LOP3.LUT R82, R82, R67, RZ, 0xfc, !PT ;  /* 0x0000004352527212 */ /* 0x000fe200078efcff */
[----:B------:R-:W-:-:S03]  /*3090*/  VIADD R67, R67, UR5 ;  /* 0x0000000543437c36 */ /* 0x000fc60008000000 */
[----:B------:R-:W-:Y:S02]  /*30a0*/  SHF.R.U32.HI R152, RZ, 0x14, R22 ;  /* 0x00000014ff987819 */ /* 0x000fe40000011616 */
[----:B------:R-:W-:Y:S02]  /*30b0*/  @P0 LOP3.LUT R4, R4, 0x1, RZ, 0xfc, !PT ;  /* 0x0000000104040812 */ /* 0x000fe400078efcff */
[----:B------:R-:W-:Y:S01]  /*30c0*/  ISETP.GT.U32.AND P0, PT, R24, 0x7f, PT ;  /* 0x0000007f1800780c */ /* 0x000fe20003f04070 */
[C---:B------:R-:W-:Y:S01]  /*30d0*/  IMAD R24, R99.reuse, 0x20, R152 ;  /* 0x0000002063187824 */ /* 0x040fe200078e0298 */
[----:B------:R-:W-:Y:S02]  /*30e0*/  PRMT R152, R152, 0x9910, RZ ;  /* 0x0000991098987816 */ /* 0x000fe400000000ff */
[----:B------:R-:W-:Y:S01]  /*30f0*/  ISETP.GT.U32.OR P0, PT, R20, 0x7, P0 ;  /* 0x000000071400780c */ /* 0x000fe20000704470 */
[----:B------:R-:W-:Y:S01]  /*3100*/  IMAD R20, R99, 0x20, R144 ;  /* 0x0000002063147824 */ /* 0x000fe200078e0290 */
[----:B------:R-:W-:-:S02]  /*3110*/  PRMT R144, R144, 0x9910, RZ ;  /* 0x0000991090907816 */ /* 0x000fc400000000ff */
[----:B------:R-:W-:Y:S02]  /*3120*/  P2R R28, PR, RZ, 0x1 ;  /* 0x00000001ff1c7803 */ /* 0x000fe40000000000 */
[----:B------:R-:W-:Y:S02]  /*3130*/  LOP3.LUT P0, RZ, R4, 0x1, RZ, 0xc0, !PT ;  /* 0x0000000104ff7812 */ /* 0x000fe4000780c0ff */
[----:B------:R-:W-:Y:S02]  /*3140*/  ISETP.GT.U32.AND P1, PT, R20, 0x7f, PT ;  /* 0x0000007f1400780c */ /* 0x000fe40003f24070 */
[----:B------:R-:W-:Y:S02]  /*3150*/  P2R R30, PR, RZ, 0x1 ;  /* 0x00000001ff1e7803 */ /* 0x000fe40000000000 */
[----:B------:R-:W-:Y:S02]  /*3160*/  LOP3.LUT P0, RZ, R4, 0x2, RZ, 0xc0, !PT ;  /* 0x0000000204ff7812 */ /* 0x000fe4000780c0ff */
[----:B------:R-:W-:-:S02]  /*3170*/  ISETP.GT.U32.OR P1, PT, R18, 0x7, P1 ;  /* 0x000000071200780c */ /* 0x000fc40000f24470 */
[----:B------:R-:W-:Y:S02]  /*3180*/  P2R R32, PR, RZ, 0x1 ;  /* 0x00000001ff207803 */ /* 0x000fe40000000000 */
[C---:B------:R-:W-:Y:S02]  /*3190*/  LOP3.LUT P0, RZ, R4.reuse, 0x4, RZ, 0xc0, !PT ;  /* 0x0000000404ff7812 */ /* 0x040fe4000780c0ff */
[----:B------:R-:W-:Y:S02]  /*31a0*/  SHF.R.U32.HI R18, RZ, 0x18, R101 ;  /* 0x00000018ff127819 */ /* 0x000fe40000011665 */
[----:B------:R-:W-:Y:S02]  /*31b0*/  P2R R34, PR, RZ, 0x1 ;  /* 0x00000001ff227803 */ /* 0x000fe40000000000 */
[----:B------:R-:W-:Y:S01]  /*31c0*/  LOP3.LUT P0, RZ, R4, 0x8, RZ, 0xc0, !PT ;  /* 0x0000000804ff7812 */ /* 0x000fe2000780c0ff */
[----:B------:R-:W-:Y:S01]  /*31d0*/  IMAD R18, R99, 0x2, R18 ;  /* 0x0000000263127824 */ /* 0x000fe200078e0212 */
[----:B------:R-:W-:-:S02]  /*31e0*/  SHF.R.U32.HI R20, RZ, 0x18, R103 ;  /* 0x00000018ff147819 */ /* 0x000fc40000011667 */
[----:B------:R-:W-:Y:S02]  /*31f0*/  P2R R36, PR, RZ, 0x1 ;  /* 0x00000001ff247803 */ /* 0x000fe40000000000 */
[C---:B------:R-:W-:Y:S01]  /*3200*/  LOP3.LUT P0, RZ, R4.reuse, 0x400000, RZ, 0xc0, !PT ;  /* 0x0040000004ff7812 */ /* 0x040fe2000780c0ff */
[----:B------:R-:W-:Y:S01]  /*3210*/  IMAD R20, R99, 0x2, R20 ;  /* 0x0000000263147824 */ /* 0x000fe200078e0214 */
[----:B------:R-:W-:Y:S02]  /*3220*/  P2R R159, PR, RZ, 0x2 ;  /* 0x00000002ff9f7803 */ /* 0x000fe40000000000 */
[----:B------:R-:W-:Y:S02]  /*3230*/  P2R R153, PR, RZ, 0x1 ;  /* 0x00000001ff997803 */ /* 0x000fe40000000000 */
[----:B------:R-:W-:-:S04]  /*3240*/  LOP3.LUT P0, RZ, R4, 0x800000, RZ, 0xc0, !PT ;  /* 0x0080000004ff7812 */ /* 0x000fc8000780c0ff */
[----:B------:R-:W-:Y:S02]  /*3250*/  P2R R155, PR, RZ, 0x1 ;  /* 0x00000001ff9b7803 */ /* 0x000fe40000000000 */
[----:B------:R-:W-:-:S04]  /*3260*/  LOP3.LUT P0, RZ, R4, 0x1000000, RZ, 0xc0, !PT ;  /* 0x0100000004ff7812 */ /* 0x000fc8000780c0ff */
[----:B------:R-:W-:Y:S02]  /*3270*/  P2R R156, PR, RZ, 0x1 ;  /* 0x00000001ff9c7803 */ /* 0x000fe40000000000 */
[----:B------:R-:W-:-:S04]  /*3280*/  LOP3.LUT P0, RZ, R4, 0x2000000, RZ, 0xc0, !PT ;  /* 0x0200000004ff7812 */ /* 0x000fc8000780c0ff */
[----:B------:R-:W-:Y:S02]  /*3290*/  P2R R157, PR, RZ, 0x1 ;  /* 0x00000001ff9d7803 */ /* 0x000fe40000000000 */
[C---:B------:R-:W-:Y:S02]  /*32a0*/  LOP3.LUT P0, RZ, R4.reuse, 0x4000000, RZ, 0xc0, !PT ;  /* 0x0400000004ff7812 */ /* 0x040fe4000780c0ff */
[----:B------:R-:W-:Y:S02]  /*32b0*/  LOP3.LUT R4, R4, 0xffdfffff, RZ, 0xc0, !PT ;  /* 0xffdfffff04047812 */ /* 0x000fe400078ec0ff */
[----:B------:R-:W-:Y:S02]  /*32c0*/  P2R R158, PR, RZ, 0x1 ;  /* 0x00000001ff9e7803 */ /* 0x000fe40000000000 */
[----:B------:R-:W-:Y:S02]  /*32d0*/  ISETP.GT.U32.OR P0, PT, R78, 0x7, P2 ;  /* 0x000000074e00780c */ /* 0x000fe40001704470 */
[----:B------:R-:W-:Y:S01]  /*32e0*/  ISETP.GT.U32.AND P2, PT, R95, 0x7f, PT ;  /* 0x0000007f5f00780c */ /* 0x000fe20003f44070 */
[----:B------:R-:W-:Y:S01]  /*32f0*/  VIADD R95, R3, 0x1f ;  /* 0x0000001f035f7836 */ /* 0x000fe20000000000 */
[----:B------:R-:W-:-:S02]  /*3300*/  SHF.R.U32.HI R78, RZ, 0x18, R91 ;  /* 0x00000018ff4e7819 */ /* 0x000fc4000001165b */
[----:B------:R-:W-:-:S07]  /*3310*/  PRMT R91, R138, 0x9910, RZ ;  /* 0x000099108a5b7816 */ /* 0x000fce00000000ff */
[----:B------:R-:W-:Y:S02]  /*3320*/  @P0 LOP3.LUT R4, R4, 0x200000, RZ, 0xfc, !PT ;  /* 0x0020000004040812 */ /* 0x000fe400078efcff */
[----:B------:R-:W-:Y:S02]  /*3330*/  ISETP.GT.U32.OR P0, PT, R96, 0x7, P2 ;  /* 0x000000076000780c */ /* 0x000fe40001704470 */
[----:B------:R-:W-:Y:S02]  /*3340*/  LOP3.LUT R4, R4, 0xffefffff, RZ, 0xc0, !PT ;  /* 0xffefffff04047812 */ /* 0x000fe400078ec0ff */
[----:B------:R-:W-:-:S09]  /*3350*/  ISETP.GT.U32.AND P2, PT, R97, 0x7f, PT ;  /* 0x0000007f6100780c */ /* 0x000fd20003f44070 */
[----:B------:R-:W-:Y:S02]  /*3360*/  @P0 LOP3.LUT R4, R4, 0x100000, RZ, 0xfc, !PT ;  /* 0x0010000004040812 */ /* 0x000fe400078efcff */
[----:B------:R-:W-:Y:S02]  /*3370*/  ISETP.GT.U32.OR P0, PT, R98, 0x7, P2 ;  /* 0x000000076200780c */ /* 0x000fe40001704470 */
[----:B------:R-:W-:Y:S02]  /*3380*/  LOP3.LUT R4, R4, 0xfff7ffff, RZ, 0xc0, !PT ;  /* 0xfff7ffff04047812 */ /* 0x000fe400078ec0ff */
[----:B------:R-:W-:-:S09]  /*3390*/  ISETP.GT.U32.AND P2, PT, R100, 0x7f, PT ;  /* 0x0000007f6400780c */ /* 0x000fd20003f44070 */
[----:B------:R-:W-:Y:S02]  /*33a0*/  @P0 LOP3.LUT R4, R4, 0x80000, RZ, 0xfc, !PT ;  /* 0x0008000004040812 */ /* 0x000fe400078efcff */
[----:B------:R-:W-:Y:S02]  /*33b0*/  ISETP.GT.U32.OR P0, PT, R18, 0x7, P2 ;  /* 0x000000071200780c */ /* 0x000fe40001704470 */
[----:B------:R-:W-:Y:S02]  /*33c0*/  LOP3.LUT R4, R4, 0xfffbffff, RZ, 0xc0, !PT ;  /* 0xfffbffff04047812 */ /* 0x000fe400078ec0ff */
[----:B------:R-:W-:Y:S02]  /*33d0*/  ISETP.GT.U32.AND P2, PT, R102, 0x7f, PT ;  /* 0x0000007f6600780c */ /* 0x000fe40003f44070 */
[----:B------:R-:W-:-:S05]  /*33e0*/  SHF.R.U32.HI R18, RZ, 0x18, R105 ;  /* 0x00000018ff127819 */ /* 0x000fca0000011669 */
[----:B------:R-:W-:Y:S02]  /*33f0*/  IMAD R18, R99, 0x2, R18 ;  /* 0x0000000263127824 */ /* 0x000fe400078e0212 */
[----:B------:R-:W-:Y:S02]  /*3400*/  @P0 LOP3.LUT R4, R4, 0x40000, RZ, 0xfc, !PT ;  /* 0x0004000004040812 */ /* 0x000fe400078efcff */
[----:B------:R-:W-:Y:S02]  /*3410*/  ISETP.GT.U32.OR P0, PT, R20, 0x7, P2 ;  /* 0x000000071400780c */ /* 0x000fe40001704470 */
[----:B------:R-:W-:Y:S02]  /*3420*/  LOP3.LUT R4, R4, 0xfffdffff, RZ, 0xc0, !PT ;  /* 0xfffdffff04047812 */ /* 0x000fe400078ec0ff */
[----:B------:R-:W-:Y:S02]  /*3430*/  ISETP.GT.U32.AND P2, PT, R104, 0x7f, PT ;  /* 0x0000007f6800780c */ /* 0x000fe40003f44070 */
[----:B------:R-:W-:-:S02]  /*3440*/  SHF.R.U32.HI R20, RZ, 0x18, R107 ;  /* 0x00000018ff147819 */ /* 0x000fc4000001166b */
[----:B------:R-:W-:-:S03]  /*3450*/  SHF.R.U32.HI R104, RZ, 0x14, R26 ;  /* 0x00000014ff687819 */ /* 0x000fc6000001161a */
[----:B------:R-:W-:Y:S02]  /*3460*/  IMAD R20, R99, 0x2, R20 ;  /* 0x0000000263147824 */ /* 0x000fe400078e0214 */
        /* <DEDUP_REMOVED lines=10> */
[----:B------:R-:W-:-:S05]  /*3510*/  LOP3.LUT R20, R31, 0xffff, RZ, 0xc0, !PT ;  /* 0x0000ffff1f147812 */ /* 0x000fca00078ec0ff */
[----:B------:R-:W-:Y:S02]  /*3520*/  IMAD R20, R20, 0x469f, RZ ;  /* 0x0000469f14147824 */ /* 0x000fe400078e02ff */
[----:B------:R-:W-:Y:S02]  /*3530*/  @P0 LOP3.LUT R4, R4, 0x8000, RZ, 0xfc, !PT ;  /* 0x0000800004040812 */ /* 0x000fe400078efcff */
[----:B------:R-:W-:Y:S02]  /*3540*/  ISETP.GT.U32.OR P0, PT, R18, 0x7, P2 ;  /* 0x000000071200780c */ /* 0x000fe40001704470 */
[----:B------:R-:W-:Y:S02]  /*3550*/  SHF.R.U32.HI R18, RZ, 0x18, R111 ;  /* 0x00000018ff127819 */ /* 0x000fe4000001166f */
[----:B------:R-:W-:Y:S02]  /*3560*/  LOP3.LUT R4, R4, 0xffffbfff, RZ, 0xc0, !PT ;  /* 0xffffbfff04047812 */ /* 0x000fe400078ec0ff */
[----:B------:R-:W-:Y:S01]  /*3570*/  ISETP.GT.U32.AND P2, PT, R110, 0x7f, PT ;  /* 0x0000007f6e00780c */ /* 0x000fe20003f44070 */
[----:B------:R-:W-:Y:S01]  /*3580*/  IMAD R18, R99, 0x2, R18 ;  /* 0x0000000263127824 */ /* 0x000fe200078e0212 */
[----:B------:R-:W-:-:S04]  /*3590*/  SHF.R.U32.HI R154, RZ, 0x14, R20 ;  /* 0x00000014ff9a7819 */ /* 0x000fc80000011614 */
[----:B------:R-:W-:Y:S02]  /*35a0*/  PRMT R90, R154, 0x9910, RZ ;  /* 0x000099109a5a7816 */ /* 0x000fe400000000ff */
[----:B------:R-:W-:Y:S02]  /*35b0*/  @P0 LOP3.LUT R4, R4, 0x4000, RZ, 0xfc, !PT ;  /* 0x0000400004040812 */ /* 0x000fe400078efcff */
[----:B------:R-:W-:Y:S02]  /*35c0*/  ISETP.GT.U32.OR P0, PT, R18, 0x7, P2 ;  /* 0x000000071200780c */ /* 0x000fe40001704470 */
[----:B------:R-:W-:Y:S02]  /*35d0*/  SHF.R.U32.HI R18, RZ, 0x18, R22 ;  /* 0x00000018ff127819 */ /* 0x000fe40000011616 */
[----:B------:R-:W-:Y:S02]  /*35e0*/  P2R R167, PR, RZ, 0x1 ;  /* 0x00000001ffa77803 */ /* 0x000fe40000000000 */
[----:B------:R-:W-:Y:S01]  /*35f0*/  LOP3.LUT P0, RZ, R4, 0x4000, RZ, 0xc0, !PT ;  /* 0x0000400004ff7812 */ /* 0x000fe2000780c0ff */
[C---:B------:R-:W-:Y:S01]  /*3600*/  IMAD R18, R99.reuse, 0x2, R18 ;  /* 0x0000000263127824 */ /* 0x040fe200078e0212 */
[----:B------:R-:W-:Y:S01]  /*3610*/  ISETP.GT.U32.AND P2, PT, R24, 0x7f, PT ;  /* 0x0000007f1800780c */ /* 0x000fe20003f44070 */
[----:B------:R-:W-:Y:S01]  /*3620*/  IMAD R24, R99, 0x20, R154 ;  /* 0x0000002063187824 */ /* 0x000fe200078e029a */
[----:B------:R-:W-:-:S02]  /*3630*/  P2R R166, PR, RZ, 0x1 ;  /* 0x00000001ffa67803 */ /* 0x000fc40000000000 */
[----:B------:R-:W-:Y:S02]  /*3640*/  ISETP.GT.U32.OR P0, PT, R18, 0x7, P2 ;  /* 0x000000071200780c */ /* 0x000fe40001704470 */
[----:B------:R-:W-:Y:S02]  /*3650*/  LOP3.LUT R22, R27, 0xffff, RZ, 0xc0, !PT ;  /* 0x0000ffff1b167812 */ /* 0x000fe400078ec0ff */
[----:B------:R-:W-:Y:S02]  /*3660*/  SHF.R.U32.HI R18, RZ, 0x18, R20 ;  /* 0x00000018ff127819 */ /* 0x000fe40000011614 */
[----:B------:R-:W-:Y:S01]  /*3670*/  LOP3.LUT R4, R4, 0xffffefff, RZ, 0xc0, !PT ;  /* 0xffffefff04047812 */ /* 0x000fe200078ec0ff */
[----:B------:R-:W-:Y:S01]  /*3680*/  IMAD R22, R22, 0x469f, RZ ;  /* 0x0000469f16167824 */ /* 0x000fe200078e02ff */
[----:B------:R-:W-:Y:S01]  /*3690*/  ISETP.GT.U32.AND P2, PT, R24, 0x7f, PT ;  /* 0x0000007f1800780c */ /* 0x000fe20003f44070 */
[----:B------:R-:W-:Y:S01]  /*36a0*/  IMAD R18, R99, 0x2, R18 ;  /* 0x0000000263127824 */ /* 0x000fe200078e0212 */
[----:B------:R-:W-:-:S02]  /*36b0*/  LOP3.LUT R20, R23, 0xffff, RZ, 0xc0, !PT ;  /* 0x0000ffff17147812 */ /* 0x000fc400078ec0ff */
[--C-:B------:R-:W-:Y:S02]  /*36c0*/  SHF.R.U32.HI R108, RZ, 0x14, R22.reuse ;  /* 0x00000014ff6c7819 */ /* 0x100fe40000011616 */
[----:B------:R-:W-:Y:S01]  /*36d0*/  @P0 LOP3.LUT R4, R4, 0x1000, RZ, 0xfc, !PT ;  /* 0x0000100004040812 */ /* 0x000fe200078efcff */
[----:B------:R-:W-:Y:S01]  /*36e0*/  IMAD R20, R20, 0x469f, RZ ;  /* 0x0000469f14147824 */ /* 0x000fe200078e02ff */
[----:B------:R-:W-:Y:S02]  /*36f0*/  ISETP.GT.U32.OR P0, PT, R18, 0x7, P2 ;  /* 0x000000071200780c */ /* 0x000fe40001704470 */
[----:B------:R-:W-:Y:S01]  /*3700*/  SHF.R.U32.HI R18, RZ, 0x18, R22 ;  /* 0x00000018ff127819 */ /* 0x000fe20000011616 */
[C---:B------:R-:W-:Y:S01]  /*3710*/  IMAD R22, R99.reuse, 0x20, R108 ;  /* 0x0000002063167824 */ /* 0x040fe200078e026c */
[----:B------:R-:W-:Y:S02]  /*3720*/  LOP3.LUT R4, R4, 0xfffff7ff, RZ, 0xc0, !PT ;  /* 0xfffff7ff04047812 */ /* 0x000fe400078ec0ff */
[----:B------:R-:W-:Y:S01]  /*3730*/  SHF.R.U32.HI R110, RZ, 0x14, R20 ;  /* 0x00000014ff6e7819 */ /* 0x000fe20000011614 */
[----:B------:R-:W-:Y:S01]  /*3740*/  IMAD R18, R99, 0x2, R18 ;  /* 0x0000000263127824 */ /* 0x000fe200078e0212 */
[----:B------:R-:W-:-:S02]  /*3750*/  ISETP.GT.U32.AND P2, PT, R22, 0x7f, PT ;  /* 0x0000007f1600780c */ /* 0x000fc40003f44070 */
[----:B------:R-:W-:-:S03]  /*3760*/  LOP3.LUT R24, R19, 0xffff, RZ, 0xc0, !PT ;  /* 0x0000ffff13187812 */ /* 0x000fc600078ec0ff */
[----:B------:R-:W-:Y:S02]  /*3770*/  @P0 LOP3.LUT R4, R4, 0x800, RZ, 0xfc, !PT ;  /* 0x0000080004040812 */ /* 0x000fe400078efcff */
[----:B------:R-:W-:Y:S01]  /*3780*/  ISETP.GT.U32.OR P0, PT, R18, 0x7, P2 ;  /* 0x000000071200780c */ /* 0x000fe20001704470 */
[----:B------:R-:W-:Y:S01]  /*3790*/  IMAD R24, R24, 0x469f, RZ ;  /* 0x0000469f18187824 */ /* 0x000fe200078e02ff */
[----:B------:R-:W-:Y:S01]  /*37a0*/  SHF.R.U32.HI R18, RZ, 0x18, R20 ;  /* 0x00000018ff127819 */ /* 0x000fe20000011614 */
[C---:B------:R-:W-:Y:S01]  /*37b0*/  IMAD R20, R99.reuse, 0x20, R110 ;  /* 0x0000002063147824 */ /* 0x040fe200078e026e */
[----:B------:R-:W-:Y:S02]  /*37c0*/  LOP3.LUT R4, R4, 0xfffffbff, RZ, 0xc0, !PT ;  /* 0xfffffbff04047812 */ /* 0x000fe400078ec0ff */
[----:B------:R-:W-:Y:S01]  /*37d0*/  SHF.R.U32.HI R102, RZ, 0x14, R24 ;  /* 0x00000014ff667819 */ /* 0x000fe20000011618 */
[----:B------:R-:W-:Y:S01]  /*37e0*/  IMAD R18, R99, 0x2, R18 ;  /* 0x0000000263127824 */ /* 0x000fe200078e0212 */
[----:B------:R-:W-:-:S02]  /*37f0*/  ISETP.GT.U32.AND P2, PT, R20, 0x7f, PT ;  /* 0x0000007f1400780c */ /* 0x000fc40003f44070 */
[----:B------:R-:W-:Y:S01]  /*3800*/  LOP3.LUT R20, R39, 0xffff, RZ, 0xc0, !PT ;  /* 0x0000ffff27147812 */ /* 0x000fe200078ec0ff */
[C---:B------:R-:W-:Y:S01]  /*3810*/  IMAD R22, R99.reuse, 0x20, R102 ;  /* 0x0000002063167824 */ /* 0x040fe200078e0266 */
[----:B------:R-:W-:Y:S02]  /*3820*/  PRMT R110, R110, 0x9910, RZ ;  /* 0x000099106e6e7816 */ /* 0x000fe400000000ff */
[----:B------:R-:W-:Y:S01]  /*3830*/  @P0 LOP3.LUT R4, R4, 0x400, RZ, 0xfc, !PT ;  /* 0x0000040004040812 */ /* 0x000fe200078efcff */
[----:B------:R-:W-:Y:S01]  /*3840*/  IMAD R20, R20, 0x469f, RZ ;  /* 0x0000469f14147824 */ /* 0x000fe200078e02ff */
[----:B------:R-:W-:Y:S02]  /*3850*/  ISETP.GT.U32.OR P0, PT, R18, 0x7, P2 ;  /* 0x000000071200780c */ /* 0x000fe40001704470 */
[----:B------:R-:W-:Y:S01]  /*3860*/  SHF.R.U32.HI R18, RZ, 0x18, R24 ;  /* 0x00000018ff127819 */ /* 0x000fe20000011618 */
[----:B------:R-:W-:Y:S01]  /*3870*/  IMAD R24, R99, 0x20, R104 ;  /* 0x0000002063187824 */ /* 0x000fe200078e0268 */
[----:B------:R-:W-:-:S02]  /*3880*/  LOP3.LUT R4, R4, 0xfffffdff, RZ, 0xc0, !PT ;  /* 0xfffffdff04047812 */ /* 0x000fc400078ec0ff */
[----:B------:R-:W-:Y:S01]  /*3890*/  ISETP.GT.U32.AND P2, PT, R22, 0x7f, PT ;  /* 0x0000007f1600780c */ /* 0x000fe20003f44070 */
[----:B------:R-:W-:Y:S01]  /*38a0*/  IMAD R18, R99, 0x2, R18 ;  /* 0x0000000263127824 */ /* 0x000fe200078e0212 */
[----:B------:R-:W-:Y:S02]  /*38b0*/  SHF.R.U32.HI R106, RZ, 0x14, R20 ;  /* 0x00000014ff6a7819 */ /* 0x000fe40000011614 */
[----:B------:R-:W-:Y:S02]  /*38c0*/  LOP3.LUT R22, R41, 0xffff, RZ, 0xc0, !PT ;  /* 0x0000ffff29167812 */ /* 0x000fe400078ec0ff */
[----:B------:R-:W-:Y:S02]  /*38d0*/  PRMT R102, R102, 0x9910, RZ ;  /* 0x0000991066667816 */ /* 0x000fe400000000ff */
[----:B------:R-:W-:Y:S01]  /*38e0*/  @P0 LOP3.LUT R4, R4, 0x200, RZ, 0xfc, !PT ;  /* 0x0000020004040812 */ /* 0x000fe200078efcff */
[----:B------:R-:W-:Y:S01]  /*38f0*/  IMAD R22, R22, 0x469f, RZ ;  /* 0x0000469f16167824 */ /* 0x000fe200078e02ff */
[----:B------:R-:W-:-:S02]  /*3900*/  ISETP.GT.U32.OR P0, PT, R18, 0x7, P2 ;  /* 0x000000071200780c */ /* 0x000fc40001704470 */
[----:B------:R-:W-:Y:S02]  /*3910*/  SHF.R.U32.HI R18, RZ, 0x18, R26 ;  /* 0x00000018ff127819 */ /* 0x000fe4000001161a */
[----:B------:R-:W-:Y:S02]  /*3920*/  LOP3.LUT R4, R4, 0xfffffeff, RZ, 0xc0, !PT ;  /* 0xfffffeff04047812 */ /* 0x000fe400078ec0ff */
[----:B------:R-:W-:Y:S01]  /*3930*/  ISETP.GT.U32.AND P2, PT, R24, 0x7f, PT ;  /* 0x0000007f1800780c */ /* 0x000fe20003f44070 */
[----:B------:R-:W-:Y:S01]  /*3940*/  IMAD R18, R99, 0x2, R18 ;  /* 0x0000000263127824 */ /* 0x000fe200078e0212 */
[----:B------:R-:W-:Y:S02]  /*3950*/  SHF.R.U32.HI R100, RZ, 0x14, R22 ;  /* 0x00000014ff647819 */ /* 0x000fe40000011616 */
[----:B------:R-:W-:Y:S02]  /*3960*/  LOP3.LUT R24, R61, 0xffff, RZ, 0xc0, !PT ;  /* 0x0000ffff3d187812 */ /* 0x000fe400078ec0ff */
[----:B------:R-:W-:-:S02]  /*3970*/  PRMT R104, R104, 0x9910, RZ ;  /* 0x0000991068687816 */ /* 0x000fc400000000ff */
[----:B------:R-:W-:Y:S01]  /*3980*/  @P0 LOP3.LUT R4, R4, 0x100, RZ, 0xfc, !PT ;  /* 0x0000010004040812 */ /* 0x000fe200078efcff */
[----:B------:R-:W-:Y:S01]  /*3990*/  IMAD R24, R24, 0x469f, RZ ;  /* 0x0000469f18187824 */ /* 0x000fe200078e02ff */
[----:B------:R-:W-:Y:S02]  /*39a0*/  ISETP.GT.U32.OR P0, PT, R18, 0x7, P2 ;  /* 0x000000071200780c */ /* 0x000fe40001704470 */
[----:B------:R-:W-:Y:S01]  /*39b0*/  SHF.R.U32.HI R18, RZ, 0x18, R20 ;  /* 0x00000018ff127819 */ /* 0x000fe20000011614 */
[C---:B------:R-:W-:Y:S01]  /*39c0*/  IMAD R20, R99.reuse, 0x20, R106 ;  /* 0x0000002063147824 */ /* 0x040fe200078e026a */
[----:B------:R-:W-:Y:S02]  /*39d0*/  LOP3.LUT R4, R4, 0xffffff7f, RZ, 0xc0, !PT ;  /* 0xffffff7f04047812 */ /* 0x000fe400078ec0ff */
[----:B------:R-:W-:Y:S01]  /*39e0*/  SHF.R.U32.HI R96, RZ, 0x14, R24 ;  /* 0x00000014ff607819 */ /* 0x000fe20000011618 */
[C---:B------:R-:W-:Y:S01]  /*39f0*/  IMAD R18, R99.reuse, 0x2, R18 ;  /* 0x0000000263127824 */ /* 0x040fe200078e0212 */
[----:B------:R-:W-:Y:S01]  /*3a00*/  ISETP.GT.U32.AND P2, PT, R20, 0x7f, PT ;  /* 0x0000007f1400780c */ /* 0x000fe20003f44070 */
[----:B------:R-:W-:Y:S01]  /*3a10*/  IMAD R20, R99, 0x20, R100 ;  /* 0x0000002063147824 */ /* 0x000fe200078e0264 */
[----:B------:R-:W-:-:S03]  /*3a20*/  PRMT R100, R100, 0x9910, RZ ;  /* 0x0000991064647816 */ /* 0x000fc600000000ff */
[----:B------:R-:W-:Y:S02]  /*3a30*/  @P0 LOP3.LUT R4, R4, 0x80, RZ, 0xfc, !PT ;  /* 0x0000008004040812 */ /* 0x000fe400078efcff */
[----:B------:R-:W-:Y:S02]  /*3a40*/  ISETP.GT.U32.OR P0, PT, R18, 0x7, P2 ;  /* 0x000000071200780c */ /* 0x000fe40001704470 */
[----:B------:R-:W-:Y:S02]  /*3a50*/  SHF.R.U32.HI R18, RZ, 0x18, R22 ;  /* 0x00000018ff127819 */ /* 0x000fe40000011616 */
[----:B------:R-:W-:Y:S02]  /*3a60*/  LOP3.LUT R4, R4, 0xffffffbf, RZ, 0xc0, !PT ;  /* 0xffffffbf04047812 */ /* 0x000fe400078ec0ff */
[----:B------:R-:W-:Y:S01]  /*3a70*/  ISETP.GT.U32.AND P2, PT, R20, 0x7f, PT ;  /* 0x0000007f1400780c */ /* 0x000fe20003f44070 */
[----:B------:R-:W-:Y:S01]  /*3a80*/  IMAD R18, R99, 0x2, R18 ;  /* 0x0000000263127824 */ /* 0x000fe200078e0212 */
[----:B------:R-:W-:Y:S01]  /*3a90*/  LOP3.LUT R22, R95, 0xffff, RZ, 0xc0, !PT ;  /* 0x0000ffff5f167812 */ /* 0x000fe200078ec0ff */
[----:B------:R-:W-:-:S04]  /*3aa0*/  VIADD R20, R3, 0x21 ;  /* 0x0000002103147836 */ /* 0x000fc80000000000 */
[----:B------:R-:W-:Y:S01]  /*3ab0*/  @P0 LOP3.LUT R4, R4, 0x40, RZ, 0xfc, !PT ;  /* 0x0000004004040812 */ /* 0x000fe200078efcff */
[----:B------:R-:W-:Y:S01]  /*3ac0*/  IMAD R22, R22, 0x469f, RZ ;  /* 0x0000469f16167824 */ /* 0x000fe200078e02ff */
[----:B------:R-:W-:Y:S02]  /*3ad0*/  ISETP.GT.U32.OR P0, PT, R18, 0x7, P2 ;  /* 0x000000071200780c */ /* 0x000fe40001704470 */
[----:B------:R-:W-:Y:S01]  /*3ae0*/  SHF.R.U32.HI R18, RZ, 0x18, R24 ;  /* 0x00000018ff127819 */ /* 0x000fe20000011618 */
[C---:B------:R-:W-:Y:S01]  /*3af0*/  IMAD R24, R99.reuse, 0x20, R96 ;  /* 0x0000002063187824 */ /* 0x040fe200078e0260 */
[----:B------:R-:W-:Y:S02]  /*3b00*/  P2R R165, PR, RZ, 0x1 ;  /* 0x00000001ffa57803 */ /* 0x000fe40000000000 */
[----:B------:R-:W-:Y:S01]  /*3b10*/  LOP3.LUT P0, RZ, R4, 0x8000, RZ, 0xc0, !PT ;  /* 0x0000800004ff7812 */ /* 0x000fe2000780c0ff */
[C---:B------:R-:W-:Y:S01]  /*3b20*/  IMAD R18, R99.reuse, 0x2, R18 ;  /* 0x0000000263127824 */ /* 0x040fe200078e0212 */
[----:B------:R-:W-:Y:S01]  /*3b30*/  ISETP.GT.U32.AND P2, PT, R24, 0x7f, PT ;  /* 0x0000007f1800780c */ /* 0x000fe20003f44070 */
[----:B------:R-:W-:Y:S01]  /*3b40*/  IMAD R99, R99, 0x2, R78 ;  /* 0x0000000263637824 */ /* 0x000fe200078e024e */
[----:B------:R-:W-:Y:S01]  /*3b50*/  P2R R164, PR, RZ, 0x1 ;  /* 0x00000001ffa47803 */ /* 0x000fe20000000000 */
[----:B------:R-:W-:Y:S01]  /*3b60*/  IMAD R24, R143, 0xe39, RZ ;  /* 0x00000e398f187824 */ /* 0x000fe200078e02ff */
[----:B------:R-:W-:-:S02]  /*3b70*/  LOP3.LUT P0, RZ, R4, 0x40, RZ, 0xc0, !PT ;  /* 0x0000004004ff7812 */ /* 0x000fc4000780c0ff */
[----:B------:R-:W-:Y:S02]  /*3b80*/  CS2R R142, SRZ ;  /* 0x00000000008e7805 */ /* 0x000fe4000001ff00 */
[----:B------:R-:W-:Y:S02]  /*3b90*/  ISETP.GT.U32.OR P1, PT, R18, 0x7, P2 ;  /* 0x000000071200780c */ /* 0x000fe40001724470 */
[----:B------:R-:W-:Y:S02]  /*3ba0*/  P2R R163, PR, RZ, 0x1 ;  /* 0x00000001ffa37803 */ /* 0x000fe40000000000 */
[----:B------:R-:W-:Y:S02]  /*3bb0*/  LOP3.LUT P0, RZ, R4, 0x10000, RZ, 0xc0, !PT ;  /* 0x0001000004ff7812 */ /* 0x000fe4000780c0ff */
[----:B------:R-:W-:Y:S02]  /*3bc0*/  ISETP.GT.U32.OR P1, PT, R92, 0x1cee, P1 ;  /* 0x00001cee5c00780c */ /* 0x000fe40000f24470 */
[----:B------:R-:W-:-:S02]  /*3bd0*/  P2R R162, PR, RZ, 0x1 ;  /* 0x00000001ffa27803 */ /* 0x000fc40000000000 */
[C---:B------:R-:W-:Y:S02]  /*3be0*/  LOP3.LUT P0, RZ, R4.reuse, 0x80, RZ, 0xc0, !PT ;  /* 0x0000008004ff7812 */ /* 0x040fe4000780c0ff */
[----:B------:R-:W-:Y:S02]  /*3bf0*/  SHF.R.U32.HI R98, RZ, 0x14, R22 ;  /* 0x00000014ff627819 */ /* 0x000fe40000011616 */
[----:B------:R-:W-:Y:S02]  /*3c00*/  P2R R161, PR, RZ, 0x1 ;  /* 0x00000001ffa17803 */ /* 0x000fe40000000000 */
[----:B------:R-:W-:Y:S01]  /*3c10*/  LOP3.LUT P0, RZ, R4, 0x20000, RZ, 0xc0, !PT ;  /* 0x0002000004ff7812 */ /* 0x000fe2000780c0ff */
[----:B------:R-:W-:Y:S01]  /*3c20*/  IMAD R18, R5, 0x20, R98 ;  /* 0x0000002005127824 */ /* 0x000fe200078e0262 */
[----:B------:R-:W-:Y:S02]  /*3c30*/  LOP3.LUT R20, R20, 0xffff, RZ, 0xc0, !PT ;  /* 0x0000ffff14147812 */ /* 0x000fe400078ec0ff */
[----:B------:R-:W-:-:S02]  /*3c40*/  P2R R160, PR, RZ, 0x1 ;  /* 0x00000001ffa07803 */ /* 0x000fc40000000000 */
[----:B------:R-:W-:Y:S01]  /*3c50*/  LOP3.LUT P0, RZ, R4, 0x100, RZ, 0xc0, !PT ;  /* 0x0000010004ff7812 */ /* 0x000fe2000780c0ff */
[----:B------:R-:W-:Y:S01]  /*3c60*/  IMAD R20, R20, 0x469f, RZ ;  /* 0x0000469f14147824 */ /* 0x000fe200078e02ff */
[----:B------:R-:W-:Y:S02]  /*3c70*/  SHF.R.U32.HI R22, RZ, 0x18, R22 ;  /* 0x00000018ff167819 */ /* 0x000fe40000011616 */
[----:B------:R-:W-:Y:S02]  /*3c80*/  P2R R111, PR, RZ, 0x1 ;  /* 0x00000001ff6f7803 */ /* 0x000fe40000000000 */
[----:B------:R-:W-:Y:S01]  /*3c90*/  LOP3.LUT P0, RZ, R4, 0x40000, RZ, 0xc0, !PT ;  /* 0x0004000004ff7812 */ /* 0x000fe2000780c0ff */
[----:B------:R-:W-:Y:S01]  /*3ca0*/  IMAD R22, R5, 0x2, R22 ;  /* 0x0000000205167824 */ /* 0x000fe200078e0216 */
[----:B------:R-:W-:Y:S02]  /*3cb0*/  ISETP.GT.U32.AND P2, PT, R87, 0x7f, PT ;  /* 0x0000007f5700780c */ /* 0x000fe40003f44070 */
[----:B------:R-:W-:-:S02]  /*3cc0*/  P2R R109, PR, RZ, 0x1 ;  /* 0x00000001ff6d7803 */ /* 0x000fc40000000000 */
[C---:B------:R-:W-:Y:S02]  /*3cd0*/  LOP3.LUT P0, RZ, R4.reuse, 0x200, RZ, 0xc0, !PT ;  /* 0x0000020004ff7812 */ /* 0x040fe4000780c0ff */
[----:B------:R-:W-:Y:S02]  /*3ce0*/  ISETP.GT.U32.OR P2, PT, R99, 0x7, P2 ;  /* 0x000000076300780c */ /* 0x000fe40001744470 */
[----:B------:R-:W-:Y:S02]  /*3cf0*/  P2R R107, PR, RZ, 0x1 ;  /* 0x00000001ff6b7803 */ /* 0x000fe40000000000 */
[----:B------:R-:W-:Y:S02]  /*3d00*/  LOP3.LUT P0, RZ, R4, 0x80000, RZ, 0xc0, !PT ;  /* 0x0008000004ff7812 */ /* 0x000fe4000780c0ff */
[----:B------:R-:W-:Y:S02]  /*3d10*/  ISETP.GT.U32.AND P3, PT, R18, 0x7f, PT ;  /* 0x0000007f1200780c */ /* 0x000fe40003f64070 */
[----:B------:R-:W-:-:S02]  /*3d20*/  P2R R105, PR, RZ, 0x1 ;  /* 0x00000001ff697803 */ /* 0x000fc40000000000 */
[C---:B------:R-:W-:Y:S02]  /*3d30*/  LOP3.LUT P0, RZ, R4.reuse, 0x400, RZ, 0xc0, !PT ;  /* 0x0000040004ff7812 */ /* 0x040fe4000780c0ff */
[--C-:B------:R-:W-:Y:S02]  /*3d40*/  SHF.R.U32.HI R18, RZ, 0x18, R20.reuse ;  /* 0x00000018ff127819 */ /* 0x100fe40000011614 */
[----:B------:R-:W-:Y:S02]  /*3d50*/  P2R R103, PR, RZ, 0x1 ;  /* 0x00000001ff677803 */ /* 0x000fe40000000000 */
[----:B------:R-:W-:Y:S02]  /*3d60*/  LOP3.LUT P0, RZ, R4, 0x100000, RZ, 0xc0, !PT ;  /* 0x0010000004ff7812 */ /* 0x000fe4000780c0ff */
[----:B------:R-:W-:Y:S02]  /*3d70*/  SHF.R.U32.HI R20, RZ, 0x14, R20 ;  /* 0x00000014ff147819 */ /* 0x000fe40000011614 */
[----:B------:R-:W-:-:S02]  /*3d80*/  P2R R101, PR, RZ, 0x1 ;  /* 0x00000001ff657803 */ /* 0x000fc40000000000 */
[----:B------:R-:W-:Y:S02]  /*3d90*/  LOP3.LUT P0, RZ, R4, 0x800, RZ, 0xc0, !PT ;  /* 0x0000080004ff7812 */ /* 0x000fe4000780c0ff */
[----:B------:R-:W-:Y:S01]  /*3da0*/  ISETP.GT.U32.OR P3, PT, R22, 0x7, P3 ;  /* 0x000000071600780c */ /* 0x000fe20001f64470 */
[C---:B------:R-:W-:Y:S01]  /*3db0*/  IMAD R22, R5.reuse, 0x20, R20 ;  /* 0x0000002005167824 */ /* 0x040fe200078e0214 */
[----:B------:R-:W-:Y:S01]  /*3dc0*/  P2R R97, PR, RZ, 0x1 ;  /* 0x00000001ff617803 */ /* 0x000fe20000000000 */
[----:B------:R-:W-:Y:S01]  /*3dd0*/  IMAD R20, R5, 0x2, R18 ;  /* 0x0000000205147824 */ /* 0x000fe200078e0212 */
[----:B------:R-:W-:Y:S02]  /*3de0*/  LOP3.LUT P0, RZ, R4, 0x200000, RZ, 0xc0, !PT ;  /* 0x0020000004ff7812 */ /* 0x000fe4000780c0ff */
[----:B------:R-:W-:Y:S02]  /*3df0*/  SHF.R.U32.HI R18, RZ, 0x12, R149 ;  /* 0x00000012ff127819 */ /* 0x000fe40000011695 */
[----:B------:R-:W-:-:S02]  /*3e00*/  CS2R R148, SRZ ;  /* 0x0000000000947805 */ /* 0x000fc4000001ff00 */
[----:B------:R-:W-:Y:S02]  /*3e10*/  P2R R38, PR, RZ, 0x1 ;  /* 0x00000001ff267803 */ /* 0x000fe40000000000 */
[----:B------:R-:W-:Y:S02]  /*3e20*/  LOP3.LUT P0, RZ, R4, 0x1000, RZ, 0xc0, !PT ;  /* 0x0000100004ff7812 */ /* 0x000fe4000780c0ff */
[----:B------:R-:W-:Y:S01]  /*3e30*/  ISETP.GT.U32.AND P5, PT, R22, 0x7f, PT ;  /* 0x0000007f1600780c */ /* 0x000fe20003fa4070 */
[----:B------:R-:W-:Y:S01]  /*3e40*/  IMAD R22, R145, 0xe39, RZ ;  /* 0x00000e3991167824 */ /* 0x000fe200078e02ff */
[----:B------:R-:W-:Y:S02]  /*3e50*/  P2R R26, PR, RZ, 0x1 ;  /* 0x00000001ff1a7803 */ /* 0x000fe40000000000 */
[C---:B------:R-:W-:Y:S02]  /*3e60*/  LOP3.LUT P0, RZ, R4.reuse, 0x8000000, RZ, 0xc0, !PT ;  /* 0x0800000004ff7812 */ /* 0x040fe4000780c0ff */
[----:B------:R-:W-:-:S02]  /*3e70*/  LOP3.LUT R4, R4, 0x7fffffff, RZ, 0xc0, !PT ;  /* 0x7fffffff04047812 */ /* 0x000fc400078ec0ff */
[----:B------:R-:W-:Y:S02]  /*3e80*/  ISETP.GT.U32.OR P0, PT, R92, 0x1cff, P0 ;  /* 0x00001cff5c00780c */ /* 0x000fe40000704470 */
[----:B------:R-:W-:Y:S01]  /*3e90*/  ISETP.GT.U32.OR P5, PT, R20, 0x7, P5 ;  /* 0x000000071400780c */ /* 0x000fe20002fa4470 */
[----:B------:R-:W-:Y:S01]  /*3ea0*/  IMAD R20, R5, 0x8, R18 ;  /* 0x0000000805147824 */ /* 0x000fe200078e0212 */
[----:B------:R-:W-:Y:S02]  /*3eb0*/  SHF.R.U32.HI R22, RZ, 0x12, R22 ;  /* 0x00000012ff167819 */ /* 0x000fe40000011616 */
[----:B------:R-:W-:Y:S02]  /*3ec0*/  SHF.R.U32.HI R24, RZ, 0x12, R24 ;  /* 0x00000012ff187819 */ /* 0x000fe40000011618 */
[----:B------:R-:W-:Y:S01]  /*3ed0*/  ISETP.GT.U32.OR P6, PT, R20, 0x1f, P6 ;  /* 0x0000001f1400780c */ /* 0x000fe200037c4470 */
[----:B------:R-:W-:Y:S01]  /*3ee0*/  IMAD R20, R147, 0xe39, RZ ;  /* 0x00000e3993147824 */ /* 0x000fe200078e02ff */
[----:B------:R-:W-:-:S03]  /*3ef0*/  PRMT R98, R98, 0x9910, RZ ;  /* 0x0000991062627816 */ /* 0x000fc600000000ff */
[----:B------:R-:W-:Y:S02]  /*3f00*/  @P0 LOP3.LUT R17, R17, 0x2000, RZ, 0xfc, !PT ;  /* 0x0000200011110812 */ /* 0x000fe400078efcff */
[----:B------:R-:W-:Y:S02]  /*3f10*/  ISETP.NE.AND P0, PT, R26, RZ, PT ;  /* 0x000000ff1a00720c */ /* 0x000fe40003f05270 */
[----:B------:R-:W-:Y:S02]  /*3f20*/  LOP3.LUT R17, R17, 0xffffefff, RZ, 0xc0, !PT ;  /* 0xffffefff11117812 */ /* 0x000fe400078ec0ff */
[----:B------:R-:W-:Y:S02]  /*3f30*/  ISETP.GT.U32.OR P0, PT, R92, 0x1cfe, P0 ;  /* 0x00001cfe5c00780c */ /* 0x000fe40000704470 */
[----:B------:R-:W-:-:S05]  /*3f40*/  SHF.R.U32.HI R20, RZ, 0x12, R20 ;  /* 0x00000012ff147819 */ /* 0x000fca0000011614 */
[----:B------:R-:W-:-:S06]  /*3f50*/  IMAD R26, R5, 0x8, R20 ;  /* 0x00000008051a7824 */ /* 0x000fcc00078e0214 */
[----:B------:R-:W-:Y:S02]  /*3f60*/  @P0 LOP3.LUT R17, R17, 0x1000, RZ, 0xfc, !PT ;  /* 0x0000100011110812 */ /* 0x000fe400078efcff */
[----:B------:R-:W-:Y:S02]  /*3f70*/  ISETP.NE.AND P0, PT, R38, RZ, PT ;  /* 0x000000ff2600720c */ /* 0x000fe40003f05270 */
[----:B------:R-:W-:Y:S02]  /*3f80*/  LOP3.LUT R17, R17, 0xfffff7ff, RZ, 0xc0, !PT ;  /* 0xfffff7ff11117812 */ /* 0x000fe400078ec0ff */
[----:B------:R-:W-:-:S13]  /*3f90*/  ISETP.GT.U32.OR P0, PT, R92, 0x1cfd, P0 ;  /* 0x00001cfd5c00780c */ /* 0x000fda0000704470 */
        /* <DEDUP_REMOVED lines=29> */
[----:B------:R-:W-:Y:S01]  /*4170*/  ISETP.NE.AND P0, PT, R160, RZ, PT ;  /* 0x000000ffa000720c */ /* 0x000fe20003f05270 */
[----:B------:R-:W-:Y:S01]  /*4180*/  IMAD.MOV.U32 R160, RZ, RZ, RZ ;  /* 0x000000ffffa07224 */ /* 0x000fe200078e00ff */
        /* <DEDUP_REMOVED lines=16> */
[----:B------:R-:W-:-:S03]  /*4290*/  IMAD.MOV.U32 R164, RZ, RZ, RZ ;  /* 0x000000ffffa47224 */ /* 0x000fc600078e00ff */
        /* <DEDUP_REMOVED lines=13> */
[----:B------:R-:W-:Y:S02]  /*4370*/  ISETP.GT.U32.OR P0, PT, R92, 0x1ced, P0 ;  /* 0x00001ced5c00780c */ /* 0x000fe40000704470 */
[----:B------:R-:W-:Y:S02]  /*4380*/  @P1 LOP3.LUT R4, R4, 0x10000000, RZ, 0xfc, !PT ;  /* 0x1000000004041812 */ /* 0x000fe400078efcff */
[----:B------:R-:W-:Y:S01]  /*4390*/  ISETP.NE.AND P1, PT, R159, RZ, PT ;  /* 0x000000ff9f00720c */ /* 0x000fe20003f25270 */
[----:B------:R-:W-:Y:S01]  /*43a0*/  IMAD.MOV.U32 R159, RZ, RZ, RZ ;  /* 0x000000ffff9f7224 */ /* 0x000fe200078e00ff */
[----:B------:R-:W-:-:S07]  /*43b0*/  LOP3.LUT R4, R4, 0xf7ffffff, RZ, 0xc0, !PT ;  /* 0xf7ffffff04047812 */ /* 0x000fce00078ec0ff */
        /* <DEDUP_REMOVED lines=37> */
[----:B------:R-:W-:Y:S01]  /*4610*/  IMAD R30, R5, 0x8, R24 ;  /* 0x00000008051e7824 */ /* 0x000fe200078e0218 */
        /* <DEDUP_REMOVED lines=8> */
[C---:B------:R-:W-:Y:S02]  /*46a0*/  ISETP.GT.U32.OR P0, PT, R92.reuse, 0x1ce2, P1 ;  /* 0x00001ce25c00780c */ /* 0x040fe40000f04470 */
[----:B------:R-:W-:Y:S02]  /*46b0*/  ISETP.GT.U32.OR P1, PT, R92, 0x1ce1, P2 ;  /* 0x00001ce15c00780c */ /* 0x000fe40001724470 */
[----:B------:R-:W-:Y:S02]  /*46c0*/  LOP3.LUT R4, R4, 0xfffff7ff, RZ, 0xc0, !PT ;  /* 0xfffff7ff04047812 */ /* 0x000fe400078ec0ff */
[----:B------:R-:W-:Y:S02]  /*46d0*/  ISETP.GT.U32.OR P2, PT, R92, 0x1ce0, P3 ;  /* 0x00001ce05c00780c */ /* 0x000fe40001f44470 */
[----:B------:R-:W-:-:S04]  /*46e0*/  ISETP.GT.U32.AND P3, PT, R135, 0xff, PT ;  /* 0x000000ff8700780c */ /* 0x000fc80003f64070 */
[----:B------:R-:W-:Y:S01]  /*46f0*/  ISETP.GT.U32.OR P3, PT, R30, 0x1f, P3 ;  /* 0x0000001f1e00780c */ /* 0x000fe20001f64470 */
[----:B------:R-:W-:Y:S01]  /*4700*/  IMAD R30, R136, 0xe39, RZ ;  /* 0x00000e39881e7824 */ /* 0x000fe200078e02ff */
[----:B------:R-:W-:Y:S02]  /*4710*/  @P0 LOP3.LUT R4, R4, 0x800, RZ, 0xfc, !PT ;  /* 0x0000080004040812 */ /* 0x000fe400078efcff */
[----:B------:R-:W-:Y:S02]  /*4720*/  ISETP.GT.U32.OR P0, PT, R92, 0x1cdf, P4 ;  /* 0x00001cdf5c00780c */ /* 0x000fe40002704470 */
[----:B------:R-:W-:Y:S02]  /*4730*/  LOP3.LUT R4, R4, 0xfffffbff, RZ, 0xc0, !PT ;  /* 0xfffffbff04047812 */ /* 0x000fe400078ec0ff */
[----:B------:R-:W-:Y:S02]  /*4740*/  ISETP.GT.U32.AND P4, PT, R137, 0xff, PT ;  /* 0x000000ff8900780c */ /* 0x000fe40003f84070 */
[----:B------:R-:W-:-:S02]  /*4750*/  CS2R R136, SRZ ;  /* 0x0000000000887805 */ /* 0x000fc4000001ff00 */
[----:B------:R-:W-:Y:S02]  /*4760*/  @P1 LOP3.LUT R4, R4, 0x400, RZ, 0xfc, !PT ;  /* 0x0000040004041812 */ /* 0x000fe400078efcff */
[----:B------:R-:W-:Y:S01]  /*4770*/  ISETP.GT.U32.OR P1, PT, R92, 0x1cde, P5 ;  /* 0x00001cde5c00780c */ /* 0x000fe20002f24470 */
[----:B------:R-:W-:Y:S01]  /*4780*/  IMAD.MOV R92, RZ, RZ, -R88 ;  /* 0x000000ffff5c7224 */ /* 0x000fe200078e0a58 */
[----:B------:R-:W-:Y:S02]  /*4790*/  LOP3.LUT R4, R4, 0xfffffdff, RZ, 0xc0, !PT ;  /* 0xfffffdff04047812 */ /* 0x000fe400078ec0ff */
[----:B------:R-:W-:Y:S02]  /*47a0*/  ISETP.GT.U32.AND P5, PT, R140, 0xff, PT ;  /* 0x000000ff8c00780c */ /* 0x000fe40003fa4070 */
[----:B------:R-:W-:Y:S02]  /*47b0*/  @P2 LOP3.LUT R4, R4, 0x200, RZ, 0xfc, !PT ;  /* 0x0000020004042812 */ /* 0x000fe400078efcff */
[----:B------:R-:W-:Y:S01]  /*47c0*/  ISETP.GT.U32.OR P5, PT, R26, 0x1f, P5 ;  /* 0x0000001f1a00780c */ /* 0x000fe20002fa4470 */
[----:B------:R-:W-:Y:S01]  /*47d0*/  IMAD R26, R141, 0xe39, RZ ;  /* 0x00000e398d1a7824 */ /* 0x000fe200078e02ff */
[----:B------:R-:W-:-:S02]  /*47e0*/  LOP3.LUT R4, R4, 0xfffffeff, RZ, 0xc0, !PT ;  /* 0xfffffeff04047812 */ /* 0x000fc400078ec0ff */
[----:B------:R-:W-:Y:S02]  /*47f0*/  CS2R R140, SRZ ;  /* 0x00000000008c7805 */ /* 0x000fe4000001ff00 */
[----:B------:R-:W-:Y:S01]  /*4800*/  ISETP.GT.U32.OR P4, PT, R28, 0x1f, P4 ;  /* 0x0000001f1c00780c */ /* 0x000fe20002784470 */
[----:B------:R-:W-:Y:S01]  /*4810*/  IMAD R28, R139, 0xe39, RZ ;  /* 0x00000e398b1c7824 */ /* 0x000fe200078e02ff */
[----:B------:R-:W-:Y:S02]  /*4820*/  @P0 LOP3.LUT R4, R4, 0x100, RZ, 0xfc, !PT ;  /* 0x0000010004040812 */ /* 0x000fe400078efcff */
[----:B------:R-:W-:Y:S02]  /*4830*/  CS2R R138, SRZ ;  /* 0x00000000008a7805 */ /* 0x000fe4000001ff00 */
[----:B------:R-:W-:Y:S01]  /*4840*/  ISETP.GT.U32.OR P0, PT, R146, 0x2ff, P6 ;  /* 0x000002ff9200780c */ /* 0x000fe20003704470 */
[----:B------:R-:W-:Y:S01]  /*4850*/  IMAD.MOV.U32 R146, RZ, RZ, RZ ;  /* 0x000000ffff927224 */ /* 0x000fe200078e00ff */
[----:B------:R-:W-:-:S02]  /*4860*/  LOP3.LUT R4, R4, 0xffffff7f, RZ, 0xc0, !PT ;  /* 0xffffff7f04047812 */ /* 0x000fc400078ec0ff */
[----:B------:R-:W-:Y:S02]  /*4870*/  SHF.R.U32.HI R26, RZ, 0x12, R26 ;  /* 0x00000012ff1a7819 */ /* 0x000fe4000001161a */
[----:B------:R-:W-:Y:S02]  /*4880*/  @P1 LOP3.LUT R4, R4, 0x80, RZ, 0xfc, !PT ;  /* 0x0000008004041812 */ /* 0x000fe400078efcff */
[----:B------:R-:W-:Y:S01]  /*4890*/  SHF.R.U32.HI R28, RZ, 0x12, R28 ;  /* 0x00000012ff1c7819 */ /* 0x000fe2000001161c */
[C---:B------:R-:W-:Y:S01]  /*48a0*/  IMAD R32, R5.reuse, 0x8, R26 ;  /* 0x0000000805207824 */ /* 0x040fe200078e021a */
[----:B------:R-:W-:Y:S02]  /*48b0*/  LOP3.LUT R4, R4, 0xffffffbf, RZ, 0xc0, !PT ;  /* 0xffffffbf04047812 */ /* 0x000fe400078ec0ff */
[----:B------:R-:W-:Y:S01]  /*48c0*/  ISETP.GT.U32.AND P6, PT, R126, 0xff, PT ;  /* 0x000000ff7e00780c */ /* 0x000fe20003fc4070 */
[----:B------:R-:W-:Y:S01]  /*48d0*/  IMAD R34, R5, 0x8, R28 ;  /* 0x0000000805227824 */ /* 0x000fe200078e021c */
[----:B------:R-:W-:-:S02]  /*48e0*/  @P0 LOP3.LUT R4, R4, 0x40, RZ, 0xfc, !PT ;  /* 0x0000004004040812 */ /* 0x000fc400078efcff */
[----:B------:R-:W-:Y:S02]  /*48f0*/  ISETP.GT.U32.AND P0, PT, R133, 0xff, PT ;  /* 0x000000ff8500780c */ /* 0x000fe40003f04070 */
[----:B------:R-:W-:Y:S02]  /*4900*/  ISETP.GT.U32.AND P1, PT, R131, 0xff, PT ;  /* 0x000000ff8300780c */ /* 0x000fe40003f24070 */
[----:B------:R-:W-:Y:S01]  /*4910*/  ISETP.GT.U32.OR P0, PT, R32, 0x1f, P0 ;  /* 0x0000001f2000780c */ /* 0x000fe20000704470 */
[----:B------:R-:W-:Y:S01]  /*4920*/  IMAD R32, R134, 0xe39, RZ ;  /* 0x00000e3986207824 */ /* 0x000fe200078e02ff */
[----:B------:R-:W-:Y:S01]  /*4930*/  ISETP.GT.U32.OR P1, PT, R34, 0x1f, P1 ;  /* 0x0000001f2200780c */ /* 0x000fe20000f24470 */
[----:B------:R-:W-:Y:S01]  /*4940*/  IMAD R34, R132, 0xe39, RZ ;  /* 0x00000e3984227824 */ /* 0x000fe200078e02ff */
[----:B------:R-:W-:Y:S02]  /*4950*/  LOP3.LUT R4, R4, 0xffffffef, RZ, 0xc0, !PT ;  /* 0xffffffef04047812 */ /* 0x000fe400078ec0ff */
[----:B------:R-:W-:-:S02]  /*4960*/  CS2R R132, SRZ ;  /* 0x0000000000847805 */ /* 0x000fc4000001ff00 */
[----:B------:R-:W-:Y:S02]  /*4970*/  SHF.R.U32.HI R32, RZ, 0x12, R32 ;  /* 0x00000012ff207819 */ /* 0x000fe40000011620 */
[----:B------:R-:W-:Y:S02]  /*4980*/  CS2R R134, SRZ ;  /* 0x0000000000867805 */ /* 0x000fe4000001ff00 */
[----:B------:R-:W-:Y:S02]  /*4990*/  SHF.R.U32.HI R34, RZ, 0x12, R34 ;  /* 0x00000012ff227819 */ /* 0x000fe40000011622 */
[----:B------:R-:W-:Y:S01]  /*49a0*/  SHF.R.U32.HI R30, RZ, 0x12, R30 ;  /* 0x00000012ff1e7819 */ /* 0x000fe2000001161e */
[C---:B------:R-:W-:Y:S01]  /*49b0*/  IMAD R38, R5.reuse, 0x8, R32 ;  /* 0x0000000805267824 */ /* 0x040fe200078e0220 */
[----:B------:R-:W-:Y:S01]  /*49c0*/  ISETP.GT.U32.AND P2, PT, R128, 0xff, PT ;  /* 0x000000ff8000780c */ /* 0x000fe20003f44070 */
[----:B------:R-:W-:Y:S01]  /*49d0*/  IMAD R87, R5, 0x8, R34 ;  /* 0x0000000805577824 */ /* 0x000fe200078e0222 */
[----:B------:R-:W-:Y:S01]  /*49e0*/  ISETP.GT.U32.OR P5, PT, R125, 0x2ff, P5 ;  /* 0x000002ff7d00780c */ /* 0x000fe20002fa4470 */
[----:B------:R-:W-:Y:S01]  /*49f0*/  IMAD R36, R5, 0x8, R30 ;  /* 0x0000000805247824 */ /* 0x000fe200078e021e */
[----:B------:R-:W-:Y:S01]  /*4a00*/  ISETP.GT.U32.OR P6, PT, R38, 0x1f, P6 ;  /* 0x0000001f2600780c */ /* 0x000fe200037c4470 */
[----:B------:R-:W-:Y:S01]  /*4a10*/  IMAD R38, R127, 0xe39, RZ ;  /* 0x00000e397f267824 */ /* 0x000fe200078e02ff */
[----:B------:R-:W-:-:S02]  /*4a20*/  ISETP.GT.U32.OR P4, PT, R124, 0x2ff, P4 ;  /* 0x000002ff7c00780c */ /* 0x000fc40002784470 */
[----:B------:R-:W-:Y:S02]  /*4a30*/  CS2R R124, SRZ ;  /* 0x00000000007c7805 */ /* 0x000fe4000001ff00 */
[----:B------:R-:W-:Y:S01]  /*4a40*/  ISETP.GT.U32.OR P2, PT, R36, 0x1f, P2 ;  /* 0x0000001f2400780c */ /* 0x000fe20001744470 */
[----:B------:R-:W-:Y:S01]  /*4a50*/  IMAD R36, R129, 0xe39, RZ ;  /* 0x00000e3981247824 */ /* 0x000fe200078e02ff */
[----:B------:R-:W-:Y:S02]  /*4a60*/  SHF.R.U32.HI R38, RZ, 0x12, R38 ;  /* 0x00000012ff267819 */ /* 0x000fe40000011626 */
[----:B------:R-:W-:Y:S02]  /*4a70*/  CS2R R126, SRZ ;  /* 0x00000000007e7805 */ /* 0x000fe4000001ff00 */
[----:B------:R-:W-:Y:S02]  /*4a80*/  ISETP.GT.U32.OR P3, PT, R123, 0x2ff, P3 ;  /* 0x000002ff7b00780c */ /* 0x000fe40001f64470 */
[----:B------:R-:W-:-:S02]  /*4a90*/  CS2R R128, SRZ ;  /* 0x0000000000807805 */ /* 0x000fc4000001ff00 */
[----:B------:R-:W-:Y:S02]  /*4aa0*/  SHF.R.U32.HI R36, RZ, 0x12, R36 ;  /* 0x00000012ff247819 */ /* 0x000fe40000011624 */
[----:B------:R-:W-:Y:S02]  /*4ab0*/  ISETP.GT.U32.OR P2, PT, R121, 0x2ff, P2 ;  /* 0x000002ff7900780c */ /* 0x000fe40001744470 */
[----:B------:R-:W-:Y:S02]  /*4ac0*/  @P6 LOP3.LUT R4, R4, 0x10, RZ, 0xfc, !PT ;  /* 0x0000001004046812 */ /* 0x000fe400078efcff */
[----:B------:R-:W-:Y:S02]  /*4ad0*/  ISETP.GT.U32.AND P6, PT, R118, 0xff, PT ;  /* 0x000000ff7600780c */ /* 0x000fe40003fc4070 */
[----:B------:R-:W-:Y:S02]  /*4ae0*/  LOP3.LUT R4, R4, 0xfffffff7, RZ, 0xc0, !PT ;  /* 0xfffffff704047812 */ /* 0x000fe400078ec0ff */
[----:B------:R-:W-:Y:S01]  /*4af0*/  ISETP.GT.U32.OR P6, PT, R87, 0x1f, P6 ;  /* 0x0000001f5700780c */ /* 0x000fe200037c4470 */
[----:B------:R-:W-:Y:S01]  /*4b00*/  IMAD R87, R5, 0x8, R36 ;  /* 0x0000000805577824 */ /* 0x000fe200078e0224 */
[----:B------:R-:W-:-:S02]  /*4b10*/  ISETP.GT.U32.OR P0, PT, R119, 0x2ff, P0 ;  /* 0x000002ff7700780c */ /* 0x000fc40000704470 */
[----:B------:R-:W-:Y:S02]  /*4b20*/  ISETP.GT.U32.OR P1, PT, R120, 0x2ff, P1 ;  /* 0x000002ff7800780c */ /* 0x000fe40000f24470 */
[----:B------:R-:W-:Y:S02]  /*4b30*/  P2R R105, PR, RZ, 0x4 ;  /* 0x00000004ff697803 */ /* 0x000fe40000000000 */
[----:B------:R-:W-:Y:S02]  /*4b40*/  P2R R109, PR, RZ, 0x1 ;  /* 0x00000001ff6d7803 */ /* 0x000fe40000000000 */
[----:B------:R-:W-:-:S03]  /*4b50*/  P2R R107, PR, RZ, 0x2 ;  /* 0x00000002ff6b7803 */ /* 0x000fc60000000000 */
[----:B------:R-:W-:Y:S02]  /*4b60*/  @P6 LOP3.LUT R4, R4, 0x8, RZ, 0xfc, !PT ;  /* 0x0000000804046812 */ /* 0x000fe400078efcff */
[----:B------:R-:W-:Y:S02]  /*4b70*/  ISETP.GT.U32.AND P6, PT, R117, 0xff, PT ;  /* 0x000000ff7500780c */ /* 0x000fe40003fc4070 */
[----:B------:R-:W-:Y:S02]  /*4b80*/  LOP3.LUT R4, R4, 0xfffffffb, RZ, 0xc0, !PT ;  /* 0xfffffffb04047812 */ /* 0x000fe400078ec0ff */
[----:B------:R-:W-:Y:S01]  /*4b90*/  ISETP.GT.U32.OR P6, PT, R87, 0x1f, P6 ;  /* 0x0000001f5700780c */ /* 0x000fe200037c4470 */
[----:B------:R-:W-:-:S12]  /*4ba0*/  IMAD R87, R5, 0x8, R38 ;  /* 0x0000000805577824 */ /* 0x000fd800078e0226 */
[----:B------:R-:W-:Y:S02]  /*4bb0*/  @P6 LOP3.LUT R4, R4, 0x4, RZ, 0xfc, !PT ;  /* 0x0000000404046812 */ /* 0x000fe400078efcff */
[----:B------:R-:W-:Y:S02]  /*4bc0*/  ISETP.GT.U32.AND P6, PT, R116, 0xff, PT ;  /* 0x000000ff7400780c */ /* 0x000fe40003fc4070 */
[----:B------:R-:W-:Y:S02]  /*4bd0*/  LOP3.LUT R4, R4, 0xffffffdf, RZ, 0xc0, !PT ;  /* 0xffffffdf04047812 */ /* 0x000fe400078ec0ff */
[----:B------:R-:W-:Y:S02]  /*4be0*/  ISETP.GT.U32.OR P6, PT, R87, 0x1f, P6 ;  /* 0x0000001f5700780c */ /* 0x000fe400037c4470 */
[----:B------:R-:W-:Y:S02]  /*4bf0*/  PRMT R87, R114, 0x9910, RZ ;  /* 0x0000991072577816 */ /* 0x000fe400000000ff */
[----:B------:R-:W-:-:S02]  /*4c00*/  @P5 LOP3.LUT R4, R4, 0x20, RZ, 0xfc, !PT ;  /* 0x0000002004045812 */ /* 0x000fc400078efcff */
[----:B------:R-:W-:Y:S01]  /*4c10*/  ISETP.GT.U32.OR P6, PT, R112, 0x2ff, P6 ;  /* 0x000002ff7000780c */ /* 0x000fe200037c4470 */
[----:B------:R-:W-:Y:S01]  /*4c20*/  IMAD R87, R87, 0x3a, RZ ;  /* 0x0000003a57577824 */ /* 0x000fe200078e02ff */
[C---:B------:R-:W-:Y:S02]  /*4c30*/  LOP3.LUT P5, RZ, R4.reuse, 0x4, RZ, 0xc0, !PT ;  /* 0x0000000404ff7812 */ /* 0x040fe400078ac0ff */
[----:B------:R-:W-:Y:S01]  /*4c40*/  LOP3.LUT R4, R4, 0xfffffffd, RZ, 0xc0, !PT ;  /* 0xfffffffd04047812 */ /* 0x000fe200078ec0ff */
[----:B------:R-:W-:Y:S01]  /*4c50*/  IMAD.MOV R87, RZ, RZ, -R87 ;  /* 0x000000ffff577224 */ /* 0x000fe200078e0a57 */
[----:B------:R-:W-:Y:S02]  /*4c60*/  ISETP.GT.U32.OR P5, PT, R113, 0x2ff, P5 ;  /* 0x000002ff7100780c */ /* 0x000fe40002fa4470 */
[----:B------:R-:W-:Y:S02]  /*4c70*/  @P4 LOP3.LUT R4, R4, 0x2, RZ, 0xfc, !PT ;  /* 0x0000000204044812 */ /* 0x000fe400078efcff */
[----:B------:R-:W-:-:S02]  /*4c80*/  PRMT R88, R87, 0x7710, RZ ;  /* 0x0000771057587816 */ /* 0x000fc400000000ff */
[----:B------:R-:W-:Y:S02]  /*4c90*/  PRMT R87, R92, 0x7710, RZ ;  /* 0x000077105c577816 */ /* 0x000fe400000000ff */
[C---:B------:R-:W-:Y:S01]  /*4ca0*/  LOP3.LUT P4, RZ, R4.reuse, 0x8, RZ, 0xc0, !PT ;  /* 0x0000000804ff7812 */ /* 0x040fe2000788c0ff */
[----:B------:R-:W-:Y:S01]  /*4cb0*/  IMAD.IADD R97, R69, 0x1, R88 ;  /* 0x0000000145617824 */ /* 0x000fe200078e0258 */
[----:B------:R-:W-:Y:S01]  /*4cc0*/  LOP3.LUT R4, R4, 0xfffffffe, RZ, 0xc0, !PT ;  /* 0xfffffffe04047812 */ /* 0x000fe200078ec0ff */
[----:B------:R-:W-:Y:S01]  /*4cd0*/  IMAD.IADD R69, R68, 0x1, R87 ;  /* 0x0000000144457824 */ /* 0x000fe200078e0257 */
[----:B------:R-:W-:Y:S01]  /*4ce0*/  ISETP.GT.U32.OR P4, PT, R115, 0x2ff, P4 ;  /* 0x000002ff7300780c */ /* 0x000fe20002784470 */
[----:B------:R-:W-:Y:S01]  /*4cf0*/  IMAD.MOV.U32 R88, RZ, RZ, R150 ;  /* 0x000000ffff587224 */ /* 0x000fe200078e0096 */
[----:B------:R-:W-:Y:S01]  /*4d00*/  @P3 LOP3.LUT R4, R4, 0x1, RZ, 0xfc, !PT ;  /* 0x0000000104043812 */ /* 0x000fe200078efcff */
[----:B------:R-:W-:Y:S01]  /*4d10*/  IMAD R68, R91, 0x3a, RZ ;  /* 0x0000003a5b447824 */ /* 0x000fe200078e02ff */
[----:B------:R-:W-:Y:S01]  /*4d20*/  LOP3.LUT R97, R97, 0xffff, RZ, 0xc0, !PT ;  /* 0x0000ffff61617812 */ /* 0x000fe200078ec0ff */
[----:B------:R-:W-:Y:S01]  /*4d30*/  IMAD R87, R88, 0x3a, RZ ;  /* 0x0000003a58577824 */ /* 0x000fe200078e02ff */
[C---:B------:R-:W-:Y:S01]  /*4d40*/  LOP3.LUT P3, RZ, R4.reuse, 0x10, RZ, 0xc0, !PT ;  /* 0x0000001004ff7812 */ /* 0x040fe2000786c0ff */
[----:B------:R-:W-:Y:S01]  /*4d50*/  IMAD.MOV R91, RZ, RZ, -R68 ;  /* 0x000000ffff5b7224 */ /* 0x000fe200078e0a44 */
[----:B------:R-:W-:Y:S01]  /*4d60*/  LOP3.LUT P2, RZ, R4, 0x20, RZ, 0xc0, !PT ;  /* 0x0000002004ff7812 */ /* 0x000fe2000784c0ff */
[----:B------:R-:W-:Y:S01]  /*4d70*/  IMAD.MOV R92, RZ, RZ, -R87 ;  /* 0x000000ffff5c7224 */ /* 0x000fe200078e0a57 */
[----:B------:R-:W-:Y:S01]  /*4d80*/  ISETP.GT.U32.OR P3, PT, R122, 0x2ff, P3 ;  /* 0x000002ff7a00780c */ /* 0x000fe20001f64470 */
[----:B------:R-:W-:Y:S01]  /*4d90*/  IMAD.MOV.U32 R88, RZ, RZ, R144 ;  /* 0x000000ffff587224 */ /* 0x000fe200078e0090 */
[----:B------:R-:W-:Y:S01]  /*4da0*/  PRMT R87, R91, 0x7710, RZ ;  /* 0x000077105b577816 */ /* 0x000fe200000000ff */
[----:B------:R-:W-:Y:S01]  /*4db0*/  IMAD.MOV.U32 R68, RZ, RZ, R152 ;  /* 0x000000ffff447224 */ /* 0x000fe200078e0098 */
[----:B------:R-:W-:Y:S01]  /*4dc0*/  PRMT R92, R92, 0x7710, RZ ;  /* 0x000077105c5c7816 */ /* 0x000fe200000000ff */
[----:B------:R-:W-:Y:S01]  /*4dd0*/  IMAD R88, R88, 0x3a, RZ ;  /* 0x0000003a58587824 */ /* 0x000fe200078e02ff */
[----:B------:R-:W0:Y:S01]  /*4de0*/  S2R R122, SR_TID.X ;  /* 0x00000000007a7919 */ /* 0x000e220000002100 */
[----:B------:R-:W-:Y:S01]  /*4df0*/  IMAD.IADD R87, R66, 0x1, R87 ;  /* 0x0000000142577824 */ /* 0x000fe200078e0257 */
[----:B------:R-:W-:Y:S01]  /*4e00*/  P2R R103, PR, RZ, 0x8 ;  /* 0x00000008ff677803 */ /* 0x000fe20000000000 */
[----:B------:R-:W-:Y:S01]  /*4e10*/  IMAD R66, R68, 0x3a, RZ ;  /* 0x0000003a44427824 */ /* 0x000fe200078e02ff */
[C---:B------:R-:W-:Y:S01]  /*4e20*/  LOP3.LUT P3, RZ, R4.reuse, 0x40, RZ, 0xc0, !PT ;  /* 0x0000004004ff7812 */ /* 0x040fe2000786c0ff */
[----:B------:R-:W-:Y:S01]  /*4e30*/  IMAD.MOV R88, RZ, RZ, -R88 ;  /* 0x000000ffff587224 */ /* 0x000fe200078e0a58 */
[----:B------:R-:W-:Y:S01]  /*4e40*/  LOP3.LUT P1, RZ, R4, 0x2, RZ, 0xc0, !PT ;  /* 0x0000000204ff7812 */ /* 0x000fe2000782c0ff */
[----:B------:R-:W-:Y:S01]  /*4e50*/  IMAD R68, R90, 0x3a, RZ ;  /* 0x0000003a5a447824 */ /* 0x000fe200078e02ff */
[----:B------:R-:W-:Y:S01]  /*4e60*/  PRMT R90, R108, 0x9910, RZ ;  /* 0x000099106c5a7816 */ /* 0x000fe200000000ff */
[----:B------:R-:W-:Y:S01]  /*4e70*/  IMAD.MOV R66, RZ, RZ, -R66 ;  /* 0x000000ffff427224 */ /* 0x000fe200078e0a42 */
[----:B------:R-:W-:Y:S01]  /*4e80*/  PRMT R91, R88, 0x7710, RZ ;  /* 0x00007710585b7816 */ /* 0x000fe200000000ff */
[----:B------:R-:W-:Y:S01]  /*4e90*/  IMAD.MOV R88, RZ, RZ, -R68 ;  /* 0x000000ffff587224 */ /* 0x000fe200078e0a44 */
[----:B------:R-:W-:Y:S01]  /*4ea0*/  LOP3.LUT P0, RZ, R4, 0x1, RZ, 0xc0, !PT ;  /* 0x0000000104ff7812 */ /* 0x000fe2000780c0ff */
[----:B------:R-:W-:Y:S01]  /*4eb0*/  IMAD.IADD R65, R65, 0x1, R92 ;  /* 0x0000000141417824 */ /* 0x000fe200078e025c */
[----:B------:R-:W-:Y:S01]  /*4ec0*/  PRMT R66, R66, 0x7710, RZ ;  /* 0x0000771042427816 */ /* 0x000fe200000000ff */
[----:B------:R-:W-:Y:S01]  /*4ed0*/  IMAD.IADD R68, R64, 0x1, R91 ;  /* 0x0000000140447824 */ /* 0x000fe200078e025b */
[----:B------:R-:W-:Y:S01]  /*4ee0*/  PRMT R88, R88, 0x7710, RZ ;  /* 0x0000771058587816 */ /* 0x000fe200000000ff */
[----:B------:R-:W-:Y:S01]  /*4ef0*/  IMAD.MOV.U32 R91, RZ, RZ, R110 ;  /* 0x000000ffff5b7224 */ /* 0x000fe200078e006e */
[----:B------:R-:W-:Y:S01]  /*4f00*/  PRMT R92, R106, 0x9910, RZ ;  /* 0x000099106a5c7816 */ /* 0x000fe200000000ff */
[----:B------:R-:W-:Y:S01]  /*4f10*/  IMAD.IADD R64, R35, 0x1, R66 ;  /* 0x0000000123407824 */ /* 0x000fe200078e0242 */
[----:B------:R-:W-:Y:S01]  /*4f20*/  LOP3.LUT R4, R4, 0xffffffef, RZ, 0xc0, !PT ;  /* 0xffffffef04047812 */ /* 0x000fe200078ec0ff */
[----:B------:R-:W-:Y:S01]  /*4f30*/  IMAD R35, R90, 0x3a, RZ ;  /* 0x0000003a5a237824 */ /* 0x000fe200078e02ff */
[----:B------:R-:W-:Y:S01]  /*4f40*/  LOP3.LUT R94, R94, R97, RZ, 0xfc, !PT ;  /* 0x000000615e5e7212 */ /* 0x000fe200078efcff */
[----:B------:R-:W-:Y:S01]  /*4f50*/  IMAD.IADD R66, R31, 0x1, R88 ;  /* 0x000000011f427824 */ /* 0x000fe200078e0258 */
[----:B------:R-:W-:Y:S01]  /*4f60*/  LOP3.LUT R69, R69, 0xffff, RZ, 0xc0, !PT ;  /* 0x0000ffff45457812 */ /* 0x000fe200078ec0ff */
[----:B------:R-:W-:Y:S01]  /*4f70*/  IMAD R31, R91, 0x3a, RZ ;  /* 0x0000003a5b1f7824 */ /* 0x000fe200078e02ff */
[----:B------:R-:W-:Y:S01]  /*4f80*/  LOP3.LUT R87, R87, 0xffff, RZ, 0xc0, !PT ;  /* 0x0000ffff57577812 */ /* 0x000fe200078ec0ff */
[----:B------:R-:W-:Y:S01]  /*4f90*/  IMAD.MOV R88, RZ, RZ, -R35 ;  /* 0x000000ffff587224 */ /* 0x000fe200078e0a23 */
[----:B------:R-:W-:Y:S01]  /*4fa0*/  LOP3.LUT R65, R65, 0xffff, RZ, 0xc0, !PT ;  /* 0x0000ffff41417812 */ /* 0x000fe200078ec0ff */
[----:B------:R-:W-:Y:S01]  /*4fb0*/  IMAD.MOV R90, RZ, RZ, -R31 ;  /* 0x000000ffff5a7224 */ /* 0x000fe200078e0a1f */
[----:B------:R-:W-:Y:S01]  /*4fc0*/  LOP3.LUT R64, R64, 0xffff, RZ, 0xc0, !PT ;  /* 0x0000ffff40407812 */ /* 0x000fe200078ec0ff */
[----:B------:R-:W-:Y:S01]  /*4fd0*/  IMAD.MOV.U32 R35, RZ, RZ, R102 ;  /* 0x000000ffff237224 */ /* 0x000fe200078e0066 */
[----:B------:R-:W-:Y:S01]  /*4fe0*/  PRMT R88, R88, 0x7710, RZ ;  /* 0x0000771058587816 */ /* 0x000fe200000000ff */
[----:B------:R-:W-:Y:S01]  /*4ff0*/  IMAD.MOV.U32 R91, RZ, RZ, R104 ;  /* 0x000000ffff5b7224 */ /* 0x000fe200078e0068 */
[----:B------:R-:W-:Y:S01]  /*5000*/  PRMT R90, R90, 0x7710, RZ ;  /* 0x000077105a5a7816 */ /* 0x000fe200000000ff */
[----:B------:R-:W-:Y:S01]  /*5010*/  IMAD R31, R35, 0x3a, RZ ;  /* 0x0000003a231f7824 */ /* 0x000fe200078e02ff */
[----:B------:R-:W-:Y:S01]  /*5020*/  LOP3.LUT R66, R66, 0xffff, RZ, 0xc0, !PT ;  /* 0x0000ffff42427812 */ /* 0x000fe200078ec0ff */
[----:B------:R-:W-:Y:S01]  /*5030*/  IMAD.IADD R88, R27, 0x1, R88 ;  /* 0x000000011b587824 */ /* 0x000fe200078e0258 */
[----:B------:R-:W-:Y:S01]  /*5040*/  CS2R R144, SRZ ;  /* 0x0000000000907805 */ /* 0x000fe2000001ff00 */
[----:B------:R-:W-:-:S02]  /*5050*/  IMAD R27, R91, 0x3a, RZ ;  /* 0x0000003a5b1b7824 */ /* 0x000fc400078e02ff */
[----:B------:R-:W-:Y:S01]  /*5060*/  IMAD.IADD R90, R23, 0x1, R90 ;  /* 0x00000001175a7824 */ /* 0x000fe200078e025a */
[----:B------:R-:W-:Y:S01]  /*5070*/  LOP3.LUT R88, R88, 0xffff, RZ, 0xc0, !PT ;  /* 0x0000ffff58587812 */ /* 0x000fe200078ec0ff */
[----:B------:R-:W-:Y:S02]  /*5080*/  IMAD.MOV R31, RZ, RZ, -R31 ;  /* 0x000000ffff1f7224 */ /* 0x000fe400078e0a1f */
[----:B------:R-:W-:Y:S01]  /*5090*/  IMAD.MOV R23, RZ, RZ, -R27 ;  /* 0x000000ffff177224 */ /* 0x000fe200078e0a1b */
[----:B------:R-:W-:Y:S01]  /*50a0*/  LOP3.LUT R90, R90, 0xffff, RZ, 0xc0, !PT ;  /* 0x0000ffff5a5a7812 */ /* 0x000fe200078ec0ff */
[----:B------:R-:W-:Y:S01]  /*50b0*/  IMAD R35, R92, 0x3a, RZ ;  /* 0x0000003a5c237824 */ /* 0x000fe200078e02ff */
[----:B------:R-:W-:Y:S01]  /*50c0*/  PRMT R92, R31, 0x7710, RZ ;  /* 0x000077101f5c7816 */ /* 0x000fe200000000ff */
[----:B------:R-:W-:Y:S01]  /*50d0*/  IMAD.MOV.U32 R27, RZ, RZ, R100 ;  /* 0x000000ffff1b7224 */ /* 0x000fe200078e0064 */
[----:B------:R-:W-:Y:S01]  /*50e0*/  PRMT R23, R23, 0x7710, RZ ;  /* 0x0000771017177816 */ /* 0x000fe200000000ff */
[----:B------:R-:W-:Y:S01]  /*50f0*/  IMAD.MOV R35, RZ, RZ, -R35 ;  /* 0x000000ffff237224 */ /* 0x000fe200078e0a23 */
[----:B------:R-:W-:Y:S01]  /*5100*/  LOP3.LUT R31, R62, 0xffff, RZ, 0xc0, !PT ;  /* 0x0000ffff3e1f7812 */ /* 0x000fe200078ec0ff */
[----:B------:R-:W-:-:S02]  /*5110*/  IMAD.IADD R91, R19, 0x1, R92 ;  /* 0x00000001135b7824 */ /* 0x000fc400078e025c */
[----:B------:R-:W-:Y:S01]  /*5120*/  IMAD.IADD R42, R42, 0x1, R23 ;  /* 0x000000012a2a7824 */ /* 0x000fe200078e0217 */
[----:B------:R-:W-:Y:S01]  /*5130*/  LOP3.LUT R23, R59, 0xffff, RZ, 0xc0, !PT ;  /* 0x0000ffff3b177812 */ /* 0x000fe200078ec0ff */
[----:B------:R-:W-:Y:S01]  /*5140*/  IMAD R19, R27, 0x3a, RZ ;  /* 0x0000003a1b137824 */ /* 0x000fe200078e02ff */
[----:B------:R-:W-:Y:S01]  /*5150*/  LOP3.LUT R27, R60, 0xffff, RZ, 0xc0, !PT ;  /* 0x0000ffff3c1b7812 */ /* 0x000fe200078ec0ff */
[----:B------:R-:W-:Y:S01]  /*5160*/  IMAD R101, R31, 0x469f, RZ ;  /* 0x0000469f1f657824 */ /* 0x000fe200078e02ff */
[----:B------:R-:W-:Y:S01]  /*5170*/  PRMT R92, R35, 0x7710, RZ ;  /* 0x00007710235c7816 */ /* 0x000fe200000000ff */
[----:B------:R-:W-:Y:S01]  /*5180*/  IMAD.MOV R100, RZ, RZ, -R19 ;  /* 0x000000ffff647224 */ /* 0x000fe200078e0a13 */
[----:B------:R-:W-:Y:S01]  /*5190*/  LOP3.LUT R91, R91, 0xffff, RZ, 0xc0, !PT ;  /* 0x0000ffff5b5b7812 */ /* 0x000fe200078ec0ff */
[----:B------:R-:W-:Y:S01]  /*51a0*/  IMAD R31, R23, 0x469f, RZ ;  /* 0x0000469f171f7824 */ /* 0x000fe200078e02ff */
[----:B------:R-:W-:Y:S01]  /*51b0*/  SHF.R.U32.HI R19, RZ, 0x14, R101 ;  /* 0x00000014ff137819 */ /* 0x000fe20000011665 */
[----:B------:R-:W-:Y:S01]  /*51c0*/  IMAD R99, R27, 0x469f, RZ ;  /* 0x0000469f1b637824 */ /* 0x000fe200078e02ff */
[----:B------:R-:W-:Y:S01]  /*51d0*/  PRMT R27, R96, 0x9910, RZ ;  /* 0x00009910601b7816 */ /* 0x000fe200000000ff */
[----:B------:R-:W-:Y:S01]  /*51e0*/  IMAD.IADD R92, R39, 0x1, R92 ;  /* 0x00000001275c7824 */ /* 0x000fe200078e025c */
[----:B------:R-:W-:Y:S01]  /*51f0*/  PRMT R35, R19, 0x9910, RZ ;  /* 0x0000991013237816 */ /* 0x000fe200000000ff */
[----:B------:R-:W-:Y:S01]  /*5200*/  VIADD R97, R97, UR5 ;  /* 0x0000000561617c36 */ /* 0x000fe20008000000 */
[----:B------:R-:W-:Y:S01]  /*5210*/  SHF.R.U32.HI R19, RZ, 0x14, R31 ;  /* 0x00000014ff137819 */ /* 0x000fe2000001161f */
[----:B------:R-:W-:Y:S01]  /*5220*/  VIADD R64, R64, UR5 ;  /* 0x0000000540407c36 */ /* 0x000fe20008000000 */
[----:B------:R-:W-:Y:S01]  /*5230*/  SHF.R.U32.HI R23, RZ, 0x14, R99 ;  /* 0x00000014ff177819 */ /* 0x000fe20000011663 */
[----:B------:R-:W-:Y:S01]  /*5240*/  VIADD R90, R90, UR5 ;  /* 0x000000055a5a7c36 */ /* 0x000fe20008000000 */
[----:B------:R-:W-:Y:S01]  /*5250*/  PRMT R39, R19, 0x9910, RZ ;  /* 0x0000991013277816 */ /* 0x000fe200000000ff */
[----:B------:R-:W-:Y:S01]  /*5260*/  IMAD R19, R27, 0x3a, RZ ;  /* 0x0000003a1b137824 */ /* 0x000fe200078e02ff */
[----:B------:R-:W-:Y:S01]  /*5270*/  PRMT R100, R100, 0x7710, RZ ;  /* 0x0000771064647816 */ /* 0x000fe200000000ff */
[----:B------:R-:W-:Y:S01]  /*5280*/  IMAD R27, R35, 0x3a, RZ ;  /* 0x0000003a231b7824 */ /* 0x000fe200078e02ff */
[----:B------:R-:W-:Y:S01]  /*5290*/  PRMT R35, R23, 0x9910, RZ ;  /* 0x0000991017237816 */ /* 0x000fe200000000ff */
[----:B------:R-:W-:Y:S01]  /*52a0*/  IMAD.MOV.U32 R23, RZ, RZ, R39 ;  /* 0x000000ffff177224 */ /* 0x000fe200078e0027 */
[----:B------:R-:W-:Y:S01]  /*52b0*/  LOP3.LUT R42, R42, 0xffff, RZ, 0xc0, !PT ;  /* 0x0000ffff2a2a7812 */ /* 0x000fe200078ec0ff */
[----:B------:R-:W-:Y:S01]  /*52c0*/  IMAD.MOV.U32 R39, RZ, RZ, R98 ;  /* 0x000000ffff277224 */ /* 0x000fe200078e0062 */
[----:B------:R-:W-:Y:S01]  /*52d0*/  LOP3.LUT R92, R92, 0xffff, RZ, 0xc0, !PT ;  /* 0x0000ffff5c5c7812 */ /* 0x000fe200078ec0ff */
[----:B------:R-:W-:-:S02]  /*52e0*/  IMAD.MOV R98, RZ, RZ, -R27 ;  /* 0x000000ffff627224 */ /* 0x000fc400078e0a1b */
[----:B------:R-:W-:Y:S02]  /*52f0*/  IMAD.MOV.U32 R27, RZ, RZ, R35 ;  /* 0x000000ffff1b7224 */ /* 0x000fe400078e0023 */
[----:B------:R-:W-:Y:S01]  /*5300*/  IMAD.MOV R96, RZ, RZ, -R19 ;  /* 0x000000ffff607224 */ /* 0x000fe200078e0a13 */
[----:B------:R-:W-:Y:S01]  /*5310*/  PRMT R35, R98, 0x7710, RZ ;  /* 0x0000771062237816 */ /* 0x000fe200000000ff */
[----:B------:R-:W-:Y:S02]  /*5320*/  IMAD R19, R23, 0x3a, RZ ;  /* 0x0000003a17137824 */ /* 0x000fe400078e02ff */
[----:B------:R-:W-:Y:S01]  /*5330*/  IMAD R23, R27, 0x3a, RZ ;  /* 0x0000003a1b177824 */ /* 0x000fe200078e02ff */
[----:B------:R-:W-:Y:S01]  /*5340*/  PRMT R96, R96, 0x7710, RZ ;  /* 0x0000771060607816 */ /* 0x000fe200000000ff */
[----:B------:R-:W-:Y:S02]  /*5350*/  IMAD.IADD R98, R62, 0x1, R35 ;  /* 0x000000013e627824 */ /* 0x000fe400078e0223 */
[----:B0-----:R-:W-:-:S02]  /*5360*/  IMAD R62, R122, 0xb, RZ ;  /* 0x0000000b7a3e7824 */ /* 0x001fc400078e02ff */
[----:B------:R-:W-:Y:S01]  /*5370*/  IMAD.MOV R19, RZ, RZ, -R19 ;  /* 0x000000ffff137224 */ /* 0x000fe200078e0a13 */
[----:B------:R-:W-:Y:S01]  /*5380*/  LOP3.LUT R98, R98, 0xffff, RZ, 0xc0, !PT ;  /* 0x0000ffff62627812 */ /* 0x000fe200078ec0ff */
[----:B------:R-:W-:Y:S02]  /*5390*/  IMAD R62, R5, 0x240, R62 ;  /* 0x00000240053e7824 */ /* 0x000fe400078e023e */
[----:B------:R-:W-:Y:S02]  /*53a0*/  IMAD.MOV R23, RZ, RZ, -R23 ;  /* 0x000000ffff177224 */ /* 0x000fe400078e0a17 */
[----:B------:R-:W-:Y:S01]  /*53b0*/  IMAD.IADD R61, R61, 0x1, R96 ;  /* 0x000000013d3d7824 */ /* 0x000fe200078e0260 */
[C---:B------:R-:W-:Y:S01]  /*53c0*/  ISETP.GT.U32.OR P3, PT, R62.reuse, 0x8ff, P3 ;  /* 0x000008ff3e00780c */ /* 0x040fe20001f64470 */
[----:B------:R-:W-:Y:S01]  /*53d0*/  IMAD R39, R39, 0x3a, RZ ;  /* 0x0000003a27277824 */ /* 0x000fe200078e02ff */
[C---:B------:R-:W-:Y:S01]  /*53e0*/  ISETP.GT.U32.OR P2, PT, R62.reuse, 0x8fe, P2 ;  /* 0x000008fe3e00780c */ /* 0x040fe20001744470 */
[----:B------:R-:W-:Y:S01]  /*53f0*/  IMAD.IADD R41, R41, 0x1, R100 ;  /* 0x0000000129297824 */ /* 0x000fe200078e0264 */
[C---:B------:R-:W-:Y:S01]  /*5400*/  ISETP.GT.U32.OR P1, PT, R62.reuse, 0x8fd, P1 ;  /* 0x000008fd3e00780c */ /* 0x040fe20000f24470 */
[----:B------:R-:W-:Y:S01]  /*5410*/  IMAD.MOV R39, RZ, RZ, -R39 ;  /* 0x000000ffff277224 */ /* 0x000fe200078e0a27 */
[----:B------:R-:W-:Y:S01]  /*5420*/  ISETP.GT.U32.OR P0, PT, R62, 0x8fc, P0 ;  /* 0x000008fc3e00780c */ /* 0x000fe20000704470 */
[----:B------:R-:W-:Y:S01]  /*5430*/  VIADD R91, R91, UR5 ;  /* 0x000000055b5b7c36 */ /* 0x000fe20008000000 */
[----:B------:R-:W-:Y:S01]  /*5440*/  PRMT R96, R19, 0x7710, RZ ;  /* 0x0000771013607816 */ /* 0x000fe200000000ff */
[----:B------:R-:W-:Y:S01]  /*5450*/  VIADD R42, R42, UR5 ;  /* 0x000000052a2a7c36 */ /* 0x000fe20008000000 */
[----:B------:R-:W-:Y:S01]  /*5460*/  PRMT R19, R23, 0x7710, RZ ;  /* 0x0000771017137816 */ /* 0x000fe200000000ff */
[----:B------:R-:W-:Y:S01]  /*5470*/  VIADD R66, R66, UR5 ;  /* 0x0000000542427c36 */ /* 0x000fe20008000000 */
[----:B------:R-:W-:Y:S01]  /*5480*/  PRMT R100, R39, 0x7710, RZ ;  /* 0x0000771027647816 */ /* 0x000fe200000000ff */
[----:B------:R-:W-:Y:S01]  /*5490*/  IMAD.IADD R59, R59, 0x1, R96 ;  /* 0x000000013b3b7824 */ /* 0x000fe200078e0260 */
[----:B------:R-:W-:Y:S01]  /*54a0*/  @P3 LOP3.LUT R4, R4, 0x10, RZ, 0xfc, !PT ;  /* 0x0000001004043812 */ /* 0x000fe200078efcff */
[----:B------:R-:W-:Y:S01]  /*54b0*/  IMAD.IADD R96, R60, 0x1, R19 ;  /* 0x000000013c607824 */ /* 0x000fe200078e0213 */
[----:B------:R-:W-:Y:S01]  /*54c0*/  ISETP.NE.AND P3, PT, R103, RZ, PT ;  /* 0x000000ff6700720c */ /* 0x000fe20003f65270 */
[----:B------:R-:W-:Y:S01]  /*54d0*/  IMAD.IADD R100, R95, 0x1, R100 ;  /* 0x000000015f647824 */ /* 0x000fe200078e0264 */
[----:B------:R-:W-:Y:S01]  /*54e0*/  LOP3.LUT R4, R4, 0xfffffff7, RZ, 0xc0, !PT ;  /* 0xfffffff704047812 */ /* 0x000fe200078ec0ff */
[----:B------:R-:W-:Y:S01]  /*54f0*/  VIADD R92, R92, UR5 ;  /* 0x000000055c5c7c36 */ /* 0x000fe20008000000 */
[----:B------:R-:W-:Y:S01]  /*5500*/  SHF.R.U32.HI R19, RZ, 0x18, R31 ;  /* 0x00000018ff137819 */ /* 0x000fe2000001161f */
[----:B------:R-:W-:Y:S01]  /*5510*/  VIADD R88, R88, UR5 ;  /* 0x0000000558587c36 */ /* 0x000fe20008000000 */
[----:B------:R-:W-:Y:S01]  /*5520*/  @P2 LOP3.LUT R4, R4, 0x8, RZ, 0xfc, !PT ;  /* 0x0000000804042812 */ /* 0x000fe200078efcff */
[----:B------:R-:W-:Y:S01]  /*5530*/  IMAD.MOV.U32 R150, RZ, RZ, RZ ;  /* 0x000000ffff967224 */ /* 0x000fe200078e00ff */
[----:B------:R-:W-:Y:S01]  /*5540*/  ISETP.NE.AND P2, PT, R105, RZ, PT ;  /* 0x000000ff6900720c */ /* 0x000fe20003f45270 */
[----:B------:R-:W-:Y:S01]  /*5550*/  IMAD R60, R19, 0xc400, RZ ;  /* 0x0000c400133c7824 */ /* 0x000fe200078e02ff */
[----:B------:R-:W-:-:S02]  /*5560*/  LOP3.LUT R4, R4, 0xfffffffb, RZ, 0xc0, !PT ;  /* 0xfffffffb04047812 */ /* 0x000fc400078ec0ff */
[----:B------:R-:W-:Y:S02]  /*5570*/  LOP3.LUT R59, R59, 0xffff, RZ, 0xc0, !PT ;  /* 0x0000ffff3b3b7812 */ /* 0x000fe400078ec0ff */
[----:B------:R-:W-:Y:S02]  /*5580*/  @P1 LOP3.LUT R4, R4, 0x4, RZ, 0xfc, !PT ;  /* 0x0000000404041812 */ /* 0x000fe400078efcff */
[----:B------:R-:W-:Y:S02]  /*5590*/  ISETP.NE.AND P1, PT, R107, RZ, PT ;  /* 0x000000ff6b00720c */ /* 0x000fe40003f25270 */
[----:B------:R-:W-:Y:S02]  /*55a0*/  LOP3.LUT R4, R4, 0xfffffffd, RZ, 0xc0, !PT ;  /* 0xfffffffd04047812 */ /* 0x000fe400078ec0ff */
[----:B------:R-:W-:Y:S02]  /*55b0*/  LOP3.LUT R41, R41, 0xffff, RZ, 0xc0, !PT ;  /* 0x0000ffff29297812 */ /* 0x000fe400078ec0ff */
[----:B------:R-:W-:-:S02]  /*55c0*/  @P0 LOP3.LUT R4, R4, 0x2, RZ, 0xfc, !PT ;  /* 0x0000000204040812 */ /* 0x000fc400078efcff */
[----:B------:R-:W-:Y:S01]  /*55d0*/  ISETP.NE.AND P0, PT, R109, RZ, PT ;  /* 0x000000ff6d00720c */ /* 0x000fe20003f05270 */
[----:B------:R-:W-:Y:S01]  /*55e0*/  VIADD R41, R41, UR5 ;  /* 0x0000000529297c36 */ /* 0x000fe20008000000 */
[----:B------:R-:W-:Y:S02]  /*55f0*/  LOP3.LUT R4, R4, 0xfffffffe, RZ, 0xc0, !PT ;  /* 0xfffffffe04047812 */ /* 0x000fe400078ec0ff */
[----:B------:R-:W-:Y:S02]  /*5600*/  ISETP.GT.U32.OR P0, PT, R62, 0x8fb, P0 ;  /* 0x000008fb3e00780c */ /* 0x000fe40000704470 */
[----:B------:R-:W-:Y:S02]  /*5610*/  LOP3.LUT R61, R61, 0xffff, RZ, 0xc0, !PT ;  /* 0x0000ffff3d3d7812 */ /* 0x000fe400078ec0ff */
[----:B------:R-:W-:Y:S02]  /*5620*/  LOP3.LUT R100, R100, 0xffff, RZ, 0xc0, !PT ;  /* 0x0000ffff64647812 */ /* 0x000fe400078ec0ff */
[----:B------:R-:W-:Y:S01]  /*5630*/  LOP3.LUT R96, R96, 0xffff, RZ, 0xc0, !PT ;  /* 0x0000ffff60607812 */ /* 0x000fe200078ec0ff */
[----:B------:R-:W-:-:S02]  /*5640*/  VIADD R61, R61, UR5 ;  /* 0x000000053d3d7c36 */ /* 0x000fc40008000000 */
[----:B------:R-:W-:-:S04]  /*5650*/  VIADD R100, R100, UR5 ;  /* 0x0000000564647c36 */ /* 0x000fc80008000000 */
[----:B------:R-:W-:Y:S02]  /*5660*/  @P0 LOP3.LUT R4, R4, 0x1, RZ, 0xfc, !PT ;  /* 0x0000000104040812 */ /* 0x000fe400078efcff */
[C---:B------:R-:W-:Y:S02]  /*5670*/  ISETP.GT.U32.OR P0, PT, R62.reuse, 0x8fa, P1 ;  /* 0x000008fa3e00780c */ /* 0x040fe40000f04470 */
[C---:B------:R-:W-:Y:S02]  /*5680*/  ISETP.GT.U32.OR P1, PT, R62.reuse, 0x8f9, P2 ;  /* 0x000008f93e00780c */ /* 0x040fe40001724470 */
[----:B------:R-:W-:Y:S02]  /*5690*/  P2R R121, PR, RZ, 0x1 ;  /* 0x00000001ff797803 */ /* 0x000fe40000000000 */
[----:B------:R-:W-:Y:S02]  /*56a0*/  LOP3.LUT P0, RZ, R17, 0x40, RZ, 0xc0, !PT ;  /* 0x0000004011ff7812 */ /* 0x000fe4000780c0ff */
[----:B------:R-:W-:-:S02]  /*56b0*/  ISETP.GT.U32.OR P2, PT, R62, 0x8f8, P3 ;  /* 0x000008f83e00780c */ /* 0x000fc40001f44470 */
[----:B------:R-:W-:Y:S02]  /*56c0*/  P2R R23, PR, RZ, 0x1 ;  /* 0x00000001ff177803 */ /* 0x000fe40000000000 */
[----:B------:R-:W-:Y:S02]  /*56d0*/  LOP3.LUT P0, RZ, R17, 0x2000, RZ, 0xc0, !PT ;  /* 0x0000200011ff7812 */ /* 0x000fe4000780c0ff */
[C---:B------:R-:W-:Y:S02]  /*56e0*/  ISETP.GT.U32.OR P3, PT, R62.reuse, 0x8f7, P4 ;  /* 0x000008f73e00780c */ /* 0x040fe40002764470 */
[C---:B------:R-:W-:Y:S02]  /*56f0*/  ISETP.GT.U32.OR P4, PT, R62.reuse, 0x8f6, P5 ;  /* 0x000008f63e00780c */ /* 0x040fe40002f84470 */
[----:B------:R-:W-:Y:S02]  /*5700*/  ISETP.GT.U32.OR P5, PT, R62, 0x8f5, P6 ;  /* 0x000008f53e00780c */ /* 0x000fe400037a4470 */
[----:B------:R-:W-:-:S02]  /*5710*/  ISETP.GT.U32.OR P0, PT, R122, 0x36, P0 ;  /* 0x000000367a00780c */ /* 0x000fc40000704470 */
[----:B------:R-:W-:Y:S02]  /*5720*/  P2R R116, PR, RZ, 0x20 ;  /* 0x00000020ff747803 */ /* 0x000fe40000000000 */
[C---:B------:R-:W-:Y:S02]  /*5730*/  LOP3.LUT P5, RZ, R17.reuse, 0x1000, RZ, 0xc0, !PT ;  /* 0x0000100011ff7812 */ /* 0x040fe400078ac0ff */
[C---:B------:R-:W-:Y:S02]  /*5740*/  LOP3.LUT P6, RZ, R17.reuse, 0x800, RZ, 0xc0, !PT ;  /* 0x0000080011ff7812 */ /* 0x040fe400078cc0ff */
[----:B------:R-:W-:Y:S02]  /*5750*/  ISETP.GT.U32.OR P5, PT, R122, 0x36, P5 ;  /* 0x000000367a00780c */ /* 0x000fe40002fa4470 */
[----:B------:R-:W-:Y:S02]  /*5760*/  P2R R117, PR, RZ, 0x10 ;  /* 0x00000010ff757803 */ /* 0x000fe40000000000 */
[----:B------:R-:W-:-:S02]  /*5770*/  LOP3.LUT P4, RZ, R17, 0x400, RZ, 0xc0, !PT ;  /* 0x0000040011ff7812 */ /* 0x000fc4000788c0ff */
[----:B------:R-:W-:Y:S02]  /*5780*/  @P0 LOP3.LUT R0, R0, 0x100, RZ, 0xfc, !PT ;  /* 0x0000010000000812 */ /* 0x000fe400078efcff */
[----:B------:R-:W-:Y:S02]  /*5790*/  P2R R118, PR, RZ, 0x8 ;  /* 0x00000008ff767803 */ /* 0x000fe40000000000 */
[----:B------:R-:W-:Y:S02]  /*57a0*/  LOP3.LUT R0, R0, 0xffffff7f, RZ, 0xc0, !PT ;  /* 0xffffff7f00007812 */ /* 0x000fe400078ec0ff */
[----:B------:R-:W-:Y:S02]  /*57b0*/  LOP3.LUT P3, RZ, R17, 0x200, RZ, 0xc0, !PT ;  /* 0x0000020011ff7812 */ /* 0x000fe4000786c0ff */
[----:B------:R-:W-:Y:S02]  /*57c0*/  @P5 LOP3.LUT R0, R0, 0x80, RZ, 0xfc, !PT ;  /* 0x0000008000005812 */ /* 0x000fe400078efcff */
[----:B------:R-:W-:-:S02]  /*57d0*/  ISETP.GT.U32.OR P5, PT, R122, 0x36, P6 ;  /* 0x000000367a00780c */ /* 0x000fc400037a4470 */
[----:B------:R-:W-:Y:S02]  /*57e0*/  ISETP.GT.U32.OR P6, PT, R122, 0x36, P4 ;  /* 0x000000367a00780c */ /* 0x000fe400027c4470 */
[----:B------:R-:W-:Y:S02]  /*57f0*/  LOP3.LUT R0, R0, 0xffffffbf, RZ, 0xc0, !PT ;  /* 0xffffffbf00007812 */ /* 0x000fe400078ec0ff */
[----:B------:R-:W-:Y:S02]  /*5800*/  P2R R119, PR, RZ, 0x4 ;  /* 0x00000004ff777803 */ /* 0x000fe40000000000 */
[----:B------:R-:W-:Y:S02]  /*5810*/  LOP3.LUT P2, RZ, R17, 0x100, RZ, 0xc0, !PT ;  /* 0x0000010011ff7812 */ /* 0x000fe4000784c0ff */
[----:B------:R-:W-:Y:S02]  /*5820*/  ISETP.NE.AND P0, PT, R23, RZ, PT ;  /* 0x000000ff1700720c */ /* 0x000fe40003f05270 */
[----:B------:R-:W-:-:S02]  /*5830*/  ISETP.GT.U32.OR P4, PT, R122, 0x36, P2 ;  /* 0x000000367a00780c */ /* 0x000fc40001784470 */
[----:B------:R-:W-:Y:S02]  /*5840*/  @P5 LOP3.LUT R0, R0, 0x40, RZ, 0xfc, !PT ;  /* 0x0000004000005812 */ /* 0x000fe400078efcff */
[----:B------:R-:W-:Y:S02]  /*5850*/  ISETP.GT.U32.OR P5, PT, R122, 0x36, P3 ;  /* 0x000000367a00780c */ /* 0x000fe40001fa4470 */
[----:B------:R-:W-:Y:S02]  /*5860*/  LOP3.LUT R0, R0, 0xffffffdf, RZ, 0xc0, !PT ;  /* 0xffffffdf00007812 */ /* 0x000fe400078ec0ff */
[----:B------:R-:W-:Y:S02]  /*5870*/  ISETP.GT.U32.OR P2, PT, R122, 0x36, P0 ;  /* 0x000000367a00780c */ /* 0x000fe40000744470 */
[----:B------:R-:W-:Y:S02]  /*5880*/  @P6 LOP3.LUT R0, R0, 0x20, RZ, 0xfc, !PT ;  /* 0x0000002000006812 */ /* 0x000fe400078efcff */
[----:B------:R-:W-:-:S02]  /*5890*/  LOP3.LUT P0, RZ, R17, 0x10, RZ, 0xc0, !PT ;  /* 0x0000001011ff7812 */ /* 0x000fc4000780c0ff */
[----:B------:R-:W-:Y:S02]  /*58a0*/  LOP3.LUT R0, R0, 0xffffffef, RZ, 0xc0, !PT ;  /* 0xffffffef00007812 */ /* 0x000fe400078ec0ff */
[----:B------:R-:W-:Y:S02]  /*58b0*/  ISETP.GT.U32.OR P0, PT, R122, 0x36, P0 ;  /* 0x000000367a00780c */ /* 0x000fe40000704470 */
[----:B------:R-:W-:Y:S02]  /*58c0*/  @P5 LOP3.LUT R0, R0, 0x10, RZ, 0xfc, !PT ;  /* 0x0000001000005812 */ /* 0x000fe400078efcff */
[----:B------:R-:W-:Y:S02]  /*58d0*/  LOP3.LUT P5, RZ, R4, 0x100, RZ, 0xc0, !PT ;  /* 0x0000010004ff7812 */ /* 0x000fe400078ac0ff */
[----:B------:R-:W-:Y:S02]  /*58e0*/  P2R R120, PR, RZ, 0x2 ;  /* 0x00000002ff787803 */ /* 0x000fe40000000000 */
[----:B------:R-:W-:-:S02]  /*58f0*/  P2R R115, PR, RZ, 0x20 ;  /* 0x00000020ff737803 */ /* 0x000fc40000000000 */
[C---:B------:R-:W-:Y:S02]  /*5900*/  LOP3.LUT P5, RZ, R4.reuse, 0x200, RZ, 0xc0, !PT ;  /* 0x0000020004ff7812 */ /* 0x040fe400078ac0ff */
[----:B------:R-:W-:Y:S02]  /*5910*/  LOP3.LUT P1, RZ, R17, 0x80, RZ, 0xc0, !PT ;  /* 0x0000008011ff7812 */ /* 0x000fe4000782c0ff */
[----:B------:R-:W-:Y:S02]  /*5920*/  P2R R114, PR, RZ, 0x20 ;  /* 0x00000020ff727803 */ /* 0x000fe40000000000 */
[----:B------:R-:W-:Y:S02]  /*5930*/  LOP3.LUT P5, RZ, R4, 0x400, RZ, 0xc0, !PT ;  /* 0x0000040004ff7812 */ /* 0x000fe400078ac0ff */
[----:B------:R-:W-:Y:S02]  /*5940*/  ISETP.GT.U32.OR P3, PT, R122, 0x36, P1 ;  /* 0x000000367a00780c */ /* 0x000fe40000f64470 */
[----:B------:R-:W-:-:S02]  /*5950*/  P2R R113, PR, RZ, 0x20 ;  /* 0x00000020ff717803 */ /* 0x000fc40000000000 */
[C---:B------:R-:W-:Y:S02]  /*5960*/  LOP3.LUT P5, RZ, R4.reuse, 0x800, RZ, 0xc0, !PT ;  /* 0x0000080004ff7812 */ /* 0x040fe400078ac0ff */
[----:B------:R-:W-:Y:S02]  /*5970*/  LOP3.LUT P1, RZ, R17, 0x20, RZ, 0xc0, !PT ;  /* 0x0000002011ff7812 */ /* 0x000fe4000782c0ff */
[----:B------:R-:W-:Y:S02]  /*5980*/  P2R R112, PR, RZ, 0x20 ;  /* 0x00000020ff707803 */ /* 0x000fe40000000000 */
[----:B------:R-:W-:Y:S02]  /*5990*/  LOP3.LUT P5, RZ, R4, 0x1000, RZ, 0xc0, !PT ;  /* 0x0000100004ff7812 */ /* 0x000fe400078ac0ff */
[----:B------:R-:W-:Y:S02]  /*59a0*/  LOP3.LUT R0, R0, 0xfffffff7, RZ, 0xc0, !PT ;  /* 0xfffffff700007812 */ /* 0x000fe400078ec0ff */
[----:B------:R-:W-:-:S02]  /*59b0*/  P2R R111, PR, RZ, 0x20 ;  /* 0x00000020ff6f7803 */ /* 0x000fc40000000000 */
[----:B------:R-:W-:Y:S02]  /*59c0*/  LOP3.LUT P5, RZ, R4, 0x2000, RZ, 0xc0, !PT ;  /* 0x0000200004ff7812 */ /* 0x000fe400078ac0ff */
[----:B------:R-:W-:Y:S02]  /*59d0*/  @P4 LOP3.LUT R0, R0, 0x8, RZ, 0xfc, !PT ;  /* 0x0000000800004812 */ /* 0x000fe400078efcff */
        /* <DEDUP_REMOVED lines=8> */
[----:B------:R-:W-:Y:S02]  /*5a60*/  ISETP.GT.U32.OR P1, PT, R122, 0x36, P1 ;  /* 0x000000367a00780c */ /* 0x000fe40000f24470 */
[----:B------:R-:W-:-:S02]  /*5a70*/  P2R R107, PR, RZ, 0x20 ;  /* 0x00000020ff6b7803 */ /* 0x000fc40000000000 */
[----:B------:R-:W-:Y:S02]  /*5a80*/  LOP3.LUT P5, RZ, R4, 0x20000, RZ, 0xc0, !PT ;  /* 0x0002000004ff7812 */ /* 0x000fe400078ac0ff */
[----:B------:R-:W-:Y:S02]  /*5a90*/  LOP3.LUT R0, R0, 0xfffffffd, RZ, 0xc0, !PT ;  /* 0xfffffffd00007812 */ /* 0x000fe400078ec0ff */
[----:B------:R-:W-:Y:S02]  /*5aa0*/  P2R R106, PR, RZ, 0x20 ;  /* 0x00000020ff6a7803 */ /* 0x000fe40000000000 */
[C---:B------:R-:W-:Y:S02]  /*5ab0*/  LOP3.LUT P5, RZ, R4.reuse, 0x40000, RZ, 0xc0, !PT ;  /* 0x0004000004ff7812 */ /* 0x040fe400078ac0ff */
[----:B------:R-:W-:Y:S02]  /*5ac0*/  LOP3.LUT P3, RZ, R4, 0x10, RZ, 0xc0, !PT ;  /* 0x0000001004ff7812 */ /* 0x000fe4000786c0ff */
        /* <DEDUP_REMOVED lines=16> */
[C---:B------:R-:W-:Y:S02]  /*5bd0*/  LOP3.LUT P5, RZ, R4.reuse, 0x20000000, RZ, 0xc0, !PT ;  /* 0x2000000004ff7812 */ /* 0x040fe400078ac0ff */
[----:B------:R-:W-:Y:S02]  /*5be0*/  LOP3.LUT P4, RZ, R4, 0x80, RZ, 0xc0, !PT ;  /* 0x0000008004ff7812 */ /* 0x000fe4000788c0ff */
[----:B------:R-:W-:-:S02]  /*5bf0*/  P2R R39, PR, RZ, 0x20 ;  /* 0x00000020ff277803 */ /* 0x000fc40000000000 */
[C---:B------:R-:W-:Y:S02]  /*5c00*/  LOP3.LUT P5, RZ, R4.reuse, 0x40000000, RZ, 0xc0, !PT ;  /* 0x4000000004ff7812 */ /* 0x040fe400078ac0ff */
[C---:B------:R-:W-:Y:S02]  /*5c10*/  LOP3.LUT P1, RZ, R4.reuse, 0x4, RZ, 0xc0, !PT ;  /* 0x0000000404ff7812 */ /* 0x040fe4000782c0ff */
[----:B------:R-:W-:Y:S02]  /*5c20*/  P2R R35, PR, RZ, 0x20 ;  /* 0x00000020ff237803 */ /* 0x000fe40000000000 */
[C---:B------:R-:W-:Y:S02]  /*5c30*/  LOP3.LUT P5, RZ, R4.reuse, 0x80000000, RZ, 0xc0, !PT ;  /* 0x8000000004ff7812 */ /* 0x040fe400078ac0ff */
[----:B------:R-:W-:Y:S02]  /*5c40*/  LOP3.LUT P6, RZ, R4, 0x1, RZ, 0xc0, !PT ;  /* 0x0000000104ff7812 */ /* 0x000fe400078cc0ff */
[----:B------:R-:W-:-:S02]  /*5c50*/  P2R R31, PR, RZ, 0x20 ;  /* 0x00000020ff1f7803 */ /* 0x000fc40000000000 */
[C---:B------:R-:W-:Y:S02]  /*5c60*/  LOP3.LUT P5, RZ, R17.reuse, 0x1, RZ, 0xc0, !PT ;  /* 0x0000000111ff7812 */ /* 0x040fe400078ac0ff */
[C---:B------:R-:W-:Y:S02]  /*5c70*/  ISETP.GT.U32.OR P2, PT, R122.reuse, 0x34, P2 ;  /* 0x000000347a00780c */ /* 0x040fe40001744470 */
[----:B------:R-:W-:Y:S02]  /*5c80*/  P2R R27, PR, RZ, 0x20 ;  /* 0x00000020ff1b7803 */ /* 0x000fe40000000000 */
[----:B------:R-:W-:Y:S02]  /*5c90*/  LOP3.LUT P5, RZ, R17, 0x2, RZ, 0xc0, !PT ;  /* 0x0000000211ff7812 */ /* 0x000fe400078ac0ff */
[----:B------:R-:W-:Y:S02]  /*5ca0*/  ISETP.GT.U32.OR P1, PT, R122, 0x34, P1 ;  /* 0x000000347a00780c */ /* 0x000fe40000f24470 */
[----:B------:R-:W-:-:S02]  /*5cb0*/  P2R R23, PR, RZ, 0x20 ;  /* 0x00000020ff177803 */ /* 0x000fc40000000000 */
[C---:B------:R-:W-:Y:S02]  /*5cc0*/  LOP3.LUT P5, RZ, R17.reuse, 0x4, RZ, 0xc0, !PT ;  /* 0x0000000411ff7812 */ /* 0x040fe400078ac0ff */
[C---:B------:R-:W-:Y:S02]  /*5cd0*/  ISETP.GT.U32.OR P6, PT, R122.reuse, 0x33, P6 ;  /* 0x000000337a00780c */ /* 0x040fe400037c4470 */
[----:B------:R-:W-:Y:S02]  /*5ce0*/  P2R R19, PR, RZ, 0x20 ;  /* 0x00000020ff137803 */ /* 0x000fe40000000000 */
[C---:B------:R-:W-:Y:S02]  /*5cf0*/  LOP3.LUT P5, RZ, R17.reuse, 0x8, RZ, 0xc0, !PT ;  /* 0x0000000811ff7812 */ /* 0x040fe400078ac0ff */
[----:B------:R-:W-:Y:S02]  /*5d00*/  LOP3.LUT R17, R17, 0x7fffffff, RZ, 0xc0, !PT ;  /* 0x7fffffff11117812 */ /* 0x000fe400078ec0ff */
[----:B------:R-:W-:-:S02]  /*5d10*/  ISETP.GT.U32.OR P5, PT, R122, 0x36, P5 ;  /* 0x000000367a00780c */ /* 0x000fc40002fa4470 */
[----:B------:R-:W-:Y:S02]  /*5d20*/  @P0 LOP3.LUT R17, R17, 0x80000000, RZ, 0xfc, !PT ;  /* 0x8000000011110812 */ /* 0x000fe400078efcff */
[C---:B------:R-:W-:Y:S02]  /*5d30*/  LOP3.LUT P0, RZ, R4.reuse, 0x2, RZ, 0xc0, !PT ;  /* 0x0000000204ff7812 */ /* 0x040fe4000780c0ff */
[----:B------:R-:W-:Y:S02]  /*5d40*/  LOP3.LUT R17, R17, 0xbfffffff, RZ, 0xc0, !PT ;  /* 0xbfffffff11117812 */ /* 0x000fe400078ec0ff */
[----:B------:R-:W-:Y:S02]  /*5d50*/  LOP3.LUT R4, R4, 0xffffffef, RZ, 0xc0, !PT ;  /* 0xffffffef04047812 */ /* 0x000fe400078ec0ff */
[----:B------:R-:W-:Y:S02]  /*5d60*/  ISETP.GT.U32.OR P0, PT, R122, 0x34, P0 ;  /* 0x000000347a00780c */ /* 0x000fe40000704470 */
[----:B------:R-:W-:-:S02]  /*5d70*/  @P3 LOP3.LUT R4, R4, 0x10, RZ, 0xfc, !PT ;  /* 0x0000001004043812 */ /* 0x000fc400078efcff */
[----:B------:R-:W-:Y:S02]  /*5d80*/  @P5 LOP3.LUT R17, R17, 0x40000000, RZ, 0xfc, !PT ;  /* 0x4000000011115812 */ /* 0x000fe400078efcff */
[----:B------:R-:W-:Y:S01]  /*5d90*/  ISETP.NE.AND P5, PT, R19, RZ, PT ;  /* 0x000000ff1300720c */ /* 0x000fe20003fa5270 */
[----:B------:R-:W-:Y:S01]  /*5da0*/  IMAD R19, R75, 0xe0, R94 ;  /* 0x000000e04b137824 */ /* 0x000fe200078e025e */
[----:B------:R-:W-:Y:S02]  /*5db0*/  LOP3.LUT R17, R17, 0xdfffffff, RZ, 0xc0, !PT ;  /* 0xdfffffff11117812 */ /* 0x000fe400078ec0ff */
[----:B------:R-:W-:Y:S02]  /*5dc0*/  ISETP.GT.U32.OR P5, PT, R122, 0x36, P5 ;  /* 0x000000367a00780c */ /* 0x000fe40002fa4470 */
[----:B------:R-:W-:Y:S02]  /*5dd0*/  LOP3.LUT R4, R4, 0xfffffff7, RZ, 0xc0, !PT ;  /* 0xfffffff704047812 */ /* 0x000fe400078ec0ff */
[----:B------:R-:W-:-:S02]  /*5de0*/  ISETP.GT.U32.OR P4, PT, R122, 0x35, P4 ;  /* 0x000000357a00780c */ /* 0x000fc40002784470 */
[----:B------:R-:W-:Y:S02]  /*5df0*/  @P2 LOP3.LUT R4, R4, 0x8, RZ, 0xfc, !PT ;  /* 0x0000000804042812 */ /* 0x000fe400078efcff */
[----:B------:R-:W-:Y:S02]  /*5e00*/  ISETP.NE.AND P2, PT, R119, RZ, PT ;  /* 0x000000ff7700720c */ /* 0x000fe40003f45270 */
[----:B------:R-:W-:Y:S02]  /*5e10*/  LOP3.LUT R4, R4, 0xfffffffb, RZ, 0xc0, !PT ;  /* 0xfffffffb04047812 */ /* 0x000fe400078ec0ff */
[----:B------:R-:W-:Y:S02]  /*5e20*/  ISETP.GT.U32.OR P2, PT, R122, 0x33, P2 ;  /* 0x000000337a00780c */ /* 0x000fe40001744470 */
[----:B------:R-:W-:Y:S02]  /*5e30*/  @P5 LOP3.LUT R17, R17, 0x20000000, RZ, 0xfc, !PT ;  /* 0x2000000011115812 */ /* 0x000fe400078efcff */
[----:B------:R-:W-:-:S02]  /*5e40*/  ISETP.NE.AND P5, PT, R23, RZ, PT ;  /* 0x000000ff1700720c */ /* 0x000fc40003fa5270 */
[----:B------:R-:W-:Y:S02]  /*5e50*/  LOP3.LUT R17, R17, 0xefffffff, RZ, 0xc0, !PT ;  /* 0xefffffff11117812 */ /* 0x000fe400078ec0ff */
[----:B------:R-:W-:Y:S02]  /*5e60*/  ISETP.GT.U32.OR P5, PT, R122, 0x36, P5 ;  /* 0x000000367a00780c */ /* 0x000fe40002fa4470 */
[----:B------:R-:W-:Y:S02]  /*5e70*/  @P1 LOP3.LUT R4, R4, 0x4, RZ, 0xfc, !PT ;  /* 0x0000000404041812 */ /* 0x000fe400078efcff */
[----:B------:R-:W-:Y:S01]  /*5e80*/  ISETP.NE.AND P1, PT, R120, RZ, PT ;  /* 0x000000ff7800720c */ /* 0x000fe20003f25270 */
[----:B------:R-:W-:Y:S01]  /*5e90*/  IMAD.MOV.U32 R120, RZ, RZ, RZ ;  /* 0x000000ffff787224 */ /* 0x000fe200078e00ff */
[----:B------:R-:W-:Y:S02]  /*5ea0*/  LOP3.LUT R4, R4, 0xfffffffd, RZ, 0xc0, !PT ;  /* 0xfffffffd04047812 */ /* 0x000fe400078ec0ff */
[----:B------:R-:W-:-:S02]  /*5eb0*/  ISETP.GT.U32.OR P1, PT, R122, 0x33, P1 ;  /* 0x000000337a00780c */ /* 0x000fc40000f24470 */
[----:B------:R-:W-:Y:S02]  /*5ec0*/  @P0 LOP3.LUT R4, R4, 0x2, RZ, 0xfc, !PT ;  /* 0x0000000204040812 */ /* 0x000fe400078efcff */
[----:B------:R-:W-:Y:S02]  /*5ed0*/  ISETP.NE.AND P0, PT, R121, RZ, PT ;  /* 0x000000ff7900720c */ /* 0x000fe40003f05270 */
[----:B------:R-:W-:Y:S02]  /*5ee0*/  @P5 LOP3.LUT R17, R17, 0x10000000, RZ, 0xfc, !PT ;  /* 0x1000000011115812 */ /* 0x000fe400078efcff */
[----:B------:R-:W-:Y:S01]  /*5ef0*/  ISETP.NE.AND P5, PT, R27, RZ, PT ;  /* 0x000000ff1b00720c */ /* 0x000fe20003fa5270 */
[----:B------:R-:W-:Y:S01]  /*5f00*/  IMAD R27, R80, 0xc400, RZ ;  /* 0x0000c400501b7824 */ /* 0x000fe200078e02ff */
[----:B------:R-:W-:Y:S02]  /*5f10*/  LOP3.LUT R17, R17, 0xf7ffffff, RZ, 0xc0, !PT ;  /* 0xf7ffffff11117812 */ /* 0x000fe400078ec0ff */
[----:B------:R-:W-:-:S02]  /*5f20*/  ISETP.GT.U32.OR P5, PT, R122, 0x36, P5 ;  /* 0x000000367a00780c */ /* 0x000fc40002fa4470 */
[----:B------:R-:W-:Y:S02]  /*5f30*/  LOP3.LUT R4, R4, 0xfffffffe, RZ, 0xc0, !PT ;  /* 0xfffffffe04047812 */ /* 0x000fe400078ec0ff */
[----:B------:R-:W-:Y:S02]  /*5f40*/  ISETP.GT.U32.OR P0, PT, R122, 0x33, P0 ;  /* 0x000000337a00780c */ /* 0x000fe40000704470 */
[----:B------:R-:W-:Y:S02]  /*5f50*/  @P6 LOP3.LUT R4, R4, 0x1, RZ, 0xfc, !PT ;  /* 0x0000000104046812 */ /* 0x000fe400078efcff */
[----:B------:R-:W-:Y:S02]  /*5f60*/  LOP3.LUT P6, RZ, R0, 0x1000, RZ, 0xc0, !PT ;  /* 0x0000100000ff7812 */ /* 0x000fe400078cc0ff */
[----:B------:R-:W-:Y:S02]  /*5f70*/  LOP3.LUT R4, R4, 0xfff7ffff, RZ, 0xc0, !PT ;  /* 0xfff7ffff04047812 */ /* 0x000fe400078ec0ff */
[----:B------:R-:W-:Y:S01]  /*5f80*/  ISETP.NE.AND P3, PT, R118, RZ, PT ;  /* 0x000000ff7600720c */ /* 0x000fe20003f65270 */
[----:B------:R-:W-:Y:S01]  /*5f90*/  IMAD.MOV.U32 R118, RZ, RZ, RZ ;  /* 0x000000ffff767224 */ /* 0x000fe200078e00ff */
[----:B------:R-:W-:-:S02]  /*5fa0*/  @P5 LOP3.LUT R17, R17, 0x8000000, RZ, 0xfc, !PT ;  /* 0x0800000011115812 */ /* 0x000fc400078efcff */
[----:B------:R-:W-:Y:S02]  /*5fb0*/  ISETP.NE.AND P5, PT, R31, RZ, PT ;  /* 0x000000ff1f00720c */ /* 0x000fe40003fa5270 */
[----:B------:R-:W-:Y:S02]  /*5fc0*/  LOP3.LUT R17, R17, 0xfbffffff, RZ, 0xc0, !PT ;  /* 0xfbffffff11117812 */ /* 0x000fe400078ec0ff */
[----:B------:R-:W-:Y:S02]  /*5fd0*/  ISETP.GT.U32.OR P5, PT, R122, 0x36, P5 ;  /* 0x000000367a00780c */ /* 0x000fe40002fa4470 */
[----:B------:R-:W-:Y:S01]  /*5fe0*/  LOP3.LUT R31, R86, R87, RZ, 0xfc, !PT ;  /* 0x00000057561f7212 */ /* 0x000fe200078efcff */
[----:B------:R-:W-:Y:S01]  /*5ff0*/  VIADD R87, R87, UR5 ;  /* 0x0000000557577c36 */ /* 0x000fe20008000000 */
[----:B------:R-:W-:Y:S01]  /*6000*/  ISETP.GT.U32.OR P3, PT, R122, 0x33, P3 ;  /* 0x000000337a00780c */ /* 0x000fe20001f64470 */
[----:B------:R-:W-:Y:S02]  /*6010*/  IMAD.MOV.U32 R86, RZ, RZ, RZ ;  /* 0x000000ffff567224 */ /* 0x000fe400078e00ff */
[----:B------:R-:W-:-:S02]  /*6020*/  IMAD R31, R72, 0xe0, R31 ;  /* 0x000000e0481f7824 */ /* 0x000fc400078e021f */
[----:B------:R-:W-:-:S04]  /*6030*/  IMAD R72, R85, 0xc400, RZ ;  /* 0x0000c40055487824 */ /* 0x000fc800078e02ff */
[----:B------:R-:W-:Y:S02]  /*6040*/  @P5 LOP3.LUT R17, R17, 0x4000000, RZ, 0xfc, !PT ;  /* 0x0400000011115812 */ /* 0x000fe400078efcff */
[----:B------:R-:W-:Y:S01]  /*6050*/  ISETP.NE.AND P5, PT, R35, RZ, PT ;  /* 0x000000ff2300720c */ /* 0x000fe20003fa5270 */
[----:B------:R-:W-:Y:S01]  /*6060*/  IMAD R35, R84, 0xc400, RZ ;  /* 0x0000c40054237824 */ /* 0x000fe200078e02ff */
[----:B------:R-:W-:Y:S02]  /*6070*/  LOP3.LUT R17, R17, 0xfdffffff, RZ, 0xc0, !PT ;  /* 0xfdffffff11117812 */ /* 0x000fe400078ec0ff */
[----:B------:R-:W-:Y:S02]  /*6080*/  CS2R R84, SRZ ;  /* 0x0000000000547805 */ /* 0x000fe4000001ff00 */
[----:B------:R-:W-:-:S13]  /*6090*/  ISETP.GT.U32.OR P5, PT, R122, 0x36, P5 ;  /* 0x000000367a00780c */ /* 0x000fda0002fa4470 */
[----:B------:R-:W-:Y:S02]  /*60a0*/  @P5 LOP3.LUT R17, R17, 0x2000000, RZ, 0xfc, !PT ;  /* 0x0200000011115812 */ /* 0x000fe400078efcff */
[----:B------:R-:W-:Y:S02]  /*60b0*/  ISETP.NE.AND P5, PT, R39, RZ, PT ;  /* 0x000000ff2700720c */ /* 0x000fe40003fa5270 */
[----:B------:R-:W-:Y:S02]  /*60c0*/  LOP3.LUT R17, R17, 0xfeffffff, RZ, 0xc0, !PT ;  /* 0xfeffffff11117812 */ /* 0x000fe400078ec0ff */
[----:B------:R-:W-:Y:S02]  /*60d0*/  ISETP.GT.U32.OR P5, PT, R122, 0x36, P5 ;  /* 0x000000367a00780c */ /* 0x000fe40002fa4470 */
[----:B------:R-:W-:Y:S02]  /*60e0*/  LOP3.LUT R39, R68, 0xffff, RZ, 0xc0, !PT ;  /* 0x0000ffff44277812 */ /* 0x000fe400078ec0ff */
[----:B------:R-:W-:Y:S01]  /*60f0*/  LOP3.LUT R68, R35, R48, RZ, 0xfc, !PT ;  /* 0x0000003023447212 */ /* 0x000fe200078efcff */
[----:B------:R-:W-:-:S04]  /*6100*/  VIADD R48, R48, UR5 ;  /* 0x0000000530307c36 */ /* 0x000fc80008000000 */
[----:B------:R-:W-:-:S04]  /*6110*/  IMAD R37, R37, 0xe0, R68 ;  /* 0x000000e025257824 */ /* 0x000fc800078e0244 */
[----:B------:R-:W-:Y:S02]  /*6120*/  @P5 LOP3.LUT R17, R17, 0x1000000, RZ, 0xfc, !PT ;  /* 0x0100000011115812 */ /* 0x000fe400078efcff */
[----:B------:R-:W-:Y:S01]  /*6130*/  ISETP.NE.AND P5, PT, R62, RZ, PT ;  /* 0x000000ff3e00720c */ /* 0x000fe20003fa5270 */
[----:B------:R-:W-:Y:S01]  /*6140*/  IMAD R62, R89, 0xc400, RZ ;  /* 0x0000c400593e7824 */ /* 0x000fe200078e02ff */
[----:B------:R-:W-:Y:S02]  /*6150*/  LOP3.LUT R17, R17, 0xff7fffff, RZ, 0xc0, !PT ;  /* 0xff7fffff11117812 */ /* 0x000fe400078ec0ff */
[----:B------:R-:W-:Y:S02]  /*6160*/  ISETP.GT.U32.OR P5, PT, R122, 0x36, P5 ;  /* 0x000000367a00780c */ /* 0x000fe40002fa4470 */
[----:B------:R-:W-:Y:S01]  /*6170*/  LOP3.LUT R23, R62, R69, RZ, 0xfc, !PT ;  /* 0x000000453e177212 */ /* 0x000fe200078efcff */
[----:B------:R-:W-:Y:S02]  /*6180*/  VIADD R69, R69, UR5 ;  /* 0x0000000545457c36 */ /* 0x000fe40008000000 */
[----:B------:R-:W-:-:S02]  /*6190*/  IMAD R62, R83, 0xc400, RZ ;  /* 0x0000c400533e7824 */ /* 0x000fc400078e02ff */
[----:B------:R-:W-:-:S03]  /*61a0*/  IMAD R23, R74, 0xe0, R23 ;  /* 0x000000e04a177824 */ /* 0x000fc600078e0217 */
[----:B------:R-:W-:Y:S01]  /*61b0*/  LOP3.LUT R62, R62, R45, RZ, 0xfc, !PT ;  /* 0x0000002d3e3e7212 */ /* 0x000fe200078efcff */
[----:B------:R-:W-:Y:S02]  /*61c0*/  VIADD R45, R45, UR5 ;  /* 0x000000052d2d7c36 */ /* 0x000fe40008000000 */
[----:B------:R-:W-:Y:S02]  /*61d0*/  @P5 LOP3.LUT R17, R17, 0x800000, RZ, 0xfc, !PT ;  /* 0x0080000011115812 */ /* 0x000fe400078efcff */
[----:B------:R-:W-:Y:S01]  /*61e0*/  ISETP.NE.AND P5, PT, R95, RZ, PT ;  /* 0x000000ff5f00720c */ /* 0x000fe20003fa5270 */
[----:B------:R-:W-:Y:S01]  /*61f0*/  IMAD R29, R29, 0xe0, R62 ;  /* 0x000000e01d1d7824 */ /* 0x000fe200078e023e */
[----:B------:R-:W-:Y:S01]  /*6200*/  LOP3.LUT R17, R17, 0xffbfffff, RZ, 0xc0, !PT ;  /* 0xffbfffff11117812 */ /* 0x000fe200078ec0ff */
[----:B------:R-:W-:Y:S01]  /*6210*/  IMAD R62, R81, 0xc400, RZ ;  /* 0x0000c400513e7824 */ /* 0x000fe200078e02ff */
[----:B------:R-:W-:Y:S02]  /*6220*/  ISETP.GT.U32.OR P5, PT, R122, 0x36, P5 ;  /* 0x000000367a00780c */ /* 0x000fe40002fa4470 */
[----:B------:R-:W-:-:S02]  /*6230*/  CS2R R80, SRZ ;  /* 0x0000000000507805 */ /* 0x000fc4000001ff00 */
[----:B------:R-:W-:Y:S01]  /*6240*/  LOP3.LUT R95, R60, R59, RZ, 0xfc, !PT ;  /* 0x0000003b3c5f7212 */ /* 0x000fe200078efcff */
[----:B------:R-:W-:Y:S01]  /*6250*/  VIADD R59, R39, UR5 ;  /* 0x00000005273b7c36 */ /* 0x000fe20008000000 */
[----:B------:R-:W-:Y:S01]  /*6260*/  LOP3.LUT R60, R93, R44, RZ, 0xfc, !PT ;  /* 0x0000002c5d3c7212 */ /* 0x000fe200078efcff */
[----:B------:R-:W-:Y:S01]  /*6270*/  VIADD R44, R44, UR5 ;  /* 0x000000052c2c7c36 */ /* 0x000fe20008000000 */
[----:B------:R-:W-:Y:S01]  /*6280*/  LOP3.LUT R62, R62, R65, RZ, 0xfc, !PT ;  /* 0x000000413e3e7212 */ /* 0x000fe200078efcff */
[----:B------:R-:W-:Y:S02]  /*6290*/  VIADD R65, R65, UR5 ;  /* 0x0000000541417c36 */ /* 0x000fe40008000000 */
[----:B------:R-:W-:Y:S01]  /*62a0*/  IMAD R21, R21, 0xe0, R60 ;  /* 0x000000e015157824 */ /* 0x000fe200078e023c */
[----:B------:R-:W-:Y:S01]  /*62b0*/  LOP3.LUT R60, R27, R46, RZ, 0xfc, !PT ;  /* 0x0000002e1b3c7212 */ /* 0x000fe200078efcff */
[----:B------:R-:W-:Y:S01]  /*62c0*/  IMAD R27, R73, 0xe0, R82 ;  /* 0x000000e0491b7824 */ /* 0x000fe200078e0252 */
[----:B------:R-:W-:-:S02]  /*62d0*/  CS2R R82, SRZ ;  /* 0x0000000000527805 */ /* 0x000fc4000001ff00 */
[----:B------:R-:W-:Y:S01]  /*62e0*/  @P5 LOP3.LUT R17, R17, 0x400000, RZ, 0xfc, !PT ;  /* 0x0040000011115812 */ /* 0x000fe200078efcff */
[----:B------:R-:W-:Y:S01]  /*62f0*/  IMAD R35, R71, 0xe0, R62 ;  /* 0x000000e047237824 */ /* 0x000fe200078e023e */
[----:B------:R-:W-:Y:S01]  /*6300*/  ISETP.NE.AND P5, PT, R102, RZ, PT ;  /* 0x000000ff6600720c */ /* 0x000fe20003fa5270 */
[----:B------:R-:W-:Y:S01]  /*6310*/  VIADD R46, R46, UR5 ;  /* 0x000000052e2e7c36 */ /* 0x000fe20008000000 */
[----:B------:R-:W-:Y:S01]  /*6320*/  LOP3.LUT R17, R17, 0xffdfffff, RZ, 0xc0, !PT ;  /* 0xffdfffff11117812 */ /* 0x000fe200078ec0ff */
[----:B------:R-:W-:Y:S01]  /*6330*/  IMAD R25, R25, 0xe0, R60 ;  /* 0x000000e019197824 */ /* 0x000fe200078e023c */
[----:B------:R-:W-:Y:S01]  /*6340*/  ISETP.GT.U32.OR P5, PT, R122, 0x36, P5 ;  /* 0x000000367a00780c */ /* 0x000fe20002fa4470 */
[----:B------:R-:W-:-:S05]  /*6350*/  IMAD R60, R79, 0xc400, RZ ;  /* 0x0000c4004f3c7824 */ /* 0x000fca00078e02ff */
[----:B------:R-:W-:Y:S01]  /*6360*/  LOP3.LUT R60, R60, R47, RZ, 0xfc, !PT ;  /* 0x0000002f3c3c7212 */ /* 0x000fe200078efcff */
[----:B------:R-:W-:-:S04]  /*6370*/  VIADD R47, R47, UR5 ;  /* 0x000000052f2f7c36 */ /* 0x000fc80008000000 */
[----:B------:R-:W-:Y:S02]  /*6380*/  IMAD R33, R33, 0xe0, R60 ;  /* 0x000000e021217824 */ /* 0x000fe400078e023c */
[----:B------:R-:W-:Y:S02]  /*6390*/  @P5 LOP3.LUT R17, R17, 0x200000, RZ, 0xfc, !PT ;  /* 0x0020000011115812 */ /* 0x000fe400078efcff */
[----:B------:R-:W-:Y:S02]  /*63a0*/  ISETP.NE.AND P5, PT, R103, RZ, PT ;  /* 0x000000ff6700720c */ /* 0x000fe40003fa5270 */
[----:B------:R-:W-:Y:S02]  /*63b0*/  LOP3.LUT R17, R17, 0xffefffff, RZ, 0xc0, !PT ;  /* 0xffefffff11117812 */ /* 0x000fe400078ec0ff */
[----:B------:R-:W-:-:S13]  /*63c0*/  ISETP.GT.U32.OR P5, PT, R122, 0x35, P5 ;  /* 0x000000357a00780c */ /* 0x000fda0002fa4470 */
[----:B------:R-:W-:Y:S02]  /*63d0*/  @P5 LOP3.LUT R17, R17, 0x100000, RZ, 0xfc, !PT ;  /* 0x0010000011115812 */ /* 0x000fe400078efcff */
[----:B------:R-:W-:Y:S02]  /*63e0*/  ISETP.NE.AND P5, PT, R104, RZ, PT ;  /* 0x000000ff6800720c */ /* 0x000fe40003fa5270 */
[----:B------:R-:W-:Y:S02]  /*63f0*/  LOP3.LUT R17, R17, 0xfff7ffff, RZ, 0xc0, !PT ;  /* 0xfff7ffff11117812 */ /* 0x000fe400078ec0ff */
[----:B------:R-:W-:Y:S02]  /*6400*/  ISETP.GT.U32.OR P5, PT, R122, 0x35, P5 ;  /* 0x000000357a00780c */ /* 0x000fe40002fa4470 */
[----:B------:R-:W-:Y:S02]  /*6410*/  P2R R104, PR, RZ, 0x8 ;  /* 0x00000008ff687803 */ /* 0x000fe40000000000 */
[----:B------:R-:W-:-:S04]  /*6420*/  LOP3.LUT P3, RZ, R0, 0x100000, RZ, 0xc0, !PT ;  /* 0x0010000000ff7812 */ /* 0x000fc8000786c0ff */
[----:B------:R-:W-:Y:S02]  /*6430*/  ISETP.GT.U32.OR P3, PT, R42, 0xe0, P3 ;  /* 0x000000e02a00780c */ /* 0x000fe40001f64470 */
[----:B------:R-:W-:-:S03]  /*6440*/  SHF.R.U32.HI R42, RZ, 0x18, R99 ;  /* 0x00000018ff2a7819 */ /* 0x000fc60000011663 */
[----:B------:R-:W-:Y:S02]  /*6450*/  @P5 LOP3.LUT R17, R17, 0x80000, RZ, 0xfc, !PT ;  /* 0x0008000011115812 */ /* 0x000fe400078efcff */
[----:B------:R-:W-:Y:S02]  /*6460*/  ISETP.NE.AND P5, PT, R105, RZ, PT ;  /* 0x000000ff6900720c */ /* 0x000fe40003fa5270 */
[----:B------:R-:W-:Y:S02]  /*6470*/  LOP3.LUT R17, R17, 0xfffbffff, RZ, 0xc0, !PT ;  /* 0xfffbffff11117812 */ /* 0x000fe400078ec0ff */
[----:B------:R-:W-:Y:S02]  /*6480*/  ISETP.GT.U32.OR P5, PT, R122, 0x35, P5 ;  /* 0x000000357a00780c */ /* 0x000fe40002fa4470 */
[----:B------:R-:W-:Y:S02]  /*6490*/  P2R R105, PR, RZ, 0x4 ;  /* 0x00000004ff697803 */ /* 0x000fe40000000000 */
[----:B------:R-:W-:-:S04]  /*64a0*/  LOP3.LUT P2, RZ, R0, 0x200, RZ, 0xc0, !PT ;  /* 0x0000020000ff7812 */ /* 0x000fc8000784c0ff */
[----:B------:R-:W-:-:S05]  /*64b0*/  ISETP.GT.U32.OR P2, PT, R97, 0xe0, P2 ;  /* 0x000000e06100780c */ /* 0x000fca0001744470 */
[----:B------:R-:W-:Y:S02]  /*64c0*/  @P5 LOP3.LUT R17, R17, 0x40000, RZ, 0xfc, !PT ;  /* 0x0004000011115812 */ /* 0x000fe400078efcff */
[----:B------:R-:W-:Y:S02]  /*64d0*/  ISETP.NE.AND P5, PT, R106, RZ, PT ;  /* 0x000000ff6a00720c */ /* 0x000fe40003fa5270 */
[----:B------:R-:W-:Y:S02]  /*64e0*/  LOP3.LUT R17, R17, 0xfffdffff, RZ, 0xc0, !PT ;  /* 0xfffdffff11117812 */ /* 0x000fe400078ec0ff */
[----:B------:R-:W-:Y:S02]  /*64f0*/  ISETP.GT.U32.OR P5, PT, R122, 0x35, P5 ;  /* 0x000000357a00780c */ /* 0x000fe40002fa4470 */
[----:B------:R-:W-:Y:S02]  /*6500*/  P2R R106, PR, RZ, 0x2 ;  /* 0x00000002ff6a7803 */ /* 0x000fe40000000000 */
[----:B------:R-:W-:-:S02]  /*6510*/  LOP3.LUT P1, RZ, R0, 0x400, RZ, 0xc0, !PT ;  /* 0x0000040000ff7812 */ /* 0x000fc4000782c0ff */
[----:B------:R-:W-:Y:S02]  /*6520*/  @P2 LOP3.LUT R4, R4, 0x80000, RZ, 0xfc, !PT ;  /* 0x0008000004042812 */ /* 0x000fe400078efcff */
[----:B------:R-:W-:Y:S02]  /*6530*/  ISETP.GT.U32.OR P2, PT, R69, 0xe0, P1 ;  /* 0x000000e04500780c */ /* 0x000fe40000f44470 */
[----:B------:R-:W-:Y:S02]  /*6540*/  LOP3.LUT R4, R4, 0xfffdffff, RZ, 0xc0, !PT ;  /* 0xfffdffff04047812 */ /* 0x000fe400078ec0ff */
[----:B------:R-:W-:Y:S02]  /*6550*/  LOP3.LUT P1, RZ, R0, 0x2000, RZ, 0xc0, !PT ;  /* 0x0000200000ff7812 */ /* 0x000fe4000782c0ff */
[----:B------:R-:W-:Y:S02]  /*6560*/  @P5 LOP3.LUT R17, R17, 0x20000, RZ, 0xfc, !PT ;  /* 0x0002000011115812 */ /* 0x000fe400078efcff */
[----:B------:R-:W-:-:S02]  /*6570*/  ISETP.NE.AND P5, PT, R107, RZ, PT ;  /* 0x000000ff6b00720c */ /* 0x000fc40003fa5270 */
[----:B------:R-:W-:Y:S02]  /*6580*/  LOP3.LUT R17, R17, 0xfffeffff, RZ, 0xc0, !PT ;  /* 0xfffeffff11117812 */ /* 0x000fe400078ec0ff */
[----:B------:R-:W-:Y:S02]  /*6590*/  ISETP.GT.U32.OR P5, PT, R122, 0x35, P5 ;  /* 0x000000357a00780c */ /* 0x000fe40002fa4470 */
[----:B------:R-:W-:Y:S02]  /*65a0*/  P2R R107, PR, RZ, 0x1 ;  /* 0x00000001ff6b7803 */ /* 0x000fe40000000000 */
[----:B------:R-:W-:Y:S02]  /*65b0*/  LOP3.LUT P0, RZ, R0, 0x800, RZ, 0xc0, !PT ;  /* 0x0000080000ff7812 */ /* 0x000fe4000780c0ff */
[----:B------:R-:W-:Y:S02]  /*65c0*/  @P2 LOP3.LUT R4, R4, 0x20000, RZ, 0xfc, !PT ;  /* 0x0002000004042812 */ /* 0x000fe400078efcff */
[----:B------:R-:W-:-:S02]  /*65d0*/  ISETP.GT.U32.OR P0, PT, R67, 0xe0, P0 ;  /* 0x000000e04300780c */ /* 0x000fc40000704470 */
        /* <DEDUP_REMOVED lines=8> */
[C---:B------:R-:W-:Y:S02]  /*6660*/  LOP3.LUT P0, RZ, R0.reuse, 0x800000, RZ, 0xc0, !PT ;  /* 0x0080000000ff7812 */ /* 0x040fe4000780c0ff */
[----:B------:R-:W-:Y:S02]  /*6670*/  ISETP.GT.U32.OR P1, PT, R65, 0xe0, P1 ;  /* 0x000000e04100780c */ /* 0x000fe40000f24470 */
[----:B------:R-:W-:Y:S02]  /*6680*/  P2R R74, PR, RZ, 0x1 ;  /* 0x00000001ff4a7803 */ /* 0x000fe40000000000 */
[----:B------:R-:W-:Y:S02]  /*6690*/  LOP3.LUT P0, RZ, R0, 0x1000000, RZ, 0xc0, !PT ;  /* 0x0100000000ff7812 */ /* 0x000fe4000780c0ff */
[----:B------:R-:W-:-:S02]  /*66a0*/  LOP3.LUT R4, R4, 0xffffdfff, RZ, 0xc0, !PT ;  /* 0xffffdfff04047812 */ /* 0x000fc400078ec0ff */
[----:B------:R-:W-:Y:S02]  /*66b0*/  @P5 LOP3.LUT R17, R17, 0x8000, RZ, 0xfc, !PT ;  /* 0x0000800011115812 */ /* 0x000fe400078efcff */
[----:B------:R-:W-:Y:S02]  /*66c0*/  ISETP.NE.AND P5, PT, R109, RZ, PT ;  /* 0x000000ff6d00720c */ /* 0x000fe40003fa5270 */
[----:B------:R-:W-:Y:S02]  /*66d0*/  LOP3.LUT R17, R17, 0xffffbfff, RZ, 0xc0, !PT ;  /* 0xffffbfff11117812 */ /* 0x000fe400078ec0ff */
[----:B------:R-:W-:Y:S02]  /*66e0*/  ISETP.GT.U32.OR P5, PT, R122, 0x35, P5 ;  /* 0x000000357a00780c */ /* 0x000fe40002fa4470 */
[----:B------:R-:W-:Y:S02]  /*66f0*/  P2R R73, PR, RZ, 0x1 ;  /* 0x00000001ff497803 */ /* 0x000fe40000000000 */
[----:B------:R-:W-:-:S02]  /*6700*/  LOP3.LUT P0, RZ, R0, 0x2000000, RZ, 0xc0, !PT ;  /* 0x0200000000ff7812 */ /* 0x000fc4000780c0ff */
[C---:B------:R-:W-:Y:S02]  /*6710*/  LOP3.LUT P6, RZ, R0.reuse, 0x4000, RZ, 0xc0, !PT ;  /* 0x0000400000ff7812 */ /* 0x040fe400078cc0ff */
[----:B------:R-:W-:Y:S02]  /*6720*/  P2R R69, PR, RZ, 0x1 ;  /* 0x00000001ff457803 */ /* 0x000fe40000000000 */
[----:B------:R-:W-:Y:S02]  /*6730*/  LOP3.LUT P0, RZ, R0, 0x4000000, RZ, 0xc0, !PT ;  /* 0x0400000000ff7812 */ /* 0x000fe4000780c0ff */
[----:B------:R-:W-:Y:S02]  /*6740*/  @P2 LOP3.LUT R4, R4, 0x2000, RZ, 0xfc, !PT ;  /* 0x0000200004042812 */ /* 0x000fe400078efcff */
[----:B------:R-:W-:Y:S02]  /*6750*/  @P5 LOP3.LUT R17, R17, 0x4000, RZ, 0xfc, !PT ;  /* 0x0000400011115812 */ /* 0x000fe400078efcff */
[----:B------:R-:W-:Y:S01]  /*6760*/  ISETP.NE.AND P5, PT, R110, RZ, PT ;  /* 0x000000ff6e00720c */ /* 0x000fe20003fa5270 */
[----:B------:R-:W-:Y:S01]  /*6770*/  IMAD.MOV.U32 R110, RZ, RZ, RZ ;  /* 0x000000ffff6e7224 */ /* 0x000fe200078e00ff */
[----:B------:R-:W-:-:S02]  /*6780*/  LOP3.LUT R17, R17, 0xffffdfff, RZ, 0xc0, !PT ;  /* 0xffffdfff11117812 */ /* 0x000fc400078ec0ff */
[----:B------:R-:W-:Y:S02]  /*6790*/  ISETP.GT.U32.OR P5, PT, R122, 0x35, P5 ;  /* 0x000000357a00780c */ /* 0x000fe40002fa4470 */
[----:B------:R-:W-:Y:S02]  /*67a0*/  ISETP.GT.U32.OR P0, PT, R40, 0xe0, P0 ;  /* 0x000000e02800780c */ /* 0x000fe40000704470 */
[----:B------:R-:W-:Y:S02]  /*67b0*/  ISETP.GT.U32.OR P6, PT, R59, 0xe0, P6 ;  /* 0x000000e03b00780c */ /* 0x000fe400037c4470 */
[----:B------:R-:W-:Y:S02]  /*67c0*/  LOP3.LUT R4, R4, 0xfffff7ff, RZ, 0xc0, !PT ;  /* 0xfffff7ff04047812 */ /* 0x000fe400078ec0ff */
[----:B------:R-:W-:Y:S02]  /*67d0*/  LOP3.LUT P2, RZ, R0, 0x80000, RZ, 0xc0, !PT ;  /* 0x0008000000ff7812 */ /* 0x000fe4000784c0ff */
[----:B------:R-:W-:-:S02]  /*67e0*/  @P1 LOP3.LUT R4, R4, 0x800, RZ, 0xfc, !PT ;  /* 0x0000080004041812 */ /* 0x000fc400078efcff */
[----:B------:R-:W-:Y:S02]  /*67f0*/  ISETP.GT.U32.OR P2, PT, R92, 0xe0, P2 ;  /* 0x000000e05c00780c */ /* 0x000fe40001744470 */
[----:B------:R-:W-:Y:S02]  /*6800*/  CS2R R92, SRZ ;  /* 0x00000000005c7805 */ /* 0x000fe4000001ff00 */
[----:B------:R-:W-:Y:S02]  /*6810*/  @P5 LOP3.LUT R17, R17, 0x2000, RZ, 0xfc, !PT ;  /* 0x0000200011115812 */ /* 0x000fe400078efcff */
[----:B------:R-:W-:Y:S02]  /*6820*/  ISETP.NE.AND P5, PT, R111, RZ, PT ;  /* 0x000000ff6f00720c */ /* 0x000fe40003fa5270 */
[----:B------:R-:W-:Y:S02]  /*6830*/  LOP3.LUT R17, R17, 0xffffefff, RZ, 0xc0, !PT ;  /* 0xffffefff11117812 */ /* 0x000fe400078ec0ff */
[----:B------:R-:W-:-:S02]  /*6840*/  ISETP.GT.U32.OR P5, PT, R122, 0x35, P5 ;  /* 0x000000357a00780c */ /* 0x000fc40002fa4470 */
[----:B------:R-:W-:Y:S02]  /*6850*/  LOP3.LUT R4, R4, 0xfffffdff, RZ, 0xc0, !PT ;  /* 0xfffffdff04047812 */ /* 0x000fe400078ec0ff */
[----:B------:R-:W-:Y:S02]  /*6860*/  LOP3.LUT P1, RZ, R0, 0x40000, RZ, 0xc0, !PT ;  /* 0x0004000000ff7812 */ /* 0x000fe4000782c0ff */
[----:B------:R-:W-:Y:S02]  /*6870*/  @P6 LOP3.LUT R4, R4, 0x200, RZ, 0xfc, !PT ;  /* 0x0000020004046812 */ /* 0x000fe400078efcff */
[----:B------:R-:W-:Y:S01]  /*6880*/  LOP3.LUT R67, R72, R39, RZ, 0xfc, !PT ;  /* 0x0000002748437212 */ /* 0x000fe200078efcff */
[----:B------:R-:W-:Y:S01]  /*6890*/  IMAD.MOV.U32 R72, RZ, RZ, RZ ;  /* 0x000000ffff487224 */ /* 0x000fe200078e00ff */
[----:B------:R-:W-:Y:S02]  /*68a0*/  LOP3.LUT R4, R4, 0x7fffffff, RZ, 0xc0, !PT ;  /* 0x7fffffff04047812 */ /* 0x000fe400078ec0ff */
[----:B------:R-:W-:Y:S01]  /*68b0*/  ISETP.GT.U32.OR P1, PT, R41, 0xe0, P1 ;  /* 0x000000e02900780c */ /* 0x000fe20000f24470 */
[----:B------:R-:W-:Y:S01]  /*68c0*/  IMAD R39, R70, 0xe0, R67 ;  /* 0x000000e046277824 */ /* 0x000fe200078e0243 */
[----:B------:R-:W-:Y:S01]  /*68d0*/  @P5 LOP3.LUT R17, R17, 0x1000, RZ, 0xfc, !PT ;  /* 0x0000100011115812 */ /* 0x000fe200078efcff */
[----:B------:R-:W-:Y:S01]  /*68e0*/  IMAD R41, R78, 0xc400, RZ ;  /* 0x0000c4004e297824 */ /* 0x000fe200078e02ff */
[----:B------:R-:W-:-:S02]  /*68f0*/  ISETP.NE.AND P5, PT, R112, RZ, PT ;  /* 0x000000ff7000720c */ /* 0x000fc40003fa5270 */
[----:B------:R-:W-:Y:S02]  /*6900*/  CS2R R78, SRZ ;  /* 0x00000000004e7805 */ /* 0x000fe4000001ff00 */
[----:B------:R-:W-:Y:S02]  /*6910*/  LOP3.LUT R17, R17, 0xfffff7ff, RZ, 0xc0, !PT ;  /* 0xfffff7ff11117812 */ /* 0x000fe400078ec0ff */
[----:B------:R-:W-:Y:S02]  /*6920*/  CS2R R70, SRZ ;  /* 0x0000000000467805 */ /* 0x000fe4000001ff00 */
[----:B------:R-:W-:Y:S01]  /*6930*/  ISETP.GT.U32.OR P5, PT, R122, 0x35, P5 ;  /* 0x000000357a00780c */ /* 0x000fe20002fa4470 */
[----:B------:R-:W-:Y:S01]  /*6940*/  IMAD.MOV.U32 R112, RZ, RZ, RZ ;  /* 0x000000ffff707224 */ /* 0x000fe200078e00ff */
[----:B------:R-:W-:Y:S02]  /*6950*/  SHF.R.U32.HI R40, RZ, 0x18, R101 ;  /* 0x00000018ff287819 */ /* 0x000fe40000011665 */
[----:B------:R-:W-:-:S03]  /*6960*/  LOP3.LUT P6, RZ, R0, 0x20000, RZ, 0xc0, !PT ;  /* 0x0002000000ff7812 */ /* 0x000fc600078cc0ff */
[----:B------:R-:W-:Y:S01]  /*6970*/  IMAD R59, R40, 0xc400, RZ ;  /* 0x0000c400283b7824 */ /* 0x000fe200078e02ff */
[----:B------:R-:W-:Y:S01]  /*6980*/  LOP3.LUT R40, R41, R52, RZ, 0xfc, !PT ;  /* 0x0000003429287212 */ /* 0x000fe200078efcff */
[----:B------:R-:W-:Y:S02]  /*6990*/  IMAD R41, R42, 0xc400, RZ ;  /* 0x0000c4002a297824 */ /* 0x000fe400078e02ff */
[----:B------:R-:W-:Y:S01]  /*69a0*/  VIADD R52, R52, UR5 ;  /* 0x0000000534347c36 */ /* 0x000fe20008000000 */
[----:B------:R-:W-:Y:S01]  /*69b0*/  LOP3.LUT R42, R59, R98, RZ, 0xfc, !PT ;  /* 0x000000623b2a7212 */ /* 0x000fe200078efcff */
[----:B------:R-:W-:Y:S01]  /*69c0*/  VIADD R98, R98, UR5 ;  /* 0x0000000562627c36 */ /* 0x000fe20008000000 */
[----:B------:R-:W-:Y:S01]  /*69d0*/  @P5 LOP3.LUT R17, R17, 0x800, RZ, 0xfc, !PT ;  /* 0x0000080011115812 */ /* 0x000fe200078efcff */
[----:B------:R-:W-:Y:S01]  /*69e0*/  IMAD R40, R63, 0xe0, R40 ;  /* 0x000000e03f287824 */ /* 0x000fe200078e0228 */
[----:B------:R-:W-:Y:S02]  /*69f0*/  ISETP.NE.AND P5, PT, R113, RZ, PT ;  /* 0x000000ff7100720c */ /* 0x000fe40003fa5270 */
[----:B------:R-:W-:-:S02]  /*6a00*/  LOP3.LUT R17, R17, 0xfffffbff, RZ, 0xc0, !PT ;  /* 0xfffffbff11117812 */ /* 0x000fc400078ec0ff */
[----:B------:R-:W-:Y:S02]  /*6a10*/  ISETP.GT.U32.OR P5, PT, R122, 0x35, P5 ;  /* 0x000000357a00780c */ /* 0x000fe40002fa4470 */
[----:B------:R-:W-:Y:S01]  /*6a20*/  LOP3.LUT R60, R41, R96, RZ, 0xfc, !PT ;  /* 0x00000060293c7212 */ /* 0x000fe200078efcff */
[----:B------:R-:W-:Y:S02]  /*6a30*/  VIADD R96, R96, UR5 ;  /* 0x0000000560607c36 */ /* 0x000fe40008000000 */
[----:B------:R-:W-:Y:S02]  /*6a40*/  IMAD R41, R77, 0xe0, R42 ;  /* 0x000000e04d297824 */ /* 0x000fe400078e022a */
[----:B------:R-:W-:Y:S01]  /*6a50*/  IMAD R42, R76, 0xe0, R95 ;  /* 0x000000e04c2a7824 */ /* 0x000fe200078e025f */
[----:B------:R-:W-:Y:S01]  /*6a60*/  CS2R R94, SRZ ;  /* 0x00000000005e7805 */ /* 0x000fe2000001ff00 */
[----:B------:R-:W-:Y:S01]  /*6a70*/  IMAD R43, R43, 0xe0, R60 ;  /* 0x000000e02b2b7824 */ /* 0x000fe200078e023c */
[----:B------:R-:W-:-:S03]  /*6a80*/  CS2R R76, SRZ ;  /* 0x00000000004c7805 */ /* 0x000fc6000001ff00 */
        /* <DEDUP_REMOVED lines=15> */
[----:B------:R-:W-:-:S02]  /*6b80*/  ISETP.NE.AND P4, PT, R117, RZ, PT ;  /* 0x000000ff7500720c */ /* 0x000fc40003f85270 */
[----:B------:R-:W-:Y:S02]  /*6b90*/  LOP3.LUT R17, R17, 0xffffffbf, RZ, 0xc0, !PT ;  /* 0xffffffbf11117812 */ /* 0x000fe400078ec0ff */
[----:B------:R-:W-:Y:S02]  /*6ba0*/  P2R R102, PR, RZ, 0x20 ;  /* 0x00000020ff667803 */ /* 0x000fe40000000000 */
[----:B------:R-:W-:Y:S02]  /*6bb0*/  @P0 LOP3.LUT R17, R17, 0x40, RZ, 0xfc, !PT ;  /* 0x0000004011110812 */ /* 0x000fe400078efcff */
[----:B------:R-:W-:Y:S02]  /*6bc0*/  LOP3.LUT P5, RZ, R0, 0x400000, RZ, 0xc0, !PT ;  /* 0x0040000000ff7812 */ /* 0x000fe400078ac0ff */
[----:B------:R-:W-:Y:S02]  /*6bd0*/  ISETP.NE.AND P0, PT, R69, RZ, PT ;  /* 0x000000ff4500720c */ /* 0x000fe40003f05270 */
[----:B------:R-:W-:-:S02]  /*6be0*/  ISETP.GT.U32.OR P4, PT, R122, 0x33, P4 ;  /* 0x000000337a00780c */ /* 0x000fc40002784470 */
[----:B------:R-:W-:Y:S02]  /*6bf0*/  CS2R R122, SRZ ;  /* 0x00000000007a7805 */ /* 0x000fe4000001ff00 */
[----:B------:R-:W-:Y:S02]  /*6c00*/  ISETP.GT.U32.OR P0, PT, R64, 0xe0, P0 ;  /* 0x000000e04000780c */ /* 0x000fe40000704470 */
[----:B------:R-:W-:Y:S02]  /*6c10*/  ISETP.GT.U32.OR P5, PT, R90, 0xe0, P5 ;  /* 0x000000e05a00780c */ /* 0x000fe40002fa4470 */
[----:B------:R-:W-:Y:S02]  /*6c20*/  P2R R103, PR, RZ, 0x10 ;  /* 0x00000010ff677803 */ /* 0x000fe40000000000 */
[----:B------:R-:W-:Y:S02]  /*6c30*/  LOP3.LUT P4, RZ, R0, 0x200000, RZ, 0xc0, !PT ;  /* 0x0020000000ff7812 */ /* 0x000fe4000788c0ff */
[----:B------:R-:W-:-:S02]  /*6c40*/  LOP3.LUT R17, R17, 0xffffffdf, RZ, 0xc0, !PT ;  /* 0xffffffdf11117812 */ /* 0x000fc400078ec0ff */
[----:B------:R-:W-:Y:S02]  /*6c50*/  ISETP.GT.U32.OR P4, PT, R91, 0xe0, P4 ;  /* 0x000000e05b00780c */ /* 0x000fe40002784470 */
[----:B------:R-:W-:Y:S02]  /*6c60*/  CS2R R90, SRZ ;  /* 0x00000000005a7805 */ /* 0x000fe4000001ff00 */
[----:B------:R-:W-:Y:S02]  /*6c70*/  @P0 LOP3.LUT R17, R17, 0x20, RZ, 0xfc, !PT ;  /* 0x0000002011110812 */ /* 0x000fe400078efcff */
[----:B------:R-:W-:Y:S02]  /*6c80*/  @P5 LOP3.LUT R4, R4, 0x80000000, RZ, 0xfc, !PT ;  /* 0x8000000004045812 */ /* 0x000fe400078efcff */
[----:B------:R-:W-:Y:S02]  /*6c90*/  ISETP.NE.AND P0, PT, R73, RZ, PT ;  /* 0x000000ff4900720c */ /* 0x000fe40003f05270 */
[----:B------:R-:W-:-:S02]  /*6ca0*/  LOP3.LUT R4, R4, 0xdfffffff, RZ, 0xc0, !PT ;  /* 0xdfffffff04047812 */ /* 0x000fc400078ec0ff */
[----:B------:R-:W-:Y:S02]  /*6cb0*/  ISETP.GT.U32.OR P0, PT, R66, 0xe0, P0 ;  /* 0x000000e04200780c */ /* 0x000fe40000704470 */
[----:B------:R-:W-:Y:S02]  /*6cc0*/  @P4 LOP3.LUT R4, R4, 0x20000000, RZ, 0xfc, !PT ;  /* 0x2000000004044812 */ /* 0x000fe400078efcff */
[----:B------:R-:W-:Y:S02]  /*6cd0*/  LOP3.LUT R17, R17, 0xfffffff7, RZ, 0xc0, !PT ;  /* 0xfffffff711117812 */ /* 0x000fe400078ec0ff */
[----:B------:R-:W-:Y:S02]  /*6ce0*/  LOP3.LUT R4, R4, 0xf7ffffff, RZ, 0xc0, !PT ;  /* 0xf7ffffff04047812 */ /* 0x000fe400078ec0ff */
[----:B------:R-:W-:Y:S02]  /*6cf0*/  LOP3.LUT P5, RZ, R151, 0x20, RZ, 0xc0, !PT ;  /* 0x0000002097ff7812 */ /* 0x000fe400078ac0ff */
[----:B------:R-:W-:-:S02]  /*6d00*/  @P3 LOP3.LUT R4, R4, 0x8000000, RZ, 0xfc, !PT ;  /* 0x0800000004043812 */ /* 0x000fc400078efcff */
[----:B------:R-:W-:Y:S02]  /*6d10*/  P2R R68, PR, RZ, 0x20 ;  /* 0x00000020ff447803 */ /* 0x000fe40000000000 */
[----:B------:R-:W-:Y:S02]  /*6d20*/  @P0 LOP3.LUT R17, R17, 0x8, RZ, 0xfc, !PT ;  /* 0x0000000811110812 */ /* 0x000fe400078efcff */
[----:B------:R-:W-:Y:S02]  /*6d30*/  ISETP.NE.AND P0, PT, R74, RZ, PT ;  /* 0x000000ff4a00720c */ /* 0x000fe40003f05270 */
[----:B------:R-:W-:Y:S02]  /*6d40*/  CS2R R74, SRZ ;  /* 0x00000000004a7805 */ /* 0x000fe4000001ff00 */
[----:B------:R-:W-:Y:S02]  /*6d50*/  LOP3.LUT P5, RZ, R151, 0x40, RZ, 0xc0, !PT ;  /* 0x0000004097ff7812 */ /* 0x000fe400078ac0ff */
[----:B------:R-:W-:-:S02]  /*6d60*/  LOP3.LUT R4, R4, 0xfdffffff, RZ, 0xc0, !PT ;  /* 0xfdffffff04047812 */ /* 0x000fc400078ec0ff */
[----:B------:R-:W-:Y:S02]  /*6d70*/  ISETP.GT.U32.OR P0, PT, R88, 0xe0, P0 ;  /* 0x000000e05800780c */ /* 0x000fe40000704470 */
[----:B------:R-:W-:Y:S02]  /*6d80*/  CS2R R88, SRZ ;  /* 0x0000000000587805 */ /* 0x000fe4000001ff00 */
[----:B------:R-:W-:Y:S02]  /*6d90*/  P2R R67, PR, RZ, 0x20 ;  /* 0x00000020ff437803 */ /* 0x000fe40000000000 */
[----:B------:R-:W-:Y:S02]  /*6da0*/  @P2 LOP3.LUT R4, R4, 0x2000000, RZ, 0xfc, !PT ;  /* 0x0200000004042812 */ /* 0x000fe400078efcff */
[----:B------:R-:W-:Y:S02]  /*6db0*/  LOP3.LUT P5, RZ, R151, 0x80, RZ, 0xc0, !PT ;  /* 0x0000008097ff7812 */ /* 0x000fe400078ac0ff */
[----:B------:R-:W-:-:S02]  /*6dc0*/  LOP3.LUT R4, R4, 0xff7fffff, RZ, 0xc0, !PT ;  /* 0xff7fffff04047812 */ /* 0x000fc400078ec0ff */
[----:B------:R-:W-:Y:S02]  /*6dd0*/  P2R R66, PR, RZ, 0x20 ;  /* 0x00000020ff427803 */ /* 0x000fe40000000000 */
[----:B------:R-:W-:Y:S02]  /*6de0*/  LOP3.LUT P5, RZ, R151, 0x100, RZ, 0xc0, !PT ;  /* 0x0000010097ff7812 */ /* 0x000fe400078ac0ff */
[----:B------:R-:W-:Y:S02]  /*6df0*/  LOP3.LUT R17, R17, 0xfffffffd, RZ, 0xc0, !PT ;  /* 0xfffffffd11117812 */ /* 0x000fe400078ec0ff */
[----:B------:R-:W-:Y:S02]  /*6e00*/  @P1 LOP3.LUT R4, R4, 0x800000, RZ, 0xfc, !PT ;  /* 0x0080000004041812 */ /* 0x000fe400078efcff */
[----:B------:R-:W-:Y:S02]  /*6e10*/  ISETP.GT.U32.OR P1, PT, R61, 0xe0, P6 ;  /* 0x000000e03d00780c */ /* 0x000fe40003724470 */
[----:B------:R-:W-:-:S02]  /*6e20*/  P2R R65, PR, RZ, 0x20 ;  /* 0x00000020ff417803 */ /* 0x000fc40000000000 */
[----:B------:R-:W-:Y:S02]  /*6e30*/  LOP3.LUT P5, RZ, R151, 0x200, RZ, 0xc0, !PT ;  /* 0x0000020097ff7812 */ /* 0x000fe400078ac0ff */
[----:B------:R-:W-:Y:S02]  /*6e40*/  @P0 LOP3.LUT R17, R17, 0x2, RZ, 0xfc, !PT ;  /* 0x0000000211110812 */ /* 0x000fe400078efcff */
[C---:B------:R-:W-:Y:S02]  /*6e50*/  LOP3.LUT P0, RZ, R0.reuse, 0x8000, RZ, 0xc0, !PT ;  /* 0x0000800000ff7812 */ /* 0x040fe4000780c0ff */
[----:B------:R-:W-:Y:S02]  /*6e60*/  P2R R64, PR, RZ, 0x20 ;  /* 0x00000020ff407803 */ /* 0x000fe40000000000 */
[----:B------:R-:W-:Y:S02]  /*6e70*/  LOP3.LUT P5, RZ, R0, 0x40000000, RZ, 0xc0, !PT ;  /* 0x4000000000ff7812 */ /* 0x000fe400078ac0ff */
[----:B------:R-:W-:Y:S01]  /*6e80*/  ISETP.GT.U32.OR P0, PT, R98, 0xe0, P0 ;  /* 0x000000e06200780c */ /* 0x000fe20000704470 */
[----:B------:R-:W-:Y:S01]  /*6e90*/  IMAD.MOV.U32 R98, RZ, RZ, RZ ;  /* 0x000000ffff627224 */ /* 0x000fe200078e00ff */
[----:B------:R-:W-:-:S02]  /*6ea0*/  LOP3.LUT R4, R4, 0xffdfffff, RZ, 0xc0, !PT ;  /* 0xffdfffff04047812 */ /* 0x000fc400078ec0ff */
[----:B------:R-:W-:Y:S02]  /*6eb0*/  P2R R63, PR, RZ, 0x20 ;  /* 0x00000020ff3f7803 */ /* 0x000fe40000000000 */
[----:B------:R-:W-:Y:S02]  /*6ec0*/  LOP3.LUT P5, RZ, R0, 0x20000000, RZ, 0xc0, !PT ;  /* 0x2000000000ff7812 */ /* 0x000fe400078ac0ff */
[----:B------:R-:W-:Y:S02]  /*6ed0*/  @P1 LOP3.LUT R4, R4, 0x200000, RZ, 0xfc, !PT ;  /* 0x0020000004041812 */ /* 0x000fe400078efcff */
[----:B------:R-:W-:Y:S02]  /*6ee0*/  P2R R62, PR, RZ, 0x20 ;  /* 0x00000020ff3e7803 */ /* 0x000fe40000000000 */
[----:B------:R-:W-:Y:S02]  /*6ef0*/  LOP3.LUT P5, RZ, R151, 0x400, RZ, 0xc0, !PT ;  /* 0x0000040097ff7812 */ /* 0x000fe400078ac0ff */
[----:B------:R-:W-:-:S02]  /*6f00*/  LOP3.LUT R4, R4, 0xffffffdf, RZ, 0xc0, !PT ;  /* 0xffffffdf04047812 */ /* 0x000fc400078ec0ff */
[----:B------:R-:W-:Y:S02]  /*6f10*/  LOP3.LUT P6, RZ, R0, 0x10000, RZ, 0xc0, !PT ;  /* 0x0001000000ff7812 */ /* 0x000fe400078cc0ff */
[----:B------:R-:W-:Y:S02]  /*6f20*/  P2R R61, PR, RZ, 0x20 ;  /* 0x00000020ff3d7803 */ /* 0x000fe40000000000 */
[----:B------:R-:W-:Y:S02]  /*6f30*/  @P0 LOP3.LUT R4, R4, 0x20, RZ, 0xfc, !PT ;  /* 0x0000002004040812 */ /* 0x000fe400078efcff */
[----:B------:R-:W-:Y:S02]  /*6f40*/  LOP3.LUT P5, RZ, R0, 0x10000000, RZ, 0xc0, !PT ;  /* 0x1000000000ff7812 */ /* 0x000fe400078ac0ff */
[----:B------:R-:W-:Y:S01]  /*6f50*/  ISETP.GT.U32.OR P0, PT, R100, 0xe0, P6 ;  /* 0x000000e06400780c */ /* 0x000fe20003704470 */
[----:B------:R-:W-:Y:S01]  /*6f60*/  IMAD.MOV.U32 R100, RZ, RZ, RZ ;  /* 0x000000ffff647224 */ /* 0x000fe200078e00ff */
[----:B------:R-:W-:-:S02]  /*6f70*/  P2R R59, PR, RZ, 0x20 ;  /* 0x00000020ff3b7803 */ /* 0x000fc40000000000 */
[----:B------:R-:W-:Y:S02]  /*6f80*/  LOP3.LUT P5, RZ, R0, 0x8000000, RZ, 0xc0, !PT ;  /* 0x0800000000ff7812 */ /* 0x000fe400078ac0ff */
[----:B------:R-:W-:Y:S02]  /*6f90*/  LOP3.LUT R4, R4, 0xffffff7f, RZ, 0xc0, !PT ;  /* 0xffffff7f04047812 */ /* 0x000fe400078ec0ff */
[----:B------:R-:W-:Y:S01]  /*6fa0*/  ISETP.GT.U32.OR P5, PT, R44, 0xe0, P5 ;  /* 0x000000e02c00780c */ /* 0x000fe20002fa4470 */
[----:B------:R-:W-:Y:S01]  /*6fb0*/  IMAD.MOV.U32 R44, RZ, RZ, RZ ;  /* 0x000000ffff2c7224 */ /* 0x000fe200078e00ff */
[----:B------:R-:W-:Y:S02]  /*6fc0*/  LOP3.LUT R17, R17, 0xffffffef, RZ, 0xc0, !PT ;  /* 0xffffffef11117812 */ /* 0x000fe400078ec0ff */
[----:B------:R-:W-:Y:S02]  /*6fd0*/  LOP3.LUT P4, RZ, R151, 0x10, RZ, 0xc0, !PT ;  /* 0x0000001097ff7812 */ /* 0x000fe4000788c0ff */
[----:B------:R-:W-:-:S02]  /*6fe0*/  @P0 LOP3.LUT R4, R4, 0x80, RZ, 0xfc, !PT ;  /* 0x0000008004040812 */ /* 0x000fc400078efcff */
[----:B------:R-:W-:Y:S02]  /*6ff0*/  ISETP.GT.U32.OR P4, PT, R56, 0xe0, P4 ;  /* 0x000000e03800780c */ /* 0x000fe40002784470 */
[----:B------:R-:W-:Y:S02]  /*7000*/  LOP3.LUT R4, R4, 0xfffbffff, RZ, 0xc0, !PT ;  /* 0xfffbffff04047812 */ /* 0x000fe400078ec0ff */
[----:B------:R-:W-:Y:S02]  /*7010*/  LOP3.LUT P3, RZ, R151, 0x8, RZ, 0xc0, !PT ;  /* 0x0000000897ff7812 */ /* 0x000fe4000786c0ff */
[----:B------:R-:W-:Y:S02]  /*7020*/  @P5 LOP3.LUT R4, R4, 0x40000, RZ, 0xfc, !PT ;  /* 0x0004000004045812 */ /* 0x000fe400078efcff */
[----:B------:R-:W-:Y:S02]  /*7030*/  ISETP.NE.AND P5, PT, R59, RZ, PT ;  /* 0x000000ff3b00720c */ /* 0x000fe40003fa5270 */
[----:B------:R-:W-:-:S02]  /*7040*/  LOP3.LUT R4, R4, 0xfffeffff, RZ, 0xc0, !PT ;  /* 0xfffeffff04047812 */ /* 0x000fc400078ec0ff */
[----:B------:R-:W-:Y:S02]  /*7050*/  ISETP.GT.U32.OR P5, PT, R46, 0xe0, P5 ;  /* 0x000000e02e00780c */ /* 0x000fe40002fa4470 */
[----:B------:R-:W-:Y:S02]  /*7060*/  ISETP.GT.U32.OR P3, PT, R55, 0xe0, P3 ;  /* 0x000000e03700780c */ /* 0x000fe40001f64470 */
[C---:B------:R-:W-:Y:S02]  /*7070*/  LOP3.LUT P2, RZ, R151.reuse, 0x4, RZ, 0xc0, !PT ;  /* 0x0000000497ff7812 */ /* 0x040fe4000784c0ff */
[----:B------:R-:W-:Y:S02]  /*7080*/  LOP3.LUT P1, RZ, R151, 0x2, RZ, 0xc0, !PT ;  /* 0x0000000297ff7812 */ /* 0x000fe4000782c0ff */
[----:B------:R-:W-:Y:S02]  /*7090*/  ISETP.GT.U32.OR P2, PT, R53, 0xe0, P2 ;  /* 0x000000e03500780c */ /* 0x000fe40001744470 */
[----:B------:R-:W-:-:S02]  /*70a0*/  ISETP.GT.U32.OR P1, PT, R51, 0xe0, P1 ;  /* 0x000000e03300780c */ /* 0x000fc40000f24470 */
[----:B------:R-:W-:Y:S02]  /*70b0*/  LOP3.LUT P0, RZ, R151, 0x1, RZ, 0xc0, !PT ;  /* 0x0000000197ff7812 */ /* 0x000fe4000780c0ff */
[----:B------:R-:W-:Y:S02]  /*70c0*/  @P5 LOP3.LUT R4, R4, 0x10000, RZ, 0xfc, !PT ;  /* 0x0001000004045812 */ /* 0x000fe400078efcff */
[----:B------:R-:W-:Y:S02]  /*70d0*/  ISETP.NE.AND P5, PT, R61, RZ, PT ;  /* 0x000000ff3d00720c */ /* 0x000fe40003fa5270 */
[----:B------:R-:W-:Y:S02]  /*70e0*/  CS2R R60, SRZ ;  /* 0x00000000003c7805 */ /* 0x000fe4000001ff00 */
[----:B------:R-:W-:Y:S02]  /*70f0*/  LOP3.LUT R4, R4, 0xffffbfff, RZ, 0xc0, !PT ;  /* 0xffffbfff04047812 */ /* 0x000fe400078ec0ff */
[----:B------:R-:W-:-:S02]  /*7100*/  ISETP.GT.U32.OR P5, PT, R45, 0xe0, P5 ;  /* 0x000000e02d00780c */ /* 0x000fc40002fa4470 */
[----:B------:R-:W-:Y:S02]  /*7110*/  ISETP.GT.U32.OR P0, PT, R52, 0xe0, P0 ;  /* 0x000000e03400780c */ /* 0x000fe40000704470 */
[----:B------:R-:W-:Y:S02]  /*7120*/  CS2R R52, SRZ ;  /* 0x0000000000347805 */ /* 0x000fe4000001ff00 */
[----:B------:R-:W-:-:S04]  /*7130*/  LOP3.LUT P6, RZ, R0, 0x80000000, RZ, 0xc0, !PT ;  /* 0x8000000000ff7812 */ /* 0x000fc800078cc0ff */
[----:B------:R-:W-:Y:S01]  /*7140*/  ISETP.GT.U32.OR P6, PT, R96, 0xe0, P6 ;  /* 0x000000e06000780c */ /* 0x000fe200037c4470 */
[----:B------:R-:W-:Y:S02]  /*7150*/  IMAD.MOV.U32 R96, RZ, RZ, RZ ;  /* 0x000000ffff607224 */ /* 0x000fe400078e00ff */
[----:B------:R-:W-:Y:S02]  /*7160*/  @P5 LOP3.LUT R4, R4, 0x4000, RZ, 0xfc, !PT ;  /* 0x0000400004045812 */ /* 0x000fe400078efcff */
[----:B------:R-:W-:Y:S02]  /*7170*/  ISETP.NE.AND P5, PT, R62, RZ, PT ;  /* 0x000000ff3e00720c */ /* 0x000fe40003fa5270 */
[----:B------:R-:W-:Y:S02]  /*7180*/  LOP3.LUT R4, R4, 0xffffefff, RZ, 0xc0, !PT ;  /* 0xffffefff04047812 */ /* 0x000fe400078ec0ff */
[----:B------:R-:W-:-:S13]  /*7190*/  ISETP.GT.U32.OR P5, PT, R47, 0xe0, P5 ;  /* 0x000000e02f00780c */ /* 0x000fda0002fa4470 */
[----:B------:R-:W-:Y:S02]  /*71a0*/  @P5 LOP3.LUT R4, R4, 0x1000, RZ, 0xfc, !PT ;  /* 0x0000100004045812 */ /* 0x000fe400078efcff */
[----:B------:R-:W-:Y:S02]  /*71b0*/  ISETP.NE.AND P5, PT, R63, RZ, PT ;  /* 0x000000ff3f00720c */ /* 0x000fe40003fa5270 */
[----:B------:R-:W-:Y:S02]  /*71c0*/  CS2R R62, SRZ ;  /* 0x00000000003e7805 */ /* 0x000fe4000001ff00 */
        /* <DEDUP_REMOVED lines=10> */
[----:B------:R-:W-:Y:S02]  /*7270*/  ISETP.GT.U32.OR P5, PT, R50, 0xe0, P5 ;  /* 0x000000e03200780c */ /* 0x000fe40002fa4470 */
[----:B------:R-:W-:-:S11]  /*7280*/  CS2R R50, SRZ ;  /* 0x0000000000327805 */ /* 0x000fd6000001ff00 */
[----:B------:R-:W-:Y:S02]  /*7290*/  @P5 LOP3.LUT R17, R17, 0x4, RZ, 0xfc, !PT ;  /* 0x0000000411115812 */ /* 0x000fe400078efcff */
[----:B------:R-:W-:Y:S02]  /*72a0*/  ISETP.NE.AND P5, PT, R66, RZ, PT ;  /* 0x000000ff4200720c */ /* 0x000fe40003fa5270 */
[----:B------:R-:W-:Y:S02]  /*72b0*/  LOP3.LUT R17, R17, 0xfffffffe, RZ, 0xc0, !PT ;  /* 0xfffffffe11117812 */ /* 0x000fe400078ec0ff */
[----:B------:R-:W-:Y:S01]  /*72c0*/  ISETP.GT.U32.OR P5, PT, R58, 0xe0, P5 ;  /* 0x000000e03a00780c */ /* 0x000fe20002fa4470 */
[----:B------:R-:W-:-:S12]  /*72d0*/  IMAD.MOV.U32 R58, RZ, RZ, RZ ;  /* 0x000000ffff3a7224 */ /* 0x000fd800078e00ff */
[----:B------:R-:W-:Y:S02]  /*72e0*/  @P5 LOP3.LUT R17, R17, 0x1, RZ, 0xfc, !PT ;  /* 0x0000000111115812 */ /* 0x000fe400078efcff */
[----:B------:R-:W-:Y:S02]  /*72f0*/  ISETP.NE.AND P5, PT, R67, RZ, PT ;  /* 0x000000ff4300720c */ /* 0x000fe40003fa5270 */
[----:B------:R-:W-:Y:S02]  /*7300*/  CS2R R66, SRZ ;  /* 0x0000000000427805 */ /* 0x000fe4000001ff00 */
[----:B------:R-:W-:Y:S02]  /*7310*/  ISETP.GT.U32.OR P5, PT, R57, 0xe0, P5 ;  /* 0x000000e03900780c */ /* 0x000fe40002fa4470 */
[----:B------:R-:W-:-:S11]  /*7320*/  CS2R R56, SRZ ;  /* 0x0000000000387805 */ /* 0x000fd6000001ff00 */
[----:B------:R-:W-:Y:S02]  /*7330*/  @P5 LOP3.LUT R4, R4, 0x40000000, RZ, 0xfc, !PT ;  /* 0x4000000004045812 */ /* 0x000fe400078efcff */
[----:B------:R-:W-:Y:S02]  /*7340*/  ISETP.NE.AND P5, PT, R68, RZ, PT ;  /* 0x000000ff4400720c */ /* 0x000fe40003fa5270 */
[----:B------:R-:W-:Y:S02]  /*7350*/  CS2R R68, SRZ ;  /* 0x0000000000447805 */ /* 0x000fe4000001ff00 */
[----:B------:R-:W-:Y:S02]  /*7360*/  LOP3.LUT R4, R4, 0xefffffff, RZ, 0xc0, !PT ;  /* 0xefffffff04047812 */ /* 0x000fe400078ec0ff */
[----:B------:R-:W-:Y:S02]  /*7370*/  ISETP.GT.U32.OR P5, PT, R54, 0xe0, P5 ;  /* 0x000000e03600780c */ /* 0x000fe40002fa4470 */
[----:B------:R-:W-:-:S11]  /*7380*/  CS2R R54, SRZ ;  /* 0x0000000000367805 */ /* 0x000fd6000001ff00 */
[----:B------:R-:W-:Y:S02]  /*7390*/  @P5 LOP3.LUT R4, R4, 0x10000000, RZ, 0xfc, !PT ;  /* 0x1000000004045812 */ /* 0x000fe400078efcff */
[----:B------:R-:W-:Y:S01]  /*73a0*/  ISETP.NE.AND P5, PT, R102, RZ, PT ;  /* 0x000000ff6600720c */ /* 0x000fe20003fa5270 */
[----:B------:R-:W-:Y:S01]  /*73b0*/  IMAD.MOV.U32 R102, RZ, RZ, RZ ;  /* 0x000000ffff667224 */ /* 0x000fe200078e00ff */
[----:B------:R-:W-:-:S04]  /*73c0*/  LOP3.LUT R4, R4, 0xfbffffff, RZ, 0xc0, !PT ;  /* 0xfbffffff04047812 */ /* 0x000fc800078ec0ff */
[----:B------:R-:W-:Y:S02]  /*73d0*/  @P4 LOP3.LUT R4, R4, 0x4000000, RZ, 0xfc, !PT ;  /* 0x0400000004044812 */ /* 0x000fe400078efcff */
[----:B------:R-:W-:Y:S02]  /*73e0*/  ISETP.NE.AND P4, PT, R103, RZ, PT ;  /* 0x000000ff6700720c */ /* 0x000fe40003f85270 */
[----:B------:R-:W-:-:S04]  /*73f0*/  LOP3.LUT R4, R4, 0xfeffffff, RZ, 0xc0, !PT ;  /* 0xfeffffff04047812 */ /* 0x000fc800078ec0ff */
        /* <DEDUP_REMOVED lines=14> */
[----:B----4-:R-:W-:-:S07]  /*74e0*/  @P6 LOP3.LUT R4, R4, 0x40, RZ, 0xfc, !PT ;  /* 0x0000004004046812 */ /* 0x010fce00078efcff */
.L_x_70:
[----:B------:R-:W-:Y:S01]  /*74f0*/  P2R R113, PR, RZ, 0x20 ;  /* 0x00000020ff717803 */ /* 0x000fe20000000000 */
[----:B------:R-:W0:Y:S01]  /*7500*/  @!P1 LDC.64 R196, c[0x0][0x388] ;  /* 0x0000e200ffc49b82 */ /* 0x000e220000000a00 */
[C---:B------:R-:W-:Y:S02]  /*7510*/  LOP3.LUT P5, RZ, R4.reuse, 0x10, RZ, 0xc0, !PT ;  /* 0x0000001004ff7812 */ /* 0x040fe400078ac0ff */
[----:B------:R-:W-:Y:S02]  /*7520*/  P2R R103, PR, RZ, 0x8 ;  /* 0x00000008ff677803 */ /* 0x000fe40000000000 */
[----:B------:R-:W-:Y:S02]  /*7530*/  LOP3.LUT P3, RZ, R4, 0x8, RZ, 0xc0, !PT ;  /* 0x0000000804ff7812 */ /* 0x000fe4000786c0ff */
[----:B------:R-:W-:Y:S01]  /*7540*/  PRMT R48, R18, 0x9910, RZ ;  /* 0x0000991012307816 */ /* 0x000fe200000000ff */
[----:B------:R-:W1:Y:S01]  /*7550*/  @!P0 LDC.64 R198, c[0x0][0x388] ;  /* 0x0000e200ffc68b82 */ /* 0x000e620000000a00 */
[----:B------:R-:W-:-:S02]  /*7560*/  PRMT R59, R20, 0x9910, RZ ;  /* 0x00009910143b7816 */ /* 0x000fc400000000ff */
[----:B------:R-:W-:Y:S01]  /*7570*/  P2R R105, PR, RZ, 0x10 ;  /* 0x00000010ff697803 */ /* 0x000fe20000000000 */
[----:B------:R-:W-:Y:S01]  /*7580*/  IMAD R48, R48, 0x48, RZ ;  /* 0x0000004830307824 */ /* 0x000fe200078e02ff */
[----:B------:R-:W-:Y:S01]  /*7590*/  LOP3.LUT P4, RZ, R4, 0x4, RZ, 0xc0, !PT ;  /* 0x0000000404ff7812 */ /* 0x000fe2000788c0ff */
[----:B------:R-:W2:Y:S01]  /*75a0*/  @!P5 S2R R45, SR_TID.Z ;  /* 0x00000000002dd919 */ /* 0x000ea20000002300 */
[----:B------:R-:W-:Y:S01]  /*75b0*/  PRMT R46, R22, 0x9910, RZ ;  /* 0x00009910162e7816 */ /* 0x000fe200000000ff */
[----:B------:R-:W-:Y:S01]  /*75c0*/  IMAD R59, R59, 0x48, RZ ;  /* 0x000000483b3b7824 */ /* 0x000fe200078e02ff */
[----:B------:R-:W-:Y:S01]  /*75d0*/  LOP3.LUT P6, RZ, R0, 0x100, RZ, 0xc0, !PT ;  /* 0x0000010000ff7812 */ /* 0x000fe200078cc0ff */
[----:B------:R-:W3:Y:S01]  /*75e0*/  @!P3 S2R R47, SR_TID.Z ;  /* 0x00000000002fb919 */ /* 0x000ee20000002300 */
[----:B------:R-:W-:Y:S01]  /*75f0*/  IMAD.MOV R48, RZ, RZ, -R48 ;  /* 0x000000ffff307224 */ /* 0x000fe200078e0a30 */
[----:B------:R-:W-:Y:S01]  /*7600*/  P2R R87, PR, RZ, 0x4 ;  /* 0x00000004ff577803 */ /* 0x000fe20000000000 */
[----:B------:R-:W-:Y:S01]  /*7610*/  IMAD R46, R46, 0x48, RZ ;  /* 0x000000482e2e7824 */ /* 0x000fe200078e02ff */
[----:B------:R-:W-:Y:S01]  /*7620*/  LOP3.LUT P2, RZ, R4, 0x2, RZ, 0xc0, !PT ;  /* 0x0000000204ff7812 */ /* 0x000fe2000784c0ff */
[----:B------:R-:W-:Y:S01]  /*7630*/  IMAD.MOV R97, RZ, RZ, -R59 ;  /* 0x000000ffff617224 */ /* 0x000fe200078e0a3b */
[----:B------:R-:W-:Y:S01]  /*7640*/  PRMT R99, R48, 0x7710, RZ ;  /* 0x0000771030637816 */ /* 0x000fe200000000ff */
[----:B------:R-:W-:Y:S01]  /*7650*/  IMAD.MOV R59, RZ, RZ, -R46 ;  /* 0x000000ffff3b7224 */ /* 0x000fe200078e0a2e */
[----:B------:R-:W-:Y:S01]  /*7660*/  P2R R115, PR, RZ, 0x40 ;  /* 0x00000040ff737803 */ /* 0x000fe20000000000 */
[----:B------:R-:W4:Y:S01]  /*7670*/  @!P4 S2R R49, SR_TID.Z ;  /* 0x000000000031c919 */ /* 0x000f220000002300 */
[----:B------:R-:W-:Y:S01]  /*7680*/  PRMT R46, R97, 0x7710, RZ ;  /* 0x00007710612e7816 */ /* 0x000fe200000000ff */
[----:B------:R-:W-:Y:S01]  /*7690*/  IMAD.IADD R99, R6, 0x1, R99 ;  /* 0x0000000106637824 */ /* 0x000fe200078e0263 */
[----:B------:R-:W-:Y:S01]  /*76a0*/  LOP3.LUT P6, RZ, R4, 0x1, RZ, 0xc0, !PT ;  /* 0x0000000104ff7812 */ /* 0x000fe200078cc0ff */
[----:B------:R-:W0:Y:S01]  /*76b0*/  @!P5 LDC.64 R208, c[0x0][0x388] ;  /* 0x0000e200ffd0db82 */ /* 0x000e220000000a00 */
[----:B------:R-:W-:Y:S01]  /*76c0*/  PRMT R59, R59, 0x7710, RZ ;  /* 0x000077103b3b7816 */ /* 0x000fe200000000ff */
[----:B------:R-:W-:Y:S01]  /*76d0*/  IMAD.IADD R46, R7, 0x1, R46 ;  /* 0x00000001072e7824 */ /* 0x000fe200078e022e */
[----:B------:R-:W-:Y:S01]  /*76e0*/  LOP3.LUT R99, R99, 0xffff, RZ, 0xc0, !PT ;  /* 0x0000ffff63637812 */ /* 0x000fe200078ec0ff */
[----:B------:R-:W1:Y:S01]  /*76f0*/  @!P2 S2R R73, SR_TID.Z ;  /* 0x000000000049a919 */ /* 0x000e620000002300 */
[----:B------:R-:W-:Y:S01]  /*7700*/  ISETP.NE.AND P2, PT, R87, RZ, PT ;  /* 0x000000ff5700720c */ /* 0x000fe20003f45270 */
[----:B------:R-:W-:Y:S01]  /*7710*/  IMAD.IADD R59, R8, 0x1, R59 ;  /* 0x00000001083b7824 */ /* 0x000fe200078e023b */
[----:B------:R-:W-:Y:S01]  /*7720*/  LOP3.LUT R101, R46, 0xffff, RZ, 0xc0, !PT ;  /* 0x0000ffff2e657812 */ /* 0x000fe200078ec0ff */
[----:B------:R-:W-:Y:S01]  /*7730*/  IMAD R48, R18, 0x240, R99 ;  /* 0x0000024012307824 */ /* 0x000fe200078e0263 */
[----:B------:R-:W-:Y:S01]  /*7740*/  PRMT R107, R30, 0x9910, RZ ;  /* 0x000099101e6b7816 */ /* 0x000fe200000000ff */
[----:B------:R-:W1:Y:S01]  /*7750*/  @!P0 S2R R97, SR_TID.Z ;  /* 0x0000000000618919 */ /* 0x000e620000002300 */
[----:B------:R-:W-:Y:S01]  /*7760*/  LOP3.LUT R59, R59, 0xffff, RZ, 0xc0, !PT ;  /* 0x0000ffff3b3b7812 */ /* 0x000fe200078ec0ff */
[----:B------:R-:W-:Y:S01]  /*7770*/  IMAD R152, R20, 0x240, R101 ;  /* 0x0000024014987824 */ /* 0x000fe200078e0265 */
[----:B------:R-:W-:Y:S01]  /*7780*/  PRMT R99, R28, 0x9910, RZ ;  /* 0x000099101c637816 */ /* 0x000fe200000000ff */
[----:B------:R-:W1:Y:S01]  /*7790*/  @!P6 S2R R87, SR_TID.Z ;  /* 0x000000000057e919 */ /* 0x000e620000002300 */
[--C-:B--2---:R-:W-:Y:S01]  /*77a0*/  @!P5 IMAD R45, R45, 0x40, R44.reuse ;  /* 0x000000402d2dd824 */ /* 0x104fe200078e022c */
[----:B------:R-:W-:Y:S01]  /*77b0*/  P2R R121, PR, RZ, 0x4 ;  /* 0x00000004ff797803 */ /* 0x000fe20000000000 */
[----:B------:R-:W-:Y:S01]  /*77c0*/  IMAD R46, R22, 0x240, R59 ;  /* 0x00000240162e7824 */ /* 0x000fe200078e023b */
[----:B------:R-:W2:Y:S01]  /*77d0*/  @!P2 S2R R101, SR_TID.Z ;  /* 0x000000000065a919 */ /* 0x000ea20000002300 */
[----:B---3--:R-:W-:Y:S01]  /*77e0*/  @!P3 IMAD R47, R47, 0x40, R44 ;  /* 0x000000402f2fb824 */ /* 0x008fe200078e022c */
[----:B------:R-:W-:Y:S01]  /*77f0*/  LOP3.LUT P2, RZ, R4, 0x2, RZ, 0xc0, !PT ;  /* 0x0000000204ff7812 */ /* 0x000fe2000784c0ff */
[----:B------:R-:W-:Y:S01]  /*7800*/  @!P5 IMAD R45, R45, 0x48, R48 ;  /* 0x000000482d2dd824 */ /* 0x000fe200078e0230 */
[----:B------:R-:W-:Y:S01]  /*7810*/  PRMT R48, R26, 0x9910, RZ ;  /* 0x000099101a307816 */ /* 0x000fe200000000ff */
[----:B------:R-:W-:Y:S01]  /*7820*/  @!P3 IMAD R59, R47, 0x48, R152 ;  /* 0x000000482f3bb824 */ /* 0x000fe200078e0298 */
[----:B------:R-:W-:Y:S01]  /*7830*/  ISETP.NE.AND P3, PT, R103, RZ, PT ;  /* 0x000000ff6700720c */ /* 0x000fe20003f65270 */
[----:B------:R-:W-:Y:S01]  /*7840*/  IMAD R107, R107, 0x48, RZ ;  /* 0x000000486b6b7824 */ /* 0x000fe200078e02ff */
[----:B------:R-:W3:Y:S01]  /*7850*/  @!P1 S2R R47, SR_TID.Z ;  /* 0x00000000002f9919 */ /* 0x000ee20000002300 */
[----:B------:R-:W-:Y:S01]  /*7860*/  IMAD R48, R48, 0x48, RZ ;  /* 0x0000004830307824 */ /* 0x000fe200078e02ff */
[----:B------:R-:W-:Y:S01]  /*7870*/  P2R R119, PR, RZ, 0x8 ;  /* 0x00000008ff777803 */ /* 0x000fe20000000000 */
[----:B------:R-:W-:Y:S01]  /*7880*/  IMAD R99, R99, 0x48, RZ ;  /* 0x0000004863637824 */ /* 0x000fe200078e02ff */
[----:B------:R-:W2:Y:S01]  /*7890*/  @!P6 LDC.64 R200, c[0x0][0x388] ;  /* 0x0000e200ffc8eb82 */ /* 0x000ea20000000a00 */
[----:B------:R-:W-:-:S02]  /*78a0*/  IMAD.MOV R48, RZ, RZ, -R48 ;  /* 0x000000ffff307224 */ /* 0x000fc400078e0a30 */
[----:B------:R-:W-:Y:S02]  /*78b0*/  IMAD.MOV R107, RZ, RZ, -R107 ;  /* 0x000000ffff6b7224 */ /* 0x000fe400078e0a6b */
[----:B------:R-:W-:Y:S01]  /*78c0*/  IMAD.MOV R152, RZ, RZ, -R99 ;  /* 0x000000ffff987224 */ /* 0x000fe200078e0a63 */
[----:B------:R-:W-:Y:S01]  /*78d0*/  PRMT R99, R48, 0x7710, RZ ;  /* 0x0000771030637816 */ /* 0x000fe200000000ff */
[----:B0-----:R-:W-:Y:S01]  /*78e0*/  @!P5 IMAD.WIDE.U32 R208, R45, 0x4, R208 ;  /* 0x000000042dd0d825 */ /* 0x001fe200078e00d0 */
[----:B------:R-:W-:Y:S01]  /*78f0*/  ISETP.NE.AND P5, PT, R113, RZ, PT ;  /* 0x000000ff7100720c */ /* 0x000fe20003fa5270 */
[----:B------:R-:W0:Y:S01]  /*7900*/  @!P3 S2R R103, SR_TID.Z ;  /* 0x000000000067b919 */ /* 0x000e220000002300 */
[----:B------:R-:W-:Y:S01]  /*7910*/  PRMT R107, R107, 0x7710, RZ ;  /* 0x000077106b6b7816 */ /* 0x000fe200000000ff */
[----:B----4-:R-:W-:Y:S01]  /*7920*/  @!P4 IMAD R49, R49, 0x40, R44 ;  /* 0x000000403131c824 */ /* 0x010fe200078e022c */
[----:B------:R-:W-:Y:S01]  /*7930*/  LOP3.LUT P3, RZ, R4, 0x4, RZ, 0xc0, !PT ;  /* 0x0000000404ff7812 */ /* 0x000fe2000786c0ff */
[----:B------:R-:W-:Y:S01]  /*7940*/  IMAD.IADD R48, R10, 0x1, R99 ;  /* 0x000000010a307824 */ /* 0x000fe200078e0263 */
[----:B------:R-:W-:Y:S01]  /*7950*/  PRMT R152, R152, 0x7710, RZ ;  /* 0x0000771098987816 */ /* 0x000fe200000000ff */
[----:B------:R-:W-:Y:S01]  /*7960*/  @!P4 IMAD R49, R49, 0x48, R46 ;  /* 0x000000483131c824 */ /* 0x000fe200078e022e */
[----:B------:R-:W-:Y:S01]  /*7970*/  PRMT R46, R24, 0x9910, RZ ;  /* 0x00009910182e7816 */ /* 0x000fe200000000ff */
[----:B------:R-:W-:Y:S01]  /*7980*/  IMAD.IADD R111, R12, 0x1, R107 ;  /* 0x000000010c6f7824 */ /* 0x000fe200078e026b */
[----:B------:R-:W-:Y:S01]  /*7990*/  P2R R117, PR, RZ, 0x8 ;  /* 0x00000008ff757803 */ /* 0x000fe20000000000 */
[----:B------:R-:W-:Y:S01]  /*79a0*/  IMAD.IADD R152, R11, 0x1, R152 ;  /* 0x000000010b987824 */ /* 0x000fe200078e0298 */
[----:B------:R-:W-:Y:S01]  /*79b0*/  LOP3.LUT P3, RZ, R4, 0x8, RZ, 0xc0, !PT ;  /* 0x0000000804ff7812 */ /* 0x000fe2000786c0ff */
[----:B------:R-:W-:Y:S01]  /*79c0*/  IMAD R46, R46, 0x48, RZ ;  /* 0x000000482e2e7824 */ /* 0x000fe200078e02ff */
[----:B------:R-:W-:Y:S01]  /*79d0*/  LOP3.LUT R107, R48, 0xffff, RZ, 0xc0, !PT ;  /* 0x0000ffff306b7812 */ /* 0x000fe200078ec0ff */
[----:B------:R-:W4:Y:S01]  /*79e0*/  @!P5 S2R R45, SR_TID.Z ;  /* 0x00000000002dd919 */ /* 0x000f220000002300 */
[----:B------:R-:W-:Y:S01]  /*79f0*/  LOP3.LUT R111, R111, 0xffff, RZ, 0xc0, !PT ;  /* 0x0000ffff6f6f7812 */ /* 0x000fe200078ec0ff */
[----:B-1----:R-:W-:Y:S01]  /*7a00*/  @!P6 IMAD R87, R87, 0x40, R44 ;  /* 0x000000405757e824 */ /* 0x002fe200078e022c */
[----:B------:R-:W-:Y:S01]  /*7a10*/  LOP3.LUT R109, R152, 0xffff, RZ, 0xc0, !PT ;  /* 0x0000ffff986d7812 */ /* 0x000fe200078ec0ff */
[----:B------:R-:W-:Y:S01]  /*7a20*/  IMAD R48, R26, 0x240, R107 ;  /* 0x000002401a307824 */ /* 0x000fe200078e026b */
[----:B------:R-:W-:Y:S01]  /*7a30*/  PRMT R107, R34, 0x9910, RZ ;  /* 0x00009910226b7816 */ /* 0x000fe200000000ff */
[----:B------:R-:W-:Y:S01]  /*7a40*/  IMAD.MOV R46, RZ, RZ, -R46 ;  /* 0x000000ffff2e7224 */ /* 0x000fe200078e0a2e */
[----:B------:R-:W1:Y:S01]  /*7a50*/  @!P2 LDC.64 R202, c[0x0][0x388] ;  /* 0x0000e200ffcaab82 */ /* 0x000e620000000a00 */
[----:B------:R-:W-:Y:S01]  /*7a60*/  IMAD R154, R30, 0x240, R111 ;  /* 0x000002401e9a7824 */ /* 0x000fe200078e026f */
[----:B------:R-:W-:Y:S01]  /*7a70*/  PRMT R111, R38, 0x9910, RZ ;  /* 0x00009910266f7816 */ /* 0x000fe200000000ff */
[----:B------:R-:W-:Y:S01]  /*7a80*/  @!P6 IMAD R87, R87, 0x48, R48 ;  /* 0x000000485757e824 */ /* 0x000fe200078e0230 */
[----:B------:R-:W-:Y:S01]  /*7a90*/  PRMT R48, R32, 0x9910, RZ ;  /* 0x0000991020307816 */ /* 0x000fe200000000ff */
[----:B------:R-:W-:Y:S01]  /*7aa0*/  IMAD R152, R28, 0x240, R109 ;  /* 0x000002401c987824 */ /* 0x000fe200078e026d */
[----:B------:R-:W-:Y:S01]  /*7ab0*/  PRMT R46, R46, 0x7710, RZ ;  /* 0x000077102e2e7816 */ /* 0x000fe200000000ff */
[----:B------:R-:W-:Y:S01]  /*7ac0*/  IMAD R111, R111, 0x48, RZ ;  /* 0x000000486f6f7824 */ /* 0x000fe200078e02ff */
[----:B------:R-:W1:Y:S01]  /*7ad0*/  @!P3 LDC.64 R206, c[0x0][0x388] ;  /* 0x0000e200ffcebb82 */ /* 0x000e620000000a00 */
[----:B------:R-:W-:Y:S01]  /*7ae0*/  ISETP.NE.AND P3, PT, R117, RZ, PT ;  /* 0x000000ff7500720c */ /* 0x000fe20003f65270 */
[----:B------:R-:W-:Y:S01]  /*7af0*/  IMAD R48, R48, 0x48, RZ ;  /* 0x0000004830307824 */ /* 0x000fe200078e02ff */
[----:B------:R-:W-:Y:S01]  /*7b00*/  PRMT R109, R36, 0x9910, RZ ;  /* 0x00009910246d7816 */ /* 0x000fe200000000ff */
[----:B------:R-:W-:Y:S01]  /*7b10*/  IMAD R107, R107, 0x48, RZ ;  /* 0x000000486b6b7824 */ /* 0x000fe200078e02ff */
[----:B------:R-:W-:Y:S01]  /*7b20*/  P2R R117, PR, RZ, 0x40 ;  /* 0x00000040ff757803 */ /* 0x000fe20000000000 */
[----:B------:R-:W-:Y:S01]  /*7b30*/  IMAD.IADD R46, R9, 0x1, R46 ;  /* 0x00000001092e7824 */ /* 0x000fe200078e022e */
[----:B------:R-:W-:Y:S01]  /*7b40*/  LOP3.LUT P6, RZ, R4, 0x10, RZ, 0xc0, !PT ;  /* 0x0000001004ff7812 */ /* 0x000fe200078cc0ff */
[----:B------:R-:W-:Y:S01]  /*7b50*/  IMAD.MOV R111, RZ, RZ, -R111 ;  /* 0x000000ffff6f7224 */ /* 0x000fe200078e0a6f */
[----:B------:R-:W-:Y:S01]  /*7b60*/  ISETP.NE.AND P4, PT, R105, RZ, PT ;  /* 0x000000ff6900720c */ /* 0x000fe20003f85270 */
[----:B------:R-:W-:Y:S01]  /*7b70*/  IMAD R109, R109, 0x48, RZ ;  /* 0x000000486d6d7824 */ /* 0x000fe200078e02ff */
[----:B------:R-:W-:Y:S01]  /*7b80*/  LOP3.LUT R99, R46, 0xffff, RZ, 0xc0, !PT ;  /* 0x0000ffff2e637812 */ /* 0x000fe200078ec0ff */
[----:B------:R-:W-:Y:S01]  /*7b90*/  IMAD.MOV R48, RZ, RZ, -R48 ;  /* 0x000000ffff307224 */ /* 0x000fe200078e0a30 */
[----:B------:R-:W-:Y:S01]  /*7ba0*/  PRMT R111, R111, 0x7710, RZ ;  /* 0x000077106f6f7816 */ /* 0x000fe200000000ff */
[----:B------:R-:W-:Y:S01]  /*7bb0*/  IMAD.MOV R107, RZ, RZ, -R107 ;  /* 0x000000ffff6b7224 */ /* 0x000fe200078e0a6b */
[----:B------:R-:W1:Y:S01]  /*7bc0*/  @!P3 LDC.64 R204, c[0x0][0x388] ;  /* 0x0000e200ffccbb82 */ /* 0x000e620000000a00 */
[----:B------:R-:W-:Y:S01]  /*7bd0*/  @!P0 IMAD R97, R97, 0x40, R44 ;  /* 0x0000004061618824 */ /* 0x000fe200078e022c */
[----:B------:R-:W-:Y:S01]  /*7be0*/  PRMT R48, R48, 0x7710, RZ ;  /* 0x0000771030307816 */ /* 0x000fe200000000ff */
[----:B------:R-:W-:Y:S01]  /*7bf0*/  IMAD.MOV R109, RZ, RZ, -R109 ;  /* 0x000000ffff6d7224 */ /* 0x000fe200078e0a6d */
[----:B------:R-:W-:Y:S01]  /*7c00*/  PRMT R107, R107, 0x7710, RZ ;  /* 0x000077106b6b7816 */ /* 0x000fe200000000ff */
[----:B------:R-:W-:Y:S01]  /*7c10*/  IMAD R46, R24, 0x240, R99 ;  /* 0x00000240182e7824 */ /* 0x000fe200078e0263 */
[----:B------:R-:W-:Y:S01]  /*7c20*/  ISETP.NE.AND P3, PT, R119, RZ, PT ;  /* 0x000000ff7700720c */ /* 0x000fe20003f65270 */
[----:B------:R-:W-:Y:S01]  /*7c30*/  IMAD.IADD R113, R16, 0x1, R111 ;  /* 0x0000000110717824 */ /* 0x000fe200078e026f */
[----:B------:R-:W-:Y:S01]  /*7c40*/  P2R R119, PR, RZ, 0x2 ;  /* 0x00000002ff777803 */ /* 0x000fe20000000000 */
[----:B------:R-:W-:Y:S01]  /*7c50*/  @!P0 IMAD R99, R97, 0x48, R152 ;  /* 0x0000004861638824 */ /* 0x000fe200078e0298 */
[----:B------:R-:W-:Y:S01]  /*7c60*/  PRMT R152, R109, 0x7710, RZ ;  /* 0x000077106d987816 */ /* 0x000fe200000000ff */
[----:B------:R-:W-:Y:S01]  /*7c70*/  IMAD.IADD R48, R13, 0x1, R48 ;  /* 0x000000010d307824 */ /* 0x000fe200078e0230 */
[----:B------:R-:W-:Y:S01]  /*7c80*/  LOP3.LUT R113, R113, 0xffff, RZ, 0xc0, !PT ;  /* 0x0000ffff71717812 */ /* 0x000fe200078ec0ff */
[----:B------:R-:W-:Y:S01]  /*7c90*/  IMAD.IADD R109, R14, 0x1, R107 ;  /* 0x000000010e6d7824 */ /* 0x000fe200078e026b */
[----:B------:R-:W1:Y:S01]  /*7ca0*/  @!P4 S2R R105, SR_TID.Z ;  /* 0x000000000069c919 */ /* 0x000e620000002300 */
[----:B------:R-:W-:Y:S01]  /*7cb0*/  @!P2 IMAD R73, R73, 0x40, R44 ;  /* 0x000000404949a824 */ /* 0x000fe200078e022c */
[----:B------:R-:W-:Y:S01]  /*7cc0*/  LOP3.LUT R107, R48, 0xffff, RZ, 0xc0, !PT ;  /* 0x0000ffff306b7812 */ /* 0x000fe200078ec0ff */
[----:B------:R-:W-:Y:S01]  /*7cd0*/  IMAD.IADD R152, R15, 0x1, R152 ;  /* 0x000000010f987824 */ /* 0x000fe200078e0298 */
[----:B------:R-:W-:Y:S01]  /*7ce0*/  LOP3.LUT R109, R109, 0xffff, RZ, 0xc0, !PT ;  /* 0x0000ffff6d6d7812 */ /* 0x000fe200078ec0ff */
[--C-:B---3--:R-:W-:Y:S01]  /*7cf0*/  @!P1 IMAD R47, R47, 0x40, R44.reuse ;  /* 0x000000402f2f9824 */ /* 0x108fe200078e022c */
[----:B------:R-:W3:Y:S01]  /*7d00*/  @!P3 LDC.64 R190, c[0x0][0x388] ;  /* 0x0000e200ffbebb82 */ /* 0x000ee20000000a00 */
[----:B----4-:R-:W-:Y:S01]  /*7d10*/  @!P5 IMAD R45, R45, 0x40, R44 ;  /* 0x000000402d2dd824 */ /* 0x010fe200078e022c */
[----:B------:R-:W-:Y:S01]  /*7d20*/  LOP3.LUT R111, R152, 0xffff, RZ, 0xc0, !PT ;  /* 0x0000ffff986f7812 */ /* 0x000fe200078ec0ff */
[----:B------:R-:W-:Y:S01]  /*7d30*/  @!P2 IMAD R73, R73, 0x48, R46 ;  /* 0x000000484949a824 */ /* 0x000fe200078e022e */
[----:B------:R-:W-:Y:S01]  /*7d40*/  ISETP.NE.AND P2, PT, R121, RZ, PT ;  /* 0x000000ff7900720c */ /* 0x000fe20003f45270 */
[----:B------:R-:W-:-:S02]  /*7d50*/  IMAD R158, R38, 0x240, R113 ;  /* 0x00000240269e7824 */ /* 0x000fc400078e0271 */
[----:B------:R-:W-:Y:S01]  /*7d60*/  @!P1 IMAD R97, R47, 0x48, R154 ;  /* 0x000000482f619824 */ /* 0x000fe200078e029a */
[----:B------:R-:W-:Y:S01]  /*7d70*/  LOP3.LUT P1, RZ, R4, 0x2, RZ, 0xc0, !PT ;  /* 0x0000000204ff7812 */ /* 0x000fe2000782c0ff */
[----:B0-----:R-:W-:Y:S01]  /*7d80*/  @!P3 IMAD R103, R103, 0x40, R44 ;  /* 0x000000406767b824 */ /* 0x001fe200078e022c */
[----:B------:R-:W0:Y:S01]  /*7d90*/  @!P5 LDC.64 R46, c[0x0][0x388] ;  /* 0x0000e200ff2edb82 */ /* 0x000e220000000a00 */
[----:B------:R-:W-:Y:S02]  /*7da0*/  IMAD R48, R32, 0x240, R107 ;  /* 0x0000024020307824 */ /* 0x000fe400078e026b */
[----:B------:R-:W-:Y:S01]  /*7db0*/  IMAD R152, R34, 0x240, R109 ;  /* 0x0000024022987824 */ /* 0x000fe200078e026d */
[----:B------:R-:W-:Y:S01]  /*7dc0*/  P2R R109, PR, RZ, 0x8 ;  /* 0x00000008ff6d7803 */ /* 0x000fe20000000000 */
[----:B------:R-:W-:Y:S02]  /*7dd0*/  @!P5 IMAD R107, R45, 0x48, R158 ;  /* 0x000000482d6bd824 */ /* 0x000fe400078e029e */
[----:B------:R-:W5:Y:S01]  /*7de0*/  @!P6 LDG.E.CONSTANT R45, desc[UR6][R208.64] ;  /* 0x00000006d02de981 */ /* 0x000f62000c1e9900 */
[----:B------:R-:W-:Y:S01]  /*7df0*/  ISETP.NE.AND P6, PT, R117, RZ, PT ;  /* 0x000000ff7500720c */ /* 0x000fe20003fc5270 */
[----:B------:R-:W-:Y:S01]  /*7e00*/  @!P3 IMAD R103, R103, 0x48, R152 ;  /* 0x000000486767b824 */ /* 0x000fe200078e0298 */
[----:B------:R-:W-:Y:S01]  /*7e10*/  LOP3.LUT P3, RZ, R4, 0x8, RZ, 0xc0, !PT ;  /* 0x0000000804ff7812 */ /* 0x000fe2000786c0ff */
[----:B--2---:R-:W-:Y:S01]  /*7e20*/  @!P2 IMAD R101, R101, 0x40, R44 ;  /* 0x000000406565a824 */ /* 0x004fe200078e022c */
[----:B------:R-:W2:Y:S01]  /*7e30*/  @!P2 LDC.64 R192, c[0x0][0x388] ;  /* 0x0000e200ffc0ab82 */ /* 0x000ea20000000a00 */
[----:B------:R-:W-:Y:S01]  /*7e40*/  IMAD R154, R36, 0x240, R111 ;  /* 0x00000240249a7824 */ /* 0x000fe200078e026f */
[----:B------:R-:W-:Y:S01]  /*7e50*/  P2R R111, PR, RZ, 0x4 ;  /* 0x00000004ff6f7803 */ /* 0x000fe20000000000 */
[----:B-1----:R-:W-:-:S04]  /*7e60*/  @!P1 IMAD.WIDE.U32 R202, R73, 0x4, R202 ;  /* 0x0000000449ca9825 */ /* 0x002fc800078e00ca */
[----:B------:R-:W-:Y:S01]  /*7e70*/  @!P2 IMAD R101, R101, 0x48, R48 ;  /* 0x000000486565a824 */ /* 0x000fe200078e0230 */
[----:B------:R-:W-:Y:S01]  /*7e80*/  LOP3.LUT P2, RZ, R4, 0x4, RZ, 0xc0, !PT ;  /* 0x0000000404ff7812 */ /* 0x000fe2000784c0ff */
[----:B------:R-:W-:Y:S01]  /*7e90*/  @!P6 IMAD.WIDE.U32 R200, R87, 0x4, R200 ;  /* 0x0000000457c8e825 */ /* 0x000fe200078e00c8 */
[----:B------:R-:W1:Y:S03]  /*7ea0*/  @!P4 LDC.64 R162, c[0x0][0x388] ;  /* 0x0000e200ffa2cb82 */ /* 0x000e660000000a00 */
[----:B------:R-:W-:Y:S01]  /*7eb0*/  @!P3 IMAD.WIDE.U32 R206, R59, 0x4, R206 ;  /* 0x000000043bceb825 */ /* 0x000fe200078e00ce */
[----:B------:R-:W5:Y:S03]  /*7ec0*/  @!P6 LDG.E.CONSTANT R73, desc[UR6][R200.64] ;  /* 0x00000006c849e981 */ /* 0x000f66000c1e9900 */
[----:B------:R-:W-:Y:S01]  /*7ed0*/  @!P4 IMAD R105, R105, 0x40, R44 ;  /* 0x000000406969c824 */ /* 0x000fe200078e022c */
[----:B------:R-:W5:Y:S01]  /*7ee0*/  @!P1 LDG.E.CONSTANT R59, desc[UR6][R202.64] ;  /* 0x00000006ca3b9981 */ /* 0x000f62000c1e9900 */
[----:B------:R-:W-:-:S02]  /*7ef0*/  ISETP.NE.AND P1, PT, R119, RZ, PT ;  /* 0x000000ff7700720c */ /* 0x000fc40003f25270 */
[----:B------:R-:W-:Y:S01]  /*7f00*/  P2R R119, PR, RZ, 0x40 ;  /* 0x00000040ff777803 */ /* 0x000fe20000000000 */
[----:B------:R-:W-:Y:S01]  /*7f10*/  @!P2 IMAD.WIDE.U32 R204, R49, 0x4, R204 ;  /* 0x0000000431cca825 */ /* 0x000fe200078e00cc */
[C---:B------:R-:W-:Y:S01]  /*7f20*/  LOP3.LUT P6, RZ, R4.reuse, 0x2, RZ, 0xc0, !PT ;  /* 0x0000000204ff7812 */ /* 0x040fe200078cc0ff */
[----:B------:R-:W5:Y:S02]  /*7f30*/  @!P3 LDG.E.CONSTANT R48, desc[UR6][R206.64] ;  /* 0x00000006ce30b981 */ /* 0x000f64000c1e9900 */
[----:B------:R-:W-:Y:S01]  /*7f40*/  @!P4 IMAD R105, R105, 0x48, R154 ;  /* 0x000000486969c824 */ /* 0x000fe200078e029a */
[----:B------:R-:W-:Y:S01]  /*7f50*/  P2R R117, PR, RZ, 0x40 ;  /* 0x00000040ff757803 */ /* 0x000fe20000000000 */
[----:B------:R-:W5:Y:S01]  /*7f60*/  @!P2 LDG.E.CONSTANT R49, desc[UR6][R204.64] ;  /* 0x00000006cc31a981 */ /* 0x000f62000c1e9900 */
[----:B------:R-:W-:-:S04]  /*7f70*/  LOP3.LUT P6, RZ, R4, 0x4, RZ, 0xc0, !PT ;  /* 0x0000000404ff7812 */ /* 0x000fc800078cc0ff */
[----:B------:R-:W-:Y:S02]  /*7f80*/  P2R R113, PR, RZ, 0x40 ;  /* 0x00000040ff717803 */ /* 0x000fe40000000000 */
[C---:B------:R-:W-:Y:S02]  /*7f90*/  LOP3.LUT P6, RZ, R4.reuse, 0x8, RZ, 0xc0, !PT ;  /* 0x0000000804ff7812 */ /* 0x040fe400078cc0ff */
[----:B------:R-:W-:Y:S02]  /*7fa0*/  ISETP.NE.AND P2, PT, R111, RZ, PT ;  /* 0x000000ff6f00720c */ /* 0x000fe40003f45270 */
[----:B------:R-:W-:Y:S02]  /*7fb0*/  P2R R111, PR, RZ, 0x40 ;  /* 0x00000040ff6f7803 */ /* 0x000fe40000000000 */
[----:B------:R-:W-:Y:S02]  /*7fc0*/  LOP3.LUT P6, RZ, R4, 0x10, RZ, 0xc0, !PT ;  /* 0x0000001004ff7812 */ /* 0x000fe400078cc0ff */
[----:B------:R-:W-:-:S11]  /*7fd0*/  ISETP.NE.AND P3, PT, R109, RZ, PT ;  /* 0x000000ff6d00720c */ /* 0x000fd60003f65270 */
[----:B------:R-:W4:Y:S01]  /*7fe0*/  @!P6 S2R R109, SR_CgaCtaId ;  /* 0x00000000006de919 */ /* 0x000f220000008800 */
[----:B------:R-:W-:-:S13]  /*7ff0*/  ISETP.NE.AND P6, PT, R111, RZ, PT ;  /* 0x000000ff6f00720c */ /* 0x000fda0003fc5270 */
[----:B------:R-:W3:Y:S01]  /*8000*/  @!P6 S2R R152, SR_CgaCtaId ;  /* 0x000000000098e919 */ /* 0x000ee20000008800 */
[----:B------:R-:W-:-:S13]  /*8010*/  ISETP.NE.AND P6, PT, R113, RZ, PT ;  /* 0x000000ff7100720c */ /* 0x000fda0003fc5270 */
[----:B------:R-:W2:Y:S01]  /*8020*/  @!P6 S2R R154, SR_CgaCtaId ;  /* 0x00000000009ae919 */ /* 0x000ea20000008800 */
[----:B------:R-:W-:-:S13]  /*8030*/  ISETP.NE.AND P6, PT, R117, RZ, PT ;  /* 0x000000ff7500720c */ /* 0x000fda0003fc5270 */
[----:B------:R-:W3:Y:S01]  /*8040*/  @!P6 S2R R158, SR_CgaCtaId ;  /* 0x00000000009ee919 */ /* 0x000ee20000008800 */
[----:B------:R-:W-:-:S04]  /*8050*/  ISETP.NE.AND P6, PT, R119, RZ, PT ;  /* 0x000000ff7700720c */ /* 0x000fc80003fc5270 */
[----:B------:R-:W-:Y:S01]  /*8060*/  P2R R119, PR, RZ, 0x40 ;  /* 0x00000040ff777803 */ /* 0x000fe20000000000 */
[----:B0-----:R-:W-:-:S08]  /*8070*/  @!P5 IMAD.WIDE.U32 R46, R107, 0x4, R46 ;  /* 0x000000046b2ed825 */ /* 0x001fd000078e002e */
[----:B------:R-:W0:Y:S01]  /*8080*/  @!P6 S2R R166, SR_CgaCtaId ;  /* 0x0000000000a6e919 */ /* 0x000e220000008800 */
[----:B------:R-:W-:Y:S01]  /*8090*/  LOP3.LUT P6, RZ, R4, 0x4, RZ, 0xc0, !PT ;  /* 0x0000000404ff7812 */ /* 0x000fe200078cc0ff */
[----:B------:R-:W-:Y:S01]  /*80a0*/  @!P1 IMAD.WIDE.U32 R196, R97, 0x4, R196 ;  /* 0x0000000461c49825 */ /* 0x000fe200078e00c4 */
[----:B------:R-:W3:Y:S03]  /*80b0*/  @!P1 S2R R174, SR_CgaCtaId ;  /* 0x0000000000ae9919 */ /* 0x000ee60000008800 */
[----:B-1----:R-:W-:Y:S02]  /*80c0*/  @!P4 IMAD.WIDE.U32 R162, R105, 0x4, R162 ;  /* 0x0000000469a2c825 */ /* 0x002fe400078e00a2 */
[----:B------:R1:W5:Y:S04]  /*80d0*/  @!P5 LDG.E.CONSTANT R105, desc[UR6][R46.64] ;  /* 0x000000062e69d981 */ /* 0x000368000c1e9900 */
[----:B------:R-:W5:Y:S02]  /*80e0*/  @!P1 LDG.E.CONSTANT R97, desc[UR6][R196.64] ;  /* 0x00000006c4619981 */ /* 0x000f64000c1e9900 */
[----:B------:R-:W-:-:S02]  /*80f0*/  @!P6 MOV R113, 0x400 ;  /* 0x000004000071e802 */ /* 0x000fc40000000f00 */
[----:B-1----:R-:W-:Y:S02]  /*8100*/  P2R R47, PR, RZ, 0x2 ;  /* 0x00000002ff2f7803 */ /* 0x002fe40000000000 */
[----:B------:R-:W-:Y:S01]  /*8110*/  LOP3.LUT P1, RZ, R4, 0x10, RZ, 0xc0, !PT ;  /* 0x0000001004ff7812 */ /* 0x000fe2000782c0ff */
[----:B------:R-:W-:-:S05]  /*8120*/  @!P6 VIADD R113, R113, 0x7400 ;  /* 0x000074007171e836 */ /* 0x000fca0000000000 */
[----:B--2---:R-:W-:Y:S02]  /*8130*/  @!P6 LEA R154, R154, R113, 0x18 ;  /* 0x000000719a9ae211 */ /* 0x004fe400078ec0ff */
[----:B------:R-:W-:-:S05]  /*8140*/  ISETP.NE.AND P6, PT, R119, RZ, PT ;  /* 0x000000ff7700720c */ /* 0x000fca0003fc5270 */
[----:B------:R-:W-:-:S05]  /*8150*/  @!P1 MOV R107, 0x400 ;  /* 0x00000400006b9802 */ /* 0x000fca0000000f00 */
[----:B------:R-:W-:Y:S02]  /*8160*/  @!P1 VIADD R46, R107, 0x7400 ;  /* 0x000074006b2e9836 */ /* 0x000fe40000000000 */
[----:B------:R-:W-:-:S03]  /*8170*/  @!P0 IMAD.WIDE.U32 R198, R99, 0x4, R198 ;  /* 0x0000000463c68825 */ /* 0x000fc600078e00c6 */
[----:B----4-:R-:W-:Y:S02]  /*8180*/  @!P1 LEA R46, R109, R46, 0x18 ;  /* 0x0000002e6d2e9211 */ /* 0x010fe400078ec0ff */
[----:B------:R-:W-:Y:S01]  /*8190*/  @!P6 MOV R109, 0x400 ;  /* 0x00000400006de802 */ /* 0x000fe20000000f00 */
[----:B------:R-:W5:Y:S01]  /*81a0*/  @!P0 LDG.E.CONSTANT R87, desc[UR6][R198.64] ;  /* 0x00000006c6578981 */ /* 0x000f62000c1e9900 */
[----:B------:R-:W-:-:S03]  /*81b0*/  P2R R117, PR, RZ, 0x1 ;  /* 0x00000001ff757803 */ /* 0x000fc60000000000 */
[----:B------:R-:W-:Y:S01]  /*81c0*/  @!P6 VIADD R109, R109, 0x7400 ;  /* 0x000074006d6de836 */ /* 0x000fe20000000000 */
[----:B------:R-:W1:Y:S01]  /*81d0*/  @!P0 S2R R170, SR_CgaCtaId ;  /* 0x0000000000aa8919 */ /* 0x000e620000008800 */
[----:B------:R-:W-:Y:S02]  /*81e0*/  LOP3.LUT P0, RZ, R4, 0x8, RZ, 0xc0, !PT ;  /* 0x0000000804ff7812 */ /* 0x000fe4000780c0ff */
[----:B------:R-:W-:Y:S02]  /*81f0*/  P2R R161, PR, RZ, 0x40 ;  /* 0x00000040ffa17803 */ /* 0x000fe40000000000 */
[----:B0-----:R-:W-:Y:S02]  /*8200*/  @!P6 LEA R109, R166, R109, 0x18 ;  /* 0x0000006da66de211 */ /* 0x001fe400078ec0ff */
[----:B------:R-:W-:-:S04]  /*8210*/  LOP3.LUT P6, RZ, R4, 0x2, RZ, 0xc0, !PT ;  /* 0x0000000204ff7812 */ /* 0x000fc800078cc0ff */
[----:B------:R-:W-:Y:S02]  /*8220*/  P2R R157, PR, RZ, 0x40 ;  /* 0x00000040ff9d7803 */ /* 0x000fe40000000000 */
[C---:B------:R-:W-:Y:S02]  /*8230*/  LOP3.LUT P6, RZ, R4.reuse, 0x4, RZ, 0xc0, !PT ;  /* 0x0000000404ff7812 */ /* 0x040fe400078cc0ff */
[----:B------:R-:W-:Y:S02]  /*8240*/  @!P0 MOV R111, 0x400 ;  /* 0x00000400006f8802 */ /* 0x000fe40000000f00 */
[----:B------:R-:W-:Y:S02]  /*8250*/  P2R R151, PR, RZ, 0x40 ;  /* 0x00000040ff977803 */ /* 0x000fe40000000000 */
[----:B------:R-:W-:Y:S01]  /*8260*/  LOP3.LUT P6, RZ, R4, 0x8, RZ, 0xc0, !PT ;  /* 0x0000000804ff7812 */ /* 0x000fe200078cc0ff */
[----:B------:R-:W-:-:S03]  /*8270*/  @!P0 VIADD R111, R111, 0x7400 ;  /* 0x000074006f6f8836 */ /* 0x000fc60000000000 */
[----:B------:R-:W-:Y:S02]  /*8280*/  P2R R147, PR, RZ, 0x40 ;  /* 0x00000040ff937803 */ /* 0x000fe40000000000 */
[----:B------:R-:W-:Y:S02]  /*8290*/  LOP3.LUT P6, RZ, R4, 0x10, RZ, 0xc0, !PT ;  /* 0x0000001004ff7812 */ /* 0x000fe400078cc0ff */
[----:B---3--:R-:W-:Y:S01]  /*82a0*/  @!P0 LEA R107, R152, R111, 0x18 ;  /* 0x0000006f986b8211 */ /* 0x008fe200078ec0ff */
[----:B------:R-:W-:-:S04]  /*82b0*/  IMAD R152, R2, 0xb, RZ ;  /* 0x0000000b02987824 */ /* 0x000fc800078e02ff */
[----:B------:R-:W-:Y:S02]  /*82c0*/  IMAD R131, R5, 0x240, R152 ;  /* 0x0000024005837824 */ /* 0x000fe400078e0298 */
[----:B------:R-:W-:-:S04]  /*82d0*/  @!P2 IMAD.WIDE.U32 R192, R101, 0x4, R192 ;  /* 0x0000000465c0a825 */ /* 0x000fc800078e00c0 */
[----:B------:R-:W-:Y:S01]  /*82e0*/  @!P6 IMAD R152, R131, 0x4, R46 ;  /* 0x000000048398e824 */ /* 0x000fe200078e022e */
[----:B------:R-:W-:Y:S01]  /*82f0*/  ISETP.NE.AND P6, PT, R147, RZ, PT ;  /* 0x000000ff9300720c */ /* 0x000fe20003fc5270 */
[----:B------:R-:W-:Y:S01]  /*8300*/  @!P3 IMAD.WIDE.U32 R190, R103, 0x4, R190 ;  /* 0x0000000467beb825 */ /* 0x000fe200078e00be */
[----:B------:R-:W5:Y:S01]  /*8310*/  @!P2 LDG.E.CONSTANT R99, desc[UR6][R192.64] ;  /* 0x00000006c063a981 */ /* 0x000f62000c1e9900 */
[----:B------:R-:W-:-:S03]  /*8320*/  P2R R121, PR, RZ, 0x4 ;  /* 0x00000004ff797803 */ /* 0x000fc60000000000 */
[----:B------:R0:W5:Y:S01]  /*8330*/  @!P4 LDG.E.CONSTANT R103, desc[UR6][R162.64] ;  /* 0x00000006a267c981 */ /* 0x000162000c1e9900 */
[----:B------:R-:W-:-:S03]  /*8340*/  ISETP.NE.AND P1, PT, R47, RZ, PT ;  /* 0x000000ff2f00720c */ /* 0x000fc60003f25270 */
[----:B------:R2:W5:Y:S01]  /*8350*/  @!P3 LDG.E.CONSTANT R101, desc[UR6][R190.64] ;  /* 0x00000006be65b981 */ /* 0x000562000c1e9900 */
[----:B0-----:R-:W0:Y:S01]  /*8360*/  @!P2 S2R R162, SR_CgaCtaId ;  /* 0x0000000000a2a919 */ /* 0x001e220000008800 */
[----:B------:R-:W-:Y:S01]  /*8370*/  LOP3.LUT P2, RZ, R4, 0x2, RZ, 0xc0, !PT ;  /* 0x0000000204ff7812 */ /* 0x000fe2000784c0ff */
[----:B------:R-:W-:Y:S01]  /*8380*/  @!P6 IMAD R107, R131, 0x4, R107 ;  /* 0x00000004836be824 */ /* 0x000fe200078e026b */
[----:B------:R-:W-:-:S11]  /*8390*/  ISETP.NE.AND P6, PT, R151, RZ, PT ;  /* 0x000000ff9700720c */ /* 0x000fd60003fc5270 */
[----:B------:R-:W-:Y:S02]  /*83a0*/  @!P2 MOV R47, 0x400 ;  /* 0x00000400002fa802 */ /* 0x000fe40000000f00 */
[----:B------:R-:W-:-:S03]  /*83b0*/  @!P6 IMAD R154, R131, 0x4, R154 ;  /* 0x00000004839ae824 */ /* 0x000fc600078e029a */
[----:B------:R-:W-:Y:S01]  /*83c0*/  @!P2 VIADD R47, R47, 0x7400 ;  /* 0x000074002f2fa836 */ /* 0x000fe20000000000 */
[----:B------:R-:W-:-:S04]  /*83d0*/  ISETP.NE.AND P6, PT, R157, RZ, PT ;  /* 0x000000ff9d00720c */ /* 0x000fc80003fc5270 */
[----:B------:R-:W-:Y:S02]  /*83e0*/  @!P2 LEA R158, R158, R47, 0x18 ;  /* 0x0000002f9e9ea211 */ /* 0x000fe400078ec0ff */
[----:B------:R-:W-:Y:S01]  /*83f0*/  ISETP.NE.AND P2, PT, R121, RZ, PT ;  /* 0x000000ff7900720c */ /* 0x000fe20003f45270 */
[----:B--2---:R-:W2:Y:S01]  /*8400*/  @!P3 S2R R190, SR_CgaCtaId ;  /* 0x0000000000beb919 */ /* 0x004ea20000008800 */
[----:B------:R-:W3:Y:S01]  /*8410*/  @!P4 S2R R192, SR_CgaCtaId ;  /* 0x0000000000c0c919 */ /* 0x000ee20000008800 */
[----:B------:R-:W4:Y:S04]  /*8420*/  @!P5 S2R R196, SR_CgaCtaId ;  /* 0x0000000000c4d919 */ /* 0x000f280000008800 */
[----:B------:R-:W-:Y:S01]  /*8430*/  @!P6 IMAD R158, R131, 0x4, R158 ;  /* 0x00000004839ee824 */ /* 0x000fe200078e029e */
[----:B------:R-:W-:Y:S01]  /*8440*/  BAR.SYNC.DEFER_BLOCKING 0x0 ;  /* 0x0000000000007b1d */ /* 0x000fe20000010000 */
[----:B------:R-:W-:-:S02]  /*8450*/  ISETP.NE.AND P6, PT, R161, RZ, PT ;  /* 0x000000ffa100720c */ /* 0x000fc40003fc5270 */
[----:B------:R-:W-:Y:S02]  /*8460*/  ISETP.NE.AND P0, PT, R117, RZ, PT ;  /* 0x000000ff7500720c */ /* 0x000fe40003f05270 */
[----:B------:R-:W-:-:S05]  /*8470*/  @!P2 MOV R47, 0x400 ;  /* 0x00000400002fa802 */ /* 0x000fca0000000f00 */
[----:B------:R-:W-:Y:S01]  /*8480*/  @!P2 VIADD R47, R47, 0x7400 ;  /* 0x000074002f2fa836 */ /* 0x000fe20000000000 */
[----:B------:R-:W-:Y:S02]  /*8490*/  @!P1 MOV R113, 0x400 ;  /* 0x0000040000719802 */ /* 0x000fe40000000f00 */
[----:B------:R-:W-:Y:S02]  /*84a0*/  @!P3 MOV R117, 0x400 ;  /* 0x000004000075b802 */ /* 0x000fe40000000f00 */
[----:B0-----:R-:W-:Y:S01]  /*84b0*/  @!P2 LEA R47, R162, R47, 0x18 ;  /* 0x0000002fa22fa211 */ /* 0x001fe200078ec0ff */
[----:B------:R-:W-:Y:S01]  /*84c0*/  @!P6 IMAD R162, R131, 0x4, R109 ;  /* 0x0000000483a2e824 */ /* 0x000fe200078e026d */
[----:B------:R-:W-:Y:S02]  /*84d0*/  @!P0 MOV R111, 0x400 ;  /* 0x00000400006f8802 */ /* 0x000fe40000000f00 */
[----:B------:R-:W-:Y:S02]  /*84e0*/  @!P4 MOV R119, 0x400 ;  /* 0x000004000077c802 */ /* 0x000fe40000000f00 */
[----:B------:R-:W-:-:S02]  /*84f0*/  @!P5 MOV R121, 0x400 ;  /* 0x000004000079d802 */ /* 0x000fc40000000f00 */
[----:B------:R-:W-:Y:S01]  /*8500*/  ISETP.NE.AND P6, PT, R115, RZ, PT ;  /* 0x000000ff7300720c */ /* 0x000fe20003fc5270 */
[----:B------:R-:W-:Y:S02]  /*8510*/  @!P0 VIADD R111, R111, 0x7400 ;  /* 0x000074006f6f8836 */ /* 0x000fe40000000000 */
[----:B------:R-:W-:Y:S02]  /*8520*/  @!P1 VIADD R113, R113, 0x7400 ;  /* 0x0000740071719836 */ /* 0x000fe40000000000 */
[----:B------:R-:W-:Y:S02]  /*8530*/  @!P3 VIADD R117, R117, 0x7400 ;  /* 0x000074007575b836 */ /* 0x000fe40000000000 */
[----:B------:R-:W-:Y:S02]  /*8540*/  @!P4 VIADD R119, R119, 0x7400 ;  /* 0x000074007777c836 */ /* 0x000fe40000000000 */
[----:B------:R-:W-:Y:S01]  /*8550*/  @!P5 VIADD R121, R121, 0x7400 ;  /* 0x000074007979d836 */ /* 0x000fe20000000000 */
[----:B-1----:R-:W-:-:S02]  /*8560*/  @!P0 LEA R111, R170, R111, 0x18 ;  /* 0x0000006faa6f8211 */ /* 0x002fc400078ec0ff */
[----:B------:R-:W-:Y:S02]  /*8570*/  @!P1 LEA R113, R174, R113, 0x18 ;  /* 0x00000071ae719211 */ /* 0x000fe400078ec0ff */
[----:B--2---:R-:W-:Y:S02]  /*8580*/  @!P3 LEA R190, R190, R117, 0x18 ;  /* 0x00000075bebeb211 */ /* 0x004fe400078ec0ff */
[----:B---3--:R-:W-:Y:S02]  /*8590*/  @!P4 LEA R192, R192, R119, 0x18 ;  /* 0x00000077c0c0c211 */ /* 0x008fe400078ec0ff */
[----:B----4-:R-:W-:Y:S01]  /*85a0*/  @!P5 LEA R196, R196, R121, 0x18 ;  /* 0x00000079c4c4d211 */ /* 0x010fe200078ec0ff */
[----:B------:R-:W-:Y:S01]  /*85b0*/  BSSY.RECONVERGENT B0, `(.L_x_0) ;  /* 0x000002f000007945 */ /* 0x000fe20003800200 */
[C---:B------:R-:W-:Y:S02]  /*85c0*/  @!P0 IMAD R166, R131.reuse, 0x4, R111 ;  /* 0x0000000483a68824 */ /* 0x040fe400078e026f */
[----:B------:R-:W-:-:S02]  /*85d0*/  @!P1 IMAD R170, R131, 0x4, R113 ;  /* 0x0000000483aa9824 */ /* 0x000fc400078e0271 */
[C---:B------:R-:W-:Y:S02]  /*85e0*/  @!P2 IMAD R174, R131.reuse, 0x4, R47 ;  /* 0x0000000483aea824 */ /* 0x040fe400078e022f */
[C---:B------:R-:W-:Y:S02]  /*85f0*/  @!P3 IMAD R190, R131.reuse, 0x4, R190 ;  /* 0x0000000483beb824 */ /* 0x040fe400078e02be */
[C---:B------:R-:W-:Y:S02]  /*8600*/  @!P4 IMAD R192, R131.reuse, 0x4, R192 ;  /* 0x0000000483c0c824 */ /* 0x040fe400078e02c0 */
[----:B------:R-:W-:Y:S01]  /*8610*/  @!P5 IMAD R196, R131, 0x4, R196 ;  /* 0x0000000483c4d824 */ /* 0x000fe200078e02c4 */
[----:B------:R-:W-:Y:S06]  /*8620*/  @P6 BRA `(.L_x_1) ;  /* 0x00000000009c6947 */ /* 0x000fec0003800000 */
[C---:B------:R-:W-:Y:S01]  /*8630*/  VIADD R46, R3.reuse, 0xfffffc60 ;  /* 0xfffffc60032e7836 */ /* 0x040fe20000000000 */
[----:B------:R-:W-:Y:S01]  /*8640*/  ISETP.GE.U32.AND P6, PT, R2, 0x1c, PT ;  /* 0x0000001c0200780c */ /* 0x000fe20003fc6070 */
[----:B------:R-:W0:Y:S03]  /*8650*/  S2R R113, SR_TID.Z ;  /* 0x0000000000717919 */ /* 0x000e260000002300 */
[----:B------:R-:W-:Y:S02]  /*8660*/  SEL R115, R3, R46, !P6 ;  /* 0x0000002e03737207 */ /* 0x000fe40007000000 */
[----:B------:R-:W-:Y:S02]  /*8670*/  LOP3.LUT P6, RZ, R17, 0x40, RZ, 0xc0, !PT ;  /* 0x0000004011ff7812 */ /* 0x000fe400078cc0ff */
[----:B------:R-:W-:Y:S01]  /*8680*/  LOP3.LUT R46, R3, 0xffff, RZ, 0xc0, !PT ;  /* 0x0000ffff032e7812 */ /* 0x000fe200078ec0ff */
[----:B------:R-:W-:-:S04]  /*8690*/  IMAD.HI.U32 R115, R115, -0x72c234f7, RZ ;  /* 0x8d3dcb0973737827 */ /* 0x000fc800078e00ff */
[----:B------:R-:W-:Y:S01]  /*86a0*/  IMAD R46, R46, 0x469f, RZ ;  /* 0x0000469f2e2e7824 */ /* 0x000fe200078e02ff */
[----:B------:R-:W-:-:S04]  /*86b0*/  SHF.R.U32.HI R115, RZ, 0x5, R115 ;  /* 0x00000005ff737819 */ /* 0x000fc80000011673 */
[--C-:B------:R-:W-:Y:S01]  /*86c0*/  SHF.R.U32.HI R47, RZ, 0x14, R46.reuse ;  /* 0x00000014ff2f7819 */ /* 0x100fe2000001162e */
[----:B------:R-:W0:Y:S01]  /*86d0*/  @!P6 S2R R198, SR_CTAID.Y ;  /* 0x0000000000c6e919 */ /* 0x000e220000002600 */
[----:B------:R-:W-:Y:S02]  /*86e0*/  SHF.R.U32.HI R111, RZ, 0x18, R46 ;  /* 0x00000018ff6f7819 */ /* 0x000fe4000001162e */
[----:B------:R-:W-:Y:S01]  /*86f0*/  PRMT R47, R47, 0x9910, RZ ;  /* 0x000099102f2f7816 */ /* 0x000fe200000000ff */
[----:B------:R-:W1:Y:S02]  /*8700*/  @!P6 S2R R200, SR_CTAID.X ;  /* 0x0000000000c8e919 */ /* 0x000e640000002500 */
[----:B------:R-:W-:Y:S02]  /*8710*/  IMAD R111, R111, 0xc400, RZ ;  /* 0x0000c4006f6f7824 */ /* 0x000fe400078e02ff */
[----:B------:R-:W-:-:S04]  /*8720*/  IMAD R47, R47, 0x3a, RZ ;  /* 0x0000003a2f2f7824 */ /* 0x000fc800078e02ff */
[----:B------:R-:W-:-:S05]  /*8730*/  IMAD.MOV R47, RZ, RZ, -R47 ;  /* 0x000000ffff2f7224 */ /* 0x000fca00078e0a2f */
[----:B------:R-:W-:Y:S02]  /*8740*/  PRMT R202, R47, 0x7710, RZ ;  /* 0x000077102fca7816 */ /* 0x000fe400000000ff */
[----:B------:R-:W2:Y:S03]  /*8750*/  @!P6 LDC.64 R46, c[0x0][0x380] ;  /* 0x0000e000ff2eeb82 */ /* 0x000ea60000000a00 */
[----:B------:R-:W-:-:S05]  /*8760*/  IMAD.IADD R202, R3, 0x1, R202 ;  /* 0x0000000103ca7824 */ /* 0x000fca00078e02ca */
[----:B------:R-:W-:-:S04]  /*8770*/  LOP3.LUT R202, R202, 0xffff, RZ, 0xc0, !PT ;  /* 0x0000ffffcaca7812 */ /* 0x000fc800078ec0ff */
[----:B------:R-:W-:Y:S01]  /*8780*/  LOP3.LUT R202, R111, R202, RZ, 0xfc, !PT ;  /* 0x000000ca6fca7212 */ /* 0x000fe200078efcff */
[----:B0-----:R-:W-:-:S04]  /*8790*/  @!P6 IMAD R109, R113, 0x20, R198 ;  /* 0x00000020716de824 */ /* 0x001fc800078e02c6 */
[----:B-1----:R-:W-:Y:S02]  /*87a0*/  @!P6 IMAD R109, R109, 0x38, R200 ;  /* 0x000000386d6de824 */ /* 0x002fe400078e02c8 */
[----:B------:R-:W-:Y:S02]  /*87b0*/  IMAD R202, R115, 0xe0, R202 ;  /* 0x000000e073ca7824 */ /* 0x000fe400078e02ca */
[----:B------:R-:W-:-:S04]  /*87c0*/  @!P6 IMAD R109, R44, 0x1c00, R109 ;  /* 0x00001c002c6de824 */ /* 0x000fc800078e026d */
[----:B------:R-:W-:-:S05]  /*87d0*/  @!P6 IMAD R109, R109, 0x38, RZ ;  /* 0x000000386d6de824 */ /* 0x000fca00078e02ff */
[----:B------:R-:W-:Y:S01]  /*87e0*/  @!P6 IADD3 R111, PT, PT, R109, -0xe1, R202 ;  /* 0xffffff1f6d6fe810 */ /* 0x000fe20007ffe0ca */
[----:B------:R-:W-:-:S04]  /*87f0*/  IMAD.MOV.U32 R109, RZ, RZ, RZ ;  /* 0x000000ffff6d7224 */ /* 0x000fc800078e00ff */
[----:B--2---:R-:W-:-:S05]  /*8800*/  @!P6 IMAD.WIDE R46, R111, 0x4, R46 ;  /* 0x000000046f2ee825 */ /* 0x004fca00078e022e */
[----:B------:R-:W2:Y:S01]  /*8810*/  @!P6 LDG.E.CONSTANT R109, desc[UR6][R46.64] ;  /* 0x000000062e6de981 */ /* 0x000ea2000c1e9900 */
[----:B------:R-:W0:Y:S01]  /*8820*/  S2UR UR5, SR_CgaCtaId ;  /* 0x00000000000579c3 */ /* 0x000e220000008800 */
[----:B------:R-:W-:Y:S01]  /*8830*/  UMOV UR4, 0x400 ;  /* 0x0000040000047882 */ /* 0x000fe20000000000 */
[----:B------:R-:W1:Y:S01]  /*8840*/  S2R R111, SR_TID.X ;  /* 0x00000000006f7919 */ /* 0x000e620000002100 */
[----:B0-----:R-:W-:Y:S01]  /*8850*/  ULEA UR4, UR5, UR4, 0x18 ;  /* 0x0000000405047291 */ /* 0x001fe2000f8ec0ff */
[----:B-1----:R-:W-:-:S04]  /*8860*/  IMAD R198, R111, 0x22, RZ ;  /* 0x000000226fc67824 */ /* 0x002fc800078e02ff */
[----:B------:R-:W-:-:S05]  /*8870*/  IMAD R198, R113, 0x740, R198 ;  /* 0x0000074071c67824 */ /* 0x000fca00078e02c6 */
[----:B------:R-:W-:-:S05]  /*8880*/  LEA R198, R198, UR4, 0x2 ;  /* 0x00000004c6c67c11 */ /* 0x000fca000f8e10ff */
[----:B--2---:R0:W-:Y:S02]  /*8890*/  STS [R198], R109 ;  /* 0x0000006dc6007388 */ /* 0x0041e40000000800 */
.L_x_1:
[----:B------:R-:W-:Y:S05]  /*88a0*/  BSYNC.RECONVERGENT B0 ;  /* 0x0000000000007941 */ /* 0x000fea0003800200 */
.L_x_0:
[----:B------:R-:W-:Y:S01]  /*88b0*/  LOP3.LUT P6, RZ, R0, 0x80, RZ, 0xc0, !PT ;  /* 0x0000008000ff7812 */ /* 0x000fe200078cc0ff */
[----:B------:R-:W-:-:S12]  /*88c0*/  BSSY.RECONVERGENT B0, `(.L_x_2) ;  /* 0x000002a000007945 */ /* 0x000fd80003800200 */
[----:B------:R-:W-:Y:S05]  /*88d0*/  @P6 BRA `(.L_x_3) ;  /* 0x0000000000a06947 */ /* 0x000fea0003800000 */
[C---:B------:R-:W-:Y:S01]  /*88e0*/  VIADD R46, R3.reuse, 0x1 ;  /* 0x00000001032e7836 */ /* 0x040fe20000000000 */
[----:B------:R-:W-:Y:S01]  /*88f0*/  ISETP.GE.U32.AND P6, PT, R2, 0x1c, PT ;  /* 0x0000001c0200780c */ /* 0x000fe20003fc6070 */
[----:B------:R-:W-:Y:S01]  /*8900*/  VIADD R47, R3, 0xfffffc61 ;  /* 0xfffffc61032f7836 */ /* 0x000fe20000000000 */
[----:B------:R-:W1:Y:S04]  /*8910*/  S2R R113, SR_TID.Z ;  /* 0x0000000000717919 */ /* 0x000e680000002300 */
[C---:B------:R-:W-:Y:S02]  /*8920*/  SEL R115, R46.reuse, R47, !P6 ;  /* 0x0000002f2e737207 */ /* 0x040fe40007000000 */
[----:B------:R-:W-:Y:S02]  /*8930*/  LOP3.LUT P6, RZ, R17, 0x20, RZ, 0xc0, !PT ;  /* 0x0000002011ff7812 */ /* 0x000fe400078cc0ff */
[----:B------:R-:W-:Y:S01]  /*8940*/  LOP3.LUT R47, R46, 0xffff, RZ, 0xc0, !PT ;  /* 0x0000ffff2e2f7812 */ /* 0x000fe200078ec0ff */
[----:B------:R-:W-:-:S04]  /*8950*/  IMAD.HI.U32 R115, R115, -0x72c234f7, RZ ;  /* 0x8d3dcb0973737827 */ /* 0x000fc800078e00ff */
[----:B------:R-:W-:Y:S01]  /*8960*/  IMAD R47, R47, 0x469f, RZ ;  /* 0x0000469f2f2f7824 */ /* 0x000fe200078e02ff */
[----:B------:R-:W-:-:S04]  /*8970*/  SHF.R.U32.HI R115, RZ, 0x5, R115 ;  /* 0x00000005ff737819 */ /* 0x000fc80000011673 */
[----:B------:R-:W-:Y:S01]  /*8980*/  SHF.R.U32.HI R111, RZ, 0x14, R47 ;  /* 0x00000014ff6f7819 */ /* 0x000fe2000001162f */
[----:B0-----:R-:W1:Y:S03]  /*8990*/  @!P6 S2R R198, SR_CTAID.Y ;  /* 0x0000000000c6e919 */ /* 0x001e660000002600 */
[----:B------:R-:W-:Y:S01]  /*89a0*/  PRMT R111, R111, 0x9910, RZ ;  /* 0x000099106f6f7816 */ /* 0x000fe200000000ff */
[----:B------:R-:W0:Y:S04]  /*89b0*/  @!P6 S2R R109, SR_CTAID.X ;  /* 0x00000000006de919 */ /* 0x000e280000002500 */
[----:B------:R-:W-:-:S04]  /*89c0*/  IMAD R111, R111, 0x3a, RZ ;  /* 0x0000003a6f6f7824 */ /* 0x000fc800078e02ff */
[----:B------:R-:W-:-:S05]  /*89d0*/  IMAD.MOV R111, RZ, RZ, -R111 ;  /* 0x000000ffff6f7224 */ /* 0x000fca00078e0a6f */
[----:B------:R-:W-:Y:S02]  /*89e0*/  PRMT R117, R111, 0x7710, RZ ;  /* 0x000077106f757816 */ /* 0x000fe400000000ff */
[----:B------:R-:W-:-:S03]  /*89f0*/  SHF.R.U32.HI R111, RZ, 0x18, R47 ;  /* 0x00000018ff6f7819 */ /* 0x000fc6000001162f */
[----:B------:R-:W-:Y:S02]  /*8a00*/  IMAD.IADD R117, R46, 0x1, R117 ;  /* 0x000000012e757824 */ /* 0x000fe400078e0275 */
[----:B------:R-:W2:Y:S01]  /*8a10*/  @!P6 LDC.64 R46, c[0x0][0x380] ;  /* 0x0000e000ff2eeb82 */ /* 0x000ea20000000a00 */
[----:B------:R-:W-:Y:S02]  /*8a20*/  IMAD R200, R111, 0xc400, RZ ;  /* 0x0000c4006fc87824 */ /* 0x000fe400078e02ff */
[----:B------:R-:W-:-:S04]  /*8a30*/  LOP3.LUT R117, R117, 0xffff, RZ, 0xc0, !PT ;  /* 0x0000ffff75757812 */ /* 0x000fc800078ec0ff */
[----:B------:R-:W-:Y:S01]  /*8a40*/  LOP3.LUT R200, R200, R117, RZ, 0xfc, !PT ;  /* 0x00000075c8c87212 */ /* 0x000fe200078efcff */
[----:B-1----:R-:W-:-:S04]  /*8a50*/  @!P6 IMAD R198, R113, 0x20, R198 ;  /* 0x0000002071c6e824 */ /* 0x002fc800078e02c6 */
[----:B0-----:R-:W-:Y:S02]  /*8a60*/  @!P6 IMAD R109, R198, 0x38, R109 ;  /* 0x00000038c66de824 */ /* 0x001fe400078e026d */
        /* <DEDUP_REMOVED lines=14> */
[----:B--2---:R1:W-:Y:S02]  /*8b50*/  STS [R198+0x4], R109 ;  /* 0x0000046dc6007388 */ /* 0x0043e40000000800 */
.L_x_3:
[----:B------:R-:W-:Y:S05]  /*8b60*/  BSYNC.RECONVERGENT B0 ;  /* 0x0000000000007941 */ /* 0x000fea0003800200 */
.L_x_2:
[----:B------:R-:W-:Y:S01]  /*8b70*/  LOP3.LUT P6, RZ, R0, 0x40, RZ, 0xc0, !PT ;  /* 0x0000004000ff7812 */ /* 0x000fe200078cc0ff */
[----:B------:R-:W-:-:S12]  /*8b80*/  BSSY.RECONVERGENT B0, `(.L_x_4) ;  /* 0x000002a000007945 */ /* 0x000fd80003800200 */
[----:B------:R-:W-:Y:S05]  /*8b90*/  @P6 BRA `(.L_x_5) ;  /* 0x0000000000a06947 */ /* 0x000fea0003800000 */
[C---:B------:R-:W-:Y:S01]  /*8ba0*/  VIADD R46, R3.reuse, 0x2 ;  /* 0x00000002032e7836 */ /* 0x040fe20000000000 */
[----:B------:R-:W-:Y:S01]  /*8bb0*/  ISETP.GE.U32.AND P6, PT, R2, 0x1c, PT ;  /* 0x0000001c0200780c */ /* 0x000fe20003fc6070 */
[----:B------:R-:W-:Y:S01]  /*8bc0*/  VIADD R47, R3, 0xfffffc62 ;  /* 0xfffffc62032f7836 */ /* 0x000fe20000000000 */
[----:B------:R-:W2:Y:S04]  /*8bd0*/  S2R R113, SR_TID.Z ;  /* 0x0000000000717919 */ /* 0x000ea80000002300 */
[C---:B------:R-:W-:Y:S02]  /*8be0*/  SEL R115, R46.reuse, R47, !P6 ;  /* 0x0000002f2e737207 */ /* 0x040fe40007000000 */
[----:B------:R-:W-:Y:S02]  /*8bf0*/  LOP3.LUT P6, RZ, R17, 0x10, RZ, 0xc0, !PT ;  /* 0x0000001011ff7812 */ /* 0x000fe400078cc0ff */
[----:B------:R-:W-:Y:S01]  /*8c00*/  LOP3.LUT R47, R46, 0xffff, RZ, 0xc0, !PT ;  /* 0x0000ffff2e2f7812 */ /* 0x000fe200078ec0ff */
[----:B------:R-:W-:-:S04]  /*8c10*/  IMAD.HI.U32 R115, R115, -0x72c234f7, RZ ;  /* 0x8d3dcb0973737827 */ /* 0x000fc800078e00ff */
[----:B------:R-:W-:Y:S01]  /*8c20*/  IMAD R47, R47, 0x469f, RZ ;  /* 0x0000469f2f2f7824 */ /* 0x000fe200078e02ff */
[----:B------:R-:W-:-:S04]  /*8c30*/  SHF.R.U32.HI R115, RZ, 0x5, R115 ;  /* 0x00000005ff737819 */ /* 0x000fc80000011673 */
[----:B------:R-:W-:Y:S01]  /*8c40*/  SHF.R.U32.HI R111, RZ, 0x14, R47 ;  /* 0x00000014ff6f7819 */ /* 0x000fe2000001162f */
[----:B01----:R-:W2:Y:S03]  /*8c50*/  @!P6 S2R R198, SR_CTAID.Y ;  /* 0x0000000000c6e919 */ /* 0x003ea60000002600 */
[----:B------:R-:W-:Y:S01]  /*8c60*/  PRMT R111, R111, 0x9910, RZ ;  /* 0x000099106f6f7816 */ /* 0x000fe200000000ff */
[----:B------:R-:W0:Y:S04]  /*8c70*/  @!P6 S2R R109, SR_CTAID.X ;  /* 0x00000000006de919 */ /* 0x000e280000002500 */
[----:B------:R-:W-:-:S04]  /*8c80*/  IMAD R111, R111, 0x3a, RZ ;  /* 0x0000003a6f6f7824 */ /* 0x000fc800078e02ff */
[----:B------:R-:W-:-:S05]  /*8c90*/  IMAD.MOV R111, RZ, RZ, -R111 ;  /* 0x000000ffff6f7224 */ /* 0x000fca00078e0a6f */
[----:B------:R-:W-:Y:S02]  /*8ca0*/  PRMT R117, R111, 0x7710, RZ ;  /* 0x000077106f757816 */ /* 0x000fe400000000ff */
[----:B------:R-:W-:-:S03]  /*8cb0*/  SHF.R.U32.HI R111, RZ, 0x18, R47 ;  /* 0x00000018ff6f7819 */ /* 0x000fc6000001162f */
[----:B------:R-:W-:Y:S02]  /*8cc0*/  IMAD.IADD R117, R46, 0x1, R117 ;  /* 0x000000012e757824 */ /* 0x000fe400078e0275 */
[----:B------:R-:W1:Y:S01]  /*8cd0*/  @!P6 LDC.64 R46, c[0x0][0x380] ;  /* 0x0000e000ff2eeb82 */ /* 0x000e620000000a00 */
[----:B------:R-:W-:Y:S02]  /*8ce0*/  IMAD R200, R111, 0xc400, RZ ;  /* 0x0000c4006fc87824 */ /* 0x000fe400078e02ff */
[----:B------:R-:W-:-:S04]  /*8cf0*/  LOP3.LUT R117, R117, 0xffff, RZ, 0xc0, !PT ;  /* 0x0000ffff75757812 */ /* 0x000fc800078ec0ff */
[----:B------:R-:W-:Y:S01]  /*8d00*/  LOP3.LUT R200, R200, R117, RZ, 0xfc, !PT ;  /* 0x00000075c8c87212 */ /* 0x000fe200078efcff */
[----:B--2---:R-:W-:-:S04]  /*8d10*/  @!P6 IMAD R198, R113, 0x20, R198 ;  /* 0x0000002071c6e824 */ /* 0x004fc800078e02c6 */
[----:B0-----:R-:W-:Y:S02]  /*8d20*/  @!P6 IMAD R109, R198, 0x38, R109 ;  /* 0x00000038c66de824 */ /* 0x001fe400078e026d */
[----:B------:R-:W-:Y:S02]  /*8d30*/  IMAD R200, R115, 0xe0, R200 ;  /* 0x000000e073c87824 */ /* 0x000fe400078e02c8 */
[----:B------:R-:W-:-:S04]  /*8d40*/  @!P6 IMAD R109, R44, 0x1c00, R109 ;  /* 0x00001c002c6de824 */ /* 0x000fc800078e026d */
[----:B------:R-:W-:-:S05]  /*8d50*/  @!P6 IMAD R109, R109, 0x38, RZ ;  /* 0x000000386d6de824 */ /* 0x000fca00078e02ff */
[----:B------:R-:W-:Y:S01]  /*8d60*/  @!P6 IADD3 R111, PT, PT, R109, -0xe1, R200 ;  /* 0xffffff1f6d6fe810 */ /* 0x000fe20007ffe0c8 */
[----:B------:R-:W-:-:S04]  /*8d70*/  IMAD.MOV.U32 R109, RZ, RZ, RZ ;  /* 0x000000ffff6d7224 */ /* 0x000fc800078e00ff */
[----:B-1----:R-:W-:-:S05]  /*8d80*/  @!P6 IMAD.WIDE R46, R111, 0x4, R46 ;  /* 0x000000046f2ee825 */ /* 0x002fca00078e022e */
        /* <DEDUP_REMOVED lines=9> */
.L_x_5:
[----:B------:R-:W-:Y:S05]  /*8e20*/  BSYNC.RECONVERGENT B0 ;  /* 0x0000000000007941 */ /* 0x000fea0003800200 */
.L_x_4:
[----:B------:R-:W-:Y:S01]  /*8e30*/  LOP3.LUT P6, RZ, R0, 0x20, RZ, 0xc0, !PT ;  /* 0x0000002000ff7812 */ /* 0x000fe200078cc0ff */
[----:B------:R-:W-:-:S12]  /*8e40*/  BSSY.RECONVERGENT B0, `(.L_x_6) ;  /* 0x000002a000007945 */ /* 0x000fd80003800200 */
[----:B------:R-:W-:Y:S05]  /*8e50*/  @P6 BRA `(.L_x_7) ;  /* 0x0000000000a06947 */ /* 0x000fea0003800000 */
[C---:B------:R-:W-:Y:S01]  /*8e60*/  VIADD R46, R3.reuse, 0x3 ;  /* 0x00000003032e7836 */ /* 0x040fe20000000000 */
[----:B------:R-:W-:Y:S01]  /*8e70*/  ISETP.GE.U32.AND P6, PT, R2, 0x1c, PT ;  /* 0x0000001c0200780c */ /* 0x000fe20003fc6070 */
[----:B------:R-:W-:Y:S01]  /*8e80*/  VIADD R47, R3, 0xfffffc63 ;  /* 0xfffffc63032f7836 */ /* 0x000fe20000000000 */
[----:B------:R-:W3:Y:S04]  /*8e90*/  S2R R113, SR_TID.Z ;  /* 0x0000000000717919 */ /* 0x000ee80000002300 */
[C---:B------:R-:W-:Y:S02]  /*8ea0*/  SEL R115, R46.reuse, R47, !P6 ;  /* 0x0000002f2e737207 */ /* 0x040fe40007000000 */
[----:B------:R-:W-:Y:S02]  /*8eb0*/  LOP3.LUT P6, RZ, R17, 0x8, RZ, 0xc0, !PT ;  /* 0x0000000811ff7812 */ /* 0x000fe400078cc0ff */
[----:B------:R-:W-:Y:S01]  /*8ec0*/  LOP3.LUT R47, R46, 0xffff, RZ, 0xc0, !PT ;  /* 0x0000ffff2e2f7812 */ /* 0x000fe200078ec0ff */
[----:B------:R-:W-:-:S04]  /*8ed0*/  IMAD.HI.U32 R115, R115, -0x72c234f7, RZ ;  /* 0x8d3dcb0973737827 */ /* 0x000fc800078e00ff */
[----:B------:R-:W-:Y:S01]  /*8ee0*/  IMAD R47, R47, 0x469f, RZ ;  /* 0x0000469f2f2f7824 */ /* 0x000fe200078e02ff */
[----:B------:R-:W-:-:S04]  /*8ef0*/  SHF.R.U32.HI R115, RZ, 0x5, R115 ;  /* 0x00000005ff737819 */ /* 0x000fc80000011673 */
[----:B------:R-:W-:Y:S01]  /*8f00*/  SHF.R.U32.HI R111, RZ, 0x14, R47 ;  /* 0x00000014ff6f7819 */ /* 0x000fe2000001162f */
[----:B012---:R-:W3:Y:S03]  /*8f10*/  @!P6 S2R R198, SR_CTAID.Y ;  /* 0x0000000000c6e919 */ /* 0x007ee60000002600 */
        /* <DEDUP_REMOVED lines=11> */
[----:B---3--:R-:W-:-:S04]  /*8fd0*/  @!P6 IMAD R198, R113, 0x20, R198 ;  /* 0x0000002071c6e824 */ /* 0x008fc800078e02c6 */
        /* <DEDUP_REMOVED lines=16> */
.L_x_7:
[----:B------:R-:W-:Y:S05]  /*90e0*/  BSYNC.RECONVERGENT B0 ;  /* 0x0000000000007941 */ /* 0x000fea0003800200 */
.L_x_6:
[----:B------:R-:W-:Y:S01]  /*90f0*/  LOP3.LUT P6, RZ, R0, 0x10, RZ, 0xc0, !PT ;  /* 0x0000001000ff7812 */ /* 0x000fe200078cc0ff */
[----:B------:R-:W-:-:S12]  /*9100*/  BSSY.RECONVERGENT B0, `(.L_x_8) ;  /* 0x000002a000007945 */ /* 0x000fd80003800200 */
[----:B------:R-:W-:Y:S05]  /*9110*/  @P6 BRA `(.L_x_9) ;  /* 0x0000000000a06947 */ /* 0x000fea0003800000 */
[C---:B------:R-:W-:Y:S01]  /*9120*/  VIADD R46, R3.reuse, 0x4 ;  /* 0x00000004032e7836 */ /* 0x040fe20000000000 */
[----:B------:R-:W-:Y:S01]  /*9130*/  ISETP.GE.U32.AND P6, PT, R2, 0x1c, PT ;  /* 0x0000001c0200780c */ /* 0x000fe20003fc6070 */
[----:B------:R-:W-:Y:S01]  /*9140*/  VIADD R47, R3, 0xfffffc64 ;  /* 0xfffffc64032f7836 */ /* 0x000fe20000000000 */
[----:B------:R-:W4:Y:S04]  /*9150*/  S2R R113, SR_TID.Z ;  /* 0x0000000000717919 */ /* 0x000f280000002300 */
[C---:B------:R-:W-:Y:S02]  /*9160*/  SEL R115, R46.reuse, R47, !P6 ;  /* 0x0000002f2e737207 */ /* 0x040fe40007000000 */
[----:B------:R-:W-:Y:S02]  /*9170*/  LOP3.LUT P6, RZ, R17, 0x4, RZ, 0xc0, !PT ;  /* 0x0000000411ff7812 */ /* 0x000fe400078cc0ff */
[----:B------:R-:W-:Y:S01]  /*9180*/  LOP3.LUT R47, R46, 0xffff, RZ, 0xc0, !PT ;  /* 0x0000ffff2e2f7812 */ /* 0x000fe200078ec0ff */
[----:B------:R-:W-:-:S04]  /*9190*/  IMAD.HI.U32 R115, R115, -0x72c234f7, RZ ;  /* 0x8d3dcb0973737827 */ /* 0x000fc800078e00ff */
[----:B------:R-:W-:Y:S01]  /*91a0*/  IMAD R47, R47, 0x469f, RZ ;  /* 0x0000469f2f2f7824 */ /* 0x000fe200078e02ff */
[----:B------:R-:W-:-:S04]  /*91b0*/  SHF.R.U32.HI R115, RZ, 0x5, R115 ;  /* 0x00000005ff737819 */ /* 0x000fc80000011673 */
[----:B------:R-:W-:Y:S01]  /*91c0*/  SHF.R.U32.HI R111, RZ, 0x14, R47 ;  /* 0x00000014ff6f7819 */ /* 0x000fe2000001162f */
[----:B0123--:R-:W4:Y:S03]  /*91d0*/  @!P6 S2R R198, SR_CTAID.Y ;  /* 0x0000000000c6e919 */ /* 0x00ff260000002600 */
        /* <DEDUP_REMOVED lines=11> */
[----:B----4-:R-:W-:-:S04]  /*9290*/  @!P6 IMAD R198, R113, 0x20, R198 ;  /* 0x0000002071c6e824 */ /* 0x010fc800078e02c6 */
        /* <DEDUP_REMOVED lines=16> */
.L_x_9:
[----:B------:R-:W-:Y:S05]  /*93a0*/  BSYNC.RECONVERGENT B0 ;  /* 0x0000000000007941 */ /* 0x000fea0003800200 */
.L_x_8:
[----:B------:R-:W-:Y:S01]  /*93b0*/  LOP3.LUT P6, RZ, R0, 0x8, RZ, 0xc0, !PT ;  /* 0x0000000800ff7812 */ /* 0x000fe200078cc0ff */
[----:B------:R-:W-:-:S12]  /*93c0*/  BSSY.RECONVERGENT B0, `(.L_x_10) ;  /* 0x000002a000007945 */ /* 0x000fd80003800200 */
[----:B------:R-:W-:Y:S05]  /*93d0*/  @P6 BRA `(.L_x_11) ;  /* 0x0000000000a06947 */ /* 0x000fea0003800000 */
[C---:B------:R-:W-:Y:S01]  /*93e0*/  VIADD R46, R3.reuse, 0x5 ;  /* 0x00000005032e7836 */ /* 0x040fe20000000000 */
[----:B------:R-:W-:Y:S01]  /*93f0*/  ISETP.GE.U32.AND P6, PT, R2, 0x1c, PT ;  /* 0x0000001c0200780c */ /* 0x000fe20003fc6070 */
[----:B------:R-:W-:Y:S01]  /*9400*/  VIADD R47, R3, 0xfffffc65 ;  /* 0xfffffc65032f7836 */ /* 0x000fe20000000000 */
[----:B------:R-:W0:Y:S04]  /*9410*/  S2R R113, SR_TID.Z ;  /* 0x0000000000717919 */ /* 0x000e280000002300 */
[C---:B------:R-:W-:Y:S02]  /*9420*/  SEL R115, R46.reuse, R47, !P6 ;  /* 0x0000002f2e737207 */ /* 0x040fe40007000000 */
[----:B------:R-:W-:Y:S02]  /*9430*/  LOP3.LUT P6, RZ, R17, 0x2, RZ, 0xc0, !PT ;  /* 0x0000000211ff7812 */ /* 0x000fe400078cc0ff */
[----:B------:R-:W-:Y:S01]  /*9440*/  LOP3.LUT R47, R46, 0xffff, RZ, 0xc0, !PT ;  /* 0x0000ffff2e2f7812 */ /* 0x000fe200078ec0ff */
[----:B------:R-:W-:-:S04]  /*9450*/  IMAD.HI.U32 R115, R115, -0x72c234f7, RZ ;  /* 0x8d3dcb0973737827 */ /* 0x000fc800078e00ff */
[----:B------:R-:W-:Y:S01]  /*9460*/  IMAD R47, R47, 0x469f, RZ ;  /* 0x0000469f2f2f7824 */ /* 0x000fe200078e02ff */
[----:B------:R-:W-:-:S04]  /*9470*/  SHF.R.U32.HI R115, RZ, 0x5, R115 ;  /* 0x00000005ff737819 */ /* 0x000fc80000011673 */
[----:B------:R-:W-:Y:S01]  /*9480*/  SHF.R.U32.HI R111, RZ, 0x14, R47 ;  /* 0x00000014ff6f7819 */ /* 0x000fe2000001162f */
[----:B01234-:R-:W0:Y:S03]  /*9490*/  @!P6 S2R R198, SR_CTAID.Y ;  /* 0x0000000000c6e919 */ /* 0x01fe260000002600 */
[----:B------:R-:W-:Y:S01]  /*94a0*/  PRMT R111, R111, 0x9910, RZ ;  /* 0x000099106f6f7816 */ /* 0x000fe200000000ff */
[----:B------:R-:W1:Y:S04]  /*94b0*/  @!P6 S2R R109, SR_CTAID.X ;  /* 0x00000000006de919 */ /* 0x000e680000002500 */
        /* <DEDUP_REMOVED lines=26> */
.L_x_11:
[----:B------:R-:W-:Y:S05]  /*9660*/  BSYNC.RECONVERGENT B0 ;  /* 0x0000000000007941 */ /* 0x000fea0003800200 */
.L_x_10:
        /* <DEDUP_REMOVED lines=43> */
.L_x_13:
[----:B------:R-:W-:Y:S05]  /*9920*/  BSYNC.RECONVERGENT B0 ;  /* 0x0000000000007941 */ /* 0x000fea0003800200 */
.L_x_12:
[----:B------:R-:W-:Y:S01]  /*9930*/  LOP3.LUT P6, RZ, R0, 0x2, RZ, 0xc0, !PT ;  /* 0x0000000200ff7812 */ /* 0x000fe200078cc0ff */
[----:B------:R-:W-:-:S12]  /*9940*/  BSSY.RECONVERGENT B0, `(.L_x_14) ;  /* 0x000002a000007945 */ /* 0x000fd80003800200 */
[----:B------:R-:W-:Y:S05]  /*9950*/  @P6 BRA `(.L_x_15) ;  /* 0x0000000000a06947 */ /* 0x000fea0003800000 */
[C---:B------:R-:W-:Y:S01]  /*9960*/  VIADD R46, R3.reuse, 0x7 ;  /* 0x00000007032e7836 */ /* 0x040fe20000000000 */
[----:B------:R-:W-:Y:S01]  /*9970*/  ISETP.GE.U32.AND P6, PT, R2, 0x1c, PT ;  /* 0x0000001c0200780c */ /* 0x000fe20003fc6070 */
[----:B------:R-:W-:Y:S01]  /*9980*/  VIADD R47, R3, 0xfffffc67 ;  /* 0xfffffc67032f7836 */ /* 0x000fe20000000000 */
[----:B------:R-:W0:Y:S04]  /*9990*/  S2R R113, SR_TID.Z ;  /* 0x0000000000717919 */ /* 0x000e280000002300 */
[----:B------:R-:W-:Y:S02]  /*99a0*/  SEL R115, R46, R47, !P6 ;  /* 0x0000002f2e737207 */ /* 0x000fe40007000000 */
        /* <DEDUP_REMOVED lines=35> */
.L_x_15:
[----:B------:R-:W-:Y:S05]  /*9be0*/  BSYNC.RECONVERGENT B0 ;  /* 0x0000000000007941 */ /* 0x000fea0003800200 */
.L_x_14:
        /* <DEDUP_REMOVED lines=43> */
.L_x_17:
[----:B------:R-:W-:Y:S05]  /*9ea0*/  BSYNC.RECONVERGENT B0 ;  /* 0x0000000000007941 */ /* 0x000fea0003800200 */
.L_x_16:
        /* <DEDUP_REMOVED lines=43> */
.L_x_19:
[----:B------:R-:W-:Y:S05]  /*a160*/  BSYNC.RECONVERGENT B0 ;  /* 0x0000000000007941 */ /* 0x000fea0003800200 */
.L_x_18:
        /* <DEDUP_REMOVED lines=43> */
.L_x_21:
[----:B------:R-:W-:Y:S05]  /*a420*/  BSYNC.RECONVERGENT B0 ;  /* 0x0000000000007941 */ /* 0x000fea0003800200 */
.L_x_20:
        /* <DEDUP_REMOVED lines=43> */
.L_x_23:
[----:B------:R-:W-:Y:S05]  /*a6e0*/  BSYNC.RECONVERGENT B0 ;  /* 0x0000000000007941 */ /* 0x000fea0003800200 */
.L_x_22:
        /* <DEDUP_REMOVED lines=43> */
.L_x_25:
[----:B------:R-:W-:Y:S05]  /*a9a0*/  BSYNC.RECONVERGENT B0 ;  /* 0x0000000000007941 */ /* 0x000fea0003800200 */
.L_x_24:
        /* <DEDUP_REMOVED lines=43> */
.L_x_27:
[----:B------:R-:W-:Y:S05]  /*ac60*/  BSYNC.RECONVERGENT B0 ;  /* 0x0000000000007941 */ /* 0x000fea0003800200 */
.L_x_26:
        /* <DEDUP_REMOVED lines=43> */
.L_x_29:
[----:B------:R-:W-:Y:S05]  /*af20*/  BSYNC.RECONVERGENT B0 ;  /* 0x0000000000007941 */ /* 0x000fea0003800200 */
.L_x_28:
        /* <DEDUP_REMOVED lines=43> */
.L_x_31:
[----:B------:R-:W-:Y:S05]  /*b1e0*/  BSYNC.RECONVERGENT B0 ;  /* 0x0000000000007941 */ /* 0x000fea0003800200 */
.L_x_30:
        /* <DEDUP_REMOVED lines=43> */
.L_x_33:
[----:B------:R-:W-:Y:S05]  /*b4a0*/  BSYNC.RECONVERGENT B0 ;  /* 0x0000000000007941 */ /* 0x000fea0003800200 */
.L_x_32:
        /* <DEDUP_REMOVED lines=43> */
.L_x_35:
[----:B------:R-:W-:Y:S05]  /*b760*/  BSYNC.RECONVERGENT B0 ;  /* 0x0000000000007941 */ /* 0x000fea0003800200 */
.L_x_34:
        /* <DEDUP_REMOVED lines=43> */
.L_x_37:
[----:B------:R-:W-:Y:S05]  /*ba20*/  BSYNC.RECONVERGENT B0 ;  /* 0x0000000000007941 */ /* 0x000fea0003800200 */
.L_x_36:
[----:B------:R-:W-:Y:S01]  /*ba30*/  LOP3.LUT P6, RZ, R17, 0x200000, RZ, 0xc0, !PT ;  /* 0x0020000011ff7812 */ /* 0x000fe200078cc0ff */
[----:B------:R-:W-:-:S12]  /*ba40*/  BSSY.RECONVERGENT B0, `(.L_x_38) ;  /* 0x0000017000007945 */ /* 0x000fd80003800200 */
[----:B------:R-:W-:Y:S05]  /*ba50*/  @P6 BRA `(.L_x_39) ;  /* 0x0000000000546947 */ /* 0x000fea0003800000 */
[----:B------:R-:W-:Y:S01]  /*ba60*/  LOP3.LUT P6, RZ, R4, 0x80000, RZ, 0xc0, !PT ;  /* 0x0008000004ff7812 */ /* 0x000fe200078cc0ff */
[----:B------:R-:W0:-:S12]  /*ba70*/  S2R R113, SR_TID.Z ;  /* 0x0000000000717919 */ /* 0x000e180000002300 */
[----:B01234-:R-:W0:Y:S01]  /*ba80*/  @!P6 S2R R198, SR_CTAID.Y ;  /* 0x0000000000c6e919 */ /* 0x01fe220000002600 */
[----:B------:R-:W1:Y:S01]  /*ba90*/  @!P6 LDC.64 R46, c[0x0][0x380] ;  /* 0x0000e000ff2eeb82 */ /* 0x000e620000000a00 */
[----:B------:R-:W2:Y:S01]  /*baa0*/  @!P6 S2R R109, SR_CTAID.X ;  /* 0x00000000006de919 */ /* 0x000ea20000002500 */
[----:B0-----:R-:W-:-:S04]  /*bab0*/  @!P6 IMAD R198, R113, 0x20, R198 ;  /* 0x0000002071c6e824 */ /* 0x001fc800078e02c6 */
[----:B--2---:R-:W-:-:S04]  /*bac0*/  @!P6 IMAD R109, R198, 0x38, R109 ;  /* 0x00000038c66de824 */ /* 0x004fc800078e026d */
[----:B------:R-:W-:-:S04]  /*bad0*/  @!P6 IMAD R109, R44, 0x1c00, R109 ;  /* 0x00001c002c6de824 */ /* 0x000fc800078e026d */
[----:B------:R-:W-:Y:S02]  /*bae0*/  @!P6 IMAD R198, R109, 0x38, RZ ;  /* 0x000000386dc6e824 */ /* 0x000fe400078e02ff */
[----:B------:R-:W-:-:S03]  /*baf0*/  IMAD.MOV.U32 R109, RZ, RZ, RZ ;  /* 0x000000ffff6d7224 */ /* 0x000fc600078e00ff */
[----:B------:R-:W-:-:S05]  /*bb00*/  @!P6 IADD3 R111, PT, PT, R198, -0xe1, R19 ;  /* 0xffffff1fc66fe810 */ /* 0x000fca0007ffe013 */
        /* <DEDUP_REMOVED lines=10> */
.L_x_39:
[----:B------:R-:W-:Y:S05]  /*bbb0*/  BSYNC.RECONVERGENT B0 ;  /* 0x0000000000007941 */ /* 0x000fea0003800200 */
.L_x_38:
        /* <DEDUP_REMOVED lines=24> */
.L_x_41:
[----:B------:R-:W-:Y:S05]  /*bd40*/  BSYNC.RECONVERGENT B0 ;  /* 0x0000000000007941 */ /* 0x000fea0003800200 */
.L_x_40:
        /* <DEDUP_REMOVED lines=24> */
.L_x_43:
[----:B------:R-:W-:Y:S05]  /*bed0*/  BSYNC.RECONVERGENT B0 ;  /* 0x0000000000007941 */ /* 0x000fea0003800200 */
.L_x_42:
        /* <DEDUP_REMOVED lines=24> */
.L_x_45:
[----:B------:R-:W-:Y:S05]  /*c060*/  BSYNC.RECONVERGENT B0 ;  /* 0x0000000000007941 */ /* 0x000fea0003800200 */
.L_x_44:
        /* <DEDUP_REMOVED lines=24> */
.L_x_47:
[----:B------:R-:W-:Y:S05]  /*c1f0*/  BSYNC.RECONVERGENT B0 ;  /* 0x0000000000007941 */ /* 0x000fea0003800200 */
.L_x_46:
        /* <DEDUP_REMOVED lines=24> */
.L_x_49:
[----:B------:R-:W-:Y:S05]  /*c380*/  BSYNC.RECONVERGENT B0 ;  /* 0x0000000000007941 */ /* 0x000fea0003800200 */
.L_x_48:
        /* <DEDUP_REMOVED lines=24> */
.L_x_51:
[----:B------:R-:W-:Y:S05]  /*c510*/  BSYNC.RECONVERGENT B0 ;  /* 0x0000000000007941 */ /* 0x000fea0003800200 */
.L_x_50:
        /* <DEDUP_REMOVED lines=24> */
.L_x_53:
[----:B------:R-:W-:Y:S05]  /*c6a0*/  BSYNC.RECONVERGENT B0 ;  /* 0x0000000000007941 */ /* 0x000fea0003800200 */
.L_x_52:
        /* <DEDUP_REMOVED lines=24> */
.L_x_55:
[----:B------:R-:W-:Y:S05]  /*c830*/  BSYNC.RECONVERGENT B0 ;  /* 0x0000000000007941 */ /* 0x000fea0003800200 */
.L_x_54:
        /* <DEDUP_REMOVED lines=24> */
.L_x_57:
[----:B------:R-:W-:Y:S05]  /*c9c0*/  BSYNC.RECONVERGENT B0 ;  /* 0x0000000000007941 */ /* 0x000fea0003800200 */
.L_x_56:
        /* <DEDUP_REMOVED lines=24> */
.L_x_59:
[----:B------:R-:W-:Y:S05]  /*cb50*/  BSYNC.RECONVERGENT B0 ;  /* 0x0000000000007941 */ /* 0x000fea0003800200 */
.L_x_58:
        /* <DEDUP_REMOVED lines=24> */
.L_x_61:
[----:B------:R-:W-:Y:S05]  /*cce0*/  BSYNC.RECONVERGENT B0 ;  /* 0x0000000000007941 */ /* 0x000fea0003800200 */
.L_x_60:
        /* <DEDUP_REMOVED lines=24> */
.L_x_63:
[----:B------:R-:W-:Y:S05]  /*ce70*/  BSYNC.RECONVERGENT B0 ;  /* 0x0000000000007941 */ /* 0x000fea0003800200 */
.L_x_62:
        /* <DEDUP_REMOVED lines=24> */
.L_x_65:
[----:B------:R-:W-:Y:S05]  /*d000*/  BSYNC.RECONVERGENT B0 ;  /* 0x0000000000007941 */ /* 0x000fea0003800200 */
.L_x_64:
        /* <DEDUP_REMOVED lines=24> */
.L_x_67:
[----:B------:R-:W-:Y:S05]  /*d190*/  BSYNC.RECONVERGENT B0 ;  /* 0x0000000000007941 */ /* 0x000fea0003800200 */
.L_x_66:
[----:B------:R-:W-:Y:S02]  /*d1a0*/  P2R R46, PR, RZ, 0x4 ;  /* 0x00000004ff2e7803 */ /* 0x000fe40000000000 */
[C---:B------:R-:W-:Y:S02]  /*d1b0*/  LOP3.LUT P2, RZ, R4.reuse, 0x10, RZ, 0xc0, !PT ;  /* 0x0000001004ff7812 */ /* 0x040fe4000784c0ff */
[----:B------:R-:W-:Y:S02]  /*d1c0*/  P2R R47, PR, RZ, 0x8 ;  /* 0x00000008ff2f7803 */ /* 0x000fe40000000000 */
[C---:B------:R-:W-:Y:S02]  /*d1d0*/  LOP3.LUT P3, RZ, R4.reuse, 0x8, RZ, 0xc0, !PT ;  /* 0x0000000804ff7812 */ /* 0x040fe4000786c0ff */
[----:B01234-:R-:W-:Y:S02]  /*d1e0*/  P2R R109, PR, RZ, 0x10 ;  /* 0x00000010ff6d7803 */ /* 0x01ffe40000000000 */
[----:B------:R-:W-:-:S02]  /*d1f0*/  LOP3.LUT P4, RZ, R4, 0x4, RZ, 0xc0, !PT ;  /* 0x0000000404ff7812 */ /* 0x000fc4000788c0ff */
[----:B------:R-:W-:Y:S02]  /*d200*/  P2R R111, PR, RZ, 0x20 ;  /* 0x00000020ff6f7803 */ /* 0x000fe40000000000 */
[C---:B------:R-:W-:Y:S01]  /*d210*/  LOP3.LUT P5, RZ, R4.reuse, 0x2, RZ, 0xc0, !PT ;  /* 0x0000000204ff7812 */ /* 0x040fe200078ac0ff */
[----:B-----5:R0:W-:Y:S01]  /*d220*/  @!P2 STS [R152], R45 ;  /* 0x0000002d9800a388 */ /* 0x0201e20000000800 */
[----:B------:R-:W-:Y:S02]  /*d230*/  LOP3.LUT P6, RZ, R4, 0x1, RZ, 0xc0, !PT ;  /* 0x0000000104ff7812 */ /* 0x000fe400078cc0ff */
[----:B------:R-:W-:Y:S01]  /*d240*/  ISETP.NE.AND P2, PT, R46, RZ, PT ;  /* 0x000000ff2e00720c */ /* 0x000fe20003f45270 */
[----:B------:R0:W-:Y:S01]  /*d250*/  @!P3 STS [R107+0x4], R48 ;  /* 0x000004306b00b388 */ /* 0x0001e20000000800 */
[----:B------:R-:W-:Y:S01]  /*d260*/  ISETP.NE.AND P3, PT, R47, RZ, PT ;  /* 0x000000ff2f00720c */ /* 0x000fe20003f65270 */
[----:B------:R-:W-:Y:S02]  /*d270*/  IMAD.MOV.U32 R46, RZ, RZ, RZ ;  /* 0x000000ffff2e7224 */ /* 0x000fe400078e00ff */
[----:B------:R0:W-:Y:S01]  /*d280*/  @!P4 STS [R154+0x8], R49 ;  /* 0x000008319a00c388 */ /* 0x0001e20000000800 */
[----:B------:R-:W-:-:S03]  /*d290*/  ISETP.NE.AND P4, PT, R109, RZ, PT ;  /* 0x000000ff6d00720c */ /* 0x000fc60003f85270 */
[----:B------:R0:W-:Y:S01]  /*d2a0*/  @!P5 STS [R158+0xc], R59 ;  /* 0x00000c3b9e00d388 */ /* 0x0001e20000000800 */
[----:B------:R-:W-:-:S03]  /*d2b0*/  ISETP.NE.AND P5, PT, R111, RZ, PT ;  /* 0x000000ff6f00720c */ /* 0x000fc60003fa5270 */
[----:B------:R0:W-:Y:S04]  /*d2c0*/  @!P6 STS [R162+0x10], R73 ;  /* 0x00001049a200e388 */ /* 0x0001e80000000800 */
[----:B------:R0:W-:Y:S04]  /*d2d0*/  @!P0 STS [R166+0x14], R87 ;  /* 0x00001457a6008388 */ /* 0x0001e80000000800 */
[----:B------:R0:W-:Y:S04]  /*d2e0*/  @!P1 STS [R170+0x18], R97 ;  /* 0x00001861aa009388 */ /* 0x0001e80000000800 */
[----:B------:R0:W-:Y:S04]  /*d2f0*/  @!P2 STS [R174+0x1c], R99 ;  /* 0x00001c63ae00a388 */ /* 0x0001e80000000800 */
[----:B------:R0:W-:Y:S04]  /*d300*/  @!P3 STS [R190+0x20], R101 ;  /* 0x00002065be00b388 */ /* 0x0001e80000000800 */
[----:B------:R0:W-:Y:S04]  /*d310*/  @!P4 STS [R192+0x24], R103 ;  /* 0x00002467c000c388 */ /* 0x0001e80000000800 */
[----:B------:R0:W-:Y:S01]  /*d320*/  @!P5 STS [R196+0x28], R105 ;  /* 0x00002869c400d388 */ /* 0x0001e20000000800 */
[----:B------:R-:W-:Y:S06]  /*d330*/  BAR.SYNC.DEFER_BLOCKING 0x0 ;  /* 0x0000000000007b1d */ /* 0x000fec0000010000 */
.L_x_69:
[----:B0-----:R-:W0:Y:S01]  /*d340*/  S2R R49, SR_CgaCtaId ;  /* 0x0000000000317919 */ /* 0x001e220000008800 */
[----:B------:R-:W-:Y:S01]  /*d350*/  MOV R48, 0x400 ;  /* 0x0000040000307802 */ /* 0x000fe20000000f00 */
[----:B------:R-:W-:Y:S01]  /*d360*/  UMOV UR4, 0x480 ;  /* 0x0000048000047882 */ /* 0x000fe20000000000 */
[----:B------:R-:W1:Y:S02]  /*d370*/  S2R R45, SR_TID.X ;  /* 0x00000000002d7919 */ /* 0x000e640000002100 */
[----:B0-----:R-:W-:Y:S01]  /*d380*/  LEA R152, R49, R48, 0x18 ;  /* 0x0000003031987211 */ /* 0x001fe200078ec0ff */
[----:B------:R-:W-:-:S04]  /*d390*/  VIADD R48, R48, 0x7400 ;  /* 0x0000740030307836 */ /* 0x000fc80000000000 */
[----:B-1----:R-:W-:Y:S01]  /*d3a0*/  IMAD R45, R45, 0x4, R152 ;  /* 0x000000042d2d7824 */ /* 0x002fe200078e0298 */
[----:B------:R-:W-:-:S03]  /*d3b0*/  LEA R48, R49, R48, 0x18 ;  /* 0x0000003031307211 */ /* 0x000fc600078ec0ff */
[----:B------:R-:W-:Y:S02]  /*d3c0*/  IMAD R47, R46, 0xe80, R45 ;  /* 0x00000e802e2f7824 */ /* 0x000fe400078e022d */
[----:B------:R-:W0:Y:S03]  /*d3d0*/  S2R R45, SR_TID.Z ;  /* 0x00000000002d7919 */ /* 0x000e260000002300 */
[----:B------:R1:W2:Y:S01]  /*d3e0*/  LDS R157, [R47+0x658] ;  /* 0x000658002f9d7984 */ /* 0x0002a20000000800 */
[----:B0-----:R-:W-:-:S04]  /*d3f0*/  IMAD R45, R45, 0x900, R48 ;  /* 0x000009002d2d7824 */ /* 0x001fc800078e0230 */
[----:B------:R-:W-:Y:S02]  /*d400*/  IMAD R48, R46, 0x24, R45 ;  /* 0x000000242e307824 */ /* 0x000fe400078e022d */
[----:B-1----:R-:W-:-:S07]  /*d410*/  VIADD R45, R47, 0x658 ;  /* 0x000006582f2d7836 */ /* 0x002fce0000000000 */
.L_x_68:
[----:B------:R-:W2:Y:S04]  /*d420*/  LDS R152, [R48+UR4+-0x480] ;  /* 0xfffb800430987984 */ /* 0x000ea80008000800 */
[----:B------:R-:W0:Y:S04]  /*d430*/  LDS R173, [R45+-0x488] ;  /* 0xfffb78002dad7984 */ /* 0x000e280000000800 */
[----:B------:R-:W1:Y:S04]  /*d440*/  LDS R47, [R45+0xe8] ;  /* 0x0000e8002d2f7984 */ /* 0x000e680000000800 */
[----:B------:R-:W3:Y:S04]  /*d450*/  LDS R87, [R45+0x488] ;  /* 0x000488002d577984 */ /* 0x000ee80000000800 */
[----:B------:R-:W4:Y:S04]  /*d460*/  LDS R154, [R48+UR4+-0x360] ;  /* 0xfffca004309a7984 */ /* 0x000f280008000800 */
[----:B------:R-:W5:Y:S04]  /*d470*/  LDS R158, [R48+UR4+-0x240] ;  /* 0xfffdc004309e7984 */ /* 0x000f680008000800 */
[----:B------:R-:W5:Y:S04]  /*d480*/  LDS R191, [R45+-0x658] ;  /* 0xfff9a8002dbf7984 */ /* 0x000f680000000800 */
[----:B------:R-:W5:Y:S04]  /*d490*/  LDS R189, [R45+-0x570] ;  /* 0xfffa90002dbd7984 */ /* 0x000f680000000800 */
[----:B------:R-:W5:Y:S04]  /*d4a0*/  LDS R169, [R45+-0x3a0] ;  /* 0xfffc60002da97984 */ /* 0x000f680000000800 */
[----:B------:R-:W5:Y:S04]  /*d4b0*/  LDS R165, [R45+-0x2b8] ;  /* 0xfffd48002da57984 */ /* 0x000f680000000800 */
[----:B------:R-:W5:Y:S01]  /*d4c0*/  LDS R163, [R45+-0x1d0] ;  /* 0xfffe30002da37984 */ /* 0x000f620000000800 */
[----:B--2---:R-:W-:-:S03]  /*d4d0*/  FFMA R58, R152, R157, R58 ;  /* 0x0000009d983a7223 */ /* 0x004fc6000000003a */
[----:B------:R-:W2:Y:S01]  /*d4e0*/  LDS R161, [R45+-0xe8] ;  /* 0xffff18002da17984 */ /* 0x000ea20000000800 */
[----:B0-----:R-:W-:-:S03]  /*d4f0*/  FFMA R53, R173, R152, R53 ;  /* 0x00000098ad357223 */ /* 0x001fc60000000035 */
[----:B------:R-:W0:Y:S01]  /*d500*/  LDS R151, [R45+0x1d0] ;  /* 0x0001d0002d977984 */ /* 0x000e220000000800 */
[----:B-1----:R-:W-:-:S03]  /*d510*/  FFMA R59, R47, R152, R98 ;  /* 0x000000982f3b7223 */ /* 0x002fc60000000062 */
[----:B------:R-:W1:Y:S01]  /*d520*/  LDS R147, [R45+0x2b8] ;  /* 0x0002b8002d937984 */ /* 0x000e620000000800 */
[----:B---3--:R-:W-:-:S03]  /*d530*/  FFMA R63, R87, R152, R63 ;  /* 0x00000098573f7223 */ /* 0x008fc6000000003f */
[----:B------:R-:W3:Y:S01]  /*d540*/  LDS R131, [R45+0x3a0] ;  /* 0x0003a0002d837984 */ /* 0x000ee20000000800 */
[-C--:B----4-:R-:W-:Y:S01]  /*d550*/  FFMA R246, R87, R154.reuse, R77 ;  /* 0x0000009a57f67223 */ /* 0x090fe2000000004d */
[C---:B------:R-:W-:Y:S01]  /*d560*/  FFMA R67, R173.reuse, R154, R67 ;  /* 0x0000009aad437223 */ /* 0x040fe20000000043 */
[-C--:B------:R-:W-:Y:S01]  /*d570*/  FFMA R72, R154, R157.reuse, R72 ;  /* 0x0000009d9a487223 */ /* 0x080fe20000000048 */
[----:B------:R-:W4:Y:S01]  /*d580*/  LDS R73, [R45+0x570] ;  /* 0x000570002d497984 */ /* 0x000f220000000800 */
[----:B-----5:R-:W-:Y:S01]  /*d590*/  FFMA R242, R173, R158, R81 ;  /* 0x0000009eadf27223 */ /* 0x020fe20000000051 */
[-C--:B------:R-:W-:Y:S01]  /*d5a0*/  FFMA R250, R47, R154.reuse, R250 ;  /* 0x0000009a2ffa7223 */ /* 0x080fe200000000fa */
[----:B------:R-:W-:Y:S01]  /*d5b0*/  FFMA R86, R158, R157, R86 ;  /* 0x0000009d9e567223 */ /* 0x000fe20000000056 */
[----:B------:R-:W5:Y:S01]  /*d5c0*/  LDS R208, [R48+UR4+-0x120] ;  /* 0xfffee00430d07984 */ /* 0x000f620008000800 */
[C---:B------:R-:W-:Y:S01]  /*d5d0*/  FFMA R65, R191.reuse, R154, R65 ;  /* 0x0000009abf417223 */ /* 0x040fe20000000041 */
[-C--:B------:R-:W-:Y:S01]  /*d5e0*/  FFMA R244, R191, R158.reuse, R79 ;  /* 0x0000009ebff47223 */ /* 0x080fe2000000004f */
[----:B------:R-:W-:Y:S01]  /*d5f0*/  FFMA R236, R47, R158, R236 ;  /* 0x0000009e2fec7223 */ /* 0x000fe200000000ec */
[----:B------:R-:W5:Y:S01]  /*d600*/  LDS R98, [R48+UR4] ;  /* 0x0000000430627984 */ /* 0x000f620008000800 */
[C---:B------:R-:W-:Y:S01]  /*d610*/  FFMA R66, R189.reuse, R154, R66 ;  /* 0x0000009abd427223 */ /* 0x040fe20000000042 */
[-C--:B------:R-:W-:Y:S01]  /*d620*/  FFMA R80, R189, R158.reuse, R80 ;  /* 0x0000009ebd507223 */ /* 0x080fe20000000050 */
[----:B------:R-:W-:Y:S01]  /*d630*/  FFMA R232, R87, R158, R91 ;  /* 0x0000009e57e87223 */ /* 0x000fe2000000005b */
[----:B------:R-:W5:Y:S01]  /*d640*/  LDS R49, [R48+UR4+0x120] ;  /* 0x0001200430317984 */ /* 0x000f620008000800 */
[C---:B------:R-:W-:Y:S01]  /*d650*/  FFMA R68, R169.reuse, R154, R68 ;  /* 0x0000009aa9447223 */ /* 0x040fe20000000044 */
[----:B------:R-:W-:Y:S01]  /*d660*/  FFMA R82, R169, R158, R82 ;  /* 0x0000009ea9527223 */ /* 0x000fe20000000052 */
        /* <DEDUP_REMOVED lines=9> */
[C---:B--2---:R-:W-:Y:S01]  /*d700*/  FFMA R252, R161.reuse, R154, R252 ;  /* 0x0000009aa1fc7223 */ /* 0x044fe200000000fc */
[----:B------:R-:W-:Y:S01]  /*d710*/  LDS R105, [R45+0xec] ;  /* 0x0000ec002d697984 */ /* 0x000fe20000000800 */
[----:B------:R-:W-:Y:S01]  /*d720*/  FFMA R238, R161, R158, R85 ;  /* 0x0000009ea1ee7223 */ /* 0x000fe20000000055 */
[----:B------:R-:W-:Y:S01]  /*d730*/  FFMA R55, R165, R152, R55 ;  /* 0x00000098a5377223 */ /* 0x000fe20000000037 */
[C---:B0-----:R-:W-:Y:S01]  /*d740*/  FFMA R74, R151.reuse, R154, R74 ;  /* 0x0000009a974a7223 */ /* 0x041fe2000000004a */
[C---:B------:R-:W-:Y:S01]  /*d750*/  FFMA R60, R151.reuse, R152, R60 ;  /* 0x00000098973c7223 */ /* 0x040fe2000000003c */
[----:B------:R-:W-:Y:S01]  /*d760*/  FFMA R88, R151, R158, R88 ;  /* 0x0000009e97587223 */ /* 0x000fe20000000058 */
[----:B------:R-:W-:Y:S01]  /*d770*/  LDS R101, [R45+0x2bc] ;  /* 0x0002bc002d657984 */ /* 0x000fe20000000800 */
[C---:B-1----:R-:W-:Y:S01]  /*d780*/  FFMA R248, R147.reuse, R154, R75 ;  /* 0x0000009a93f87223 */ /* 0x042fe2000000004b */
[C---:B------:R-:W-:Y:S01]  /*d790*/  FFMA R61, R147.reuse, R152, R61 ;  /* 0x00000098933d7223 */ /* 0x040fe2000000003d */
[----:B------:R-:W-:Y:S01]  /*d7a0*/  FFMA R234, R147, R158, R89 ;  /* 0x0000009e93ea7223 */ /* 0x000fe20000000059 */
[----:B------:R-:W-:Y:S01]  /*d7b0*/  LDS R97, [R45+0x48c] ;  /* 0x00048c002d617984 */ /* 0x000fe20000000800 */
[C---:B---3--:R-:W-:Y:S01]  /*d7c0*/  FFMA R76, R131.reuse, R154, R76 ;  /* 0x0000009a834c7223 */ /* 0x048fe2000000004c */
[----:B------:R-:W-:Y:S01]  /*d7d0*/  FFMA R90, R131, R158, R90 ;  /* 0x0000009e835a7223 */ /* 0x000fe2000000005a */
[-C--:B------:R-:W-:Y:S01]  /*d7e0*/  FFMA R56, R163, R152.reuse, R56 ;  /* 0x00000098a3387223 */ /* 0x080fe20000000038 */
[----:B------:R-:W-:Y:S01]  /*d7f0*/  FFMA R57, R161, R152, R57 ;  /* 0x00000098a1397223 */ /* 0x000fe20000000039 */
[C---:B----4-:R-:W-:Y:S01]  /*d800*/  FFMA R78, R73.reuse, R154, R78 ;  /* 0x0000009a494e7223 */ /* 0x050fe2000000004e */
[----:B------:R-:W-:Y:S01]  /*d810*/  FFMA R92, R73, R158, R92 ;  /* 0x0000009e495c7223 */ /* 0x000fe2000000005c */
[-C--:B------:R-:W-:Y:S01]  /*d820*/  FFMA R62, R131, R152.reuse, R62 ;  /* 0x00000098833e7223 */ /* 0x080fe2000000003e */
[----:B------:R-:W-:Y:S01]  /*d830*/  FFMA R64, R73, R152, R64 ;  /* 0x0000009849407223 */ /* 0x000fe20000000040 */
[-C--:B-----5:R-:W-:Y:S01]  /*d840*/  FFMA R214, R147, R208.reuse, R135 ;  /* 0x000000d093d67223 */ /* 0x0a0fe20000000087 */
[-C--:B------:R-:W-:Y:S01]  /*d850*/  FFMA R216, R151, R208.reuse, R133 ;  /* 0x000000d097d87223 */ /* 0x080fe20000000085 */
[----:B------:R-:W-:Y:S01]  /*d860*/  LDS R75, [R48+UR4+-0x47c] ;  /* 0xfffb8404304b7984 */ /* 0x000fe20008000800 */
[----:B------:R-:W-:Y:S01]  /*d870*/  FFMA R230, R191, R208, R93 ;  /* 0x000000d0bfe67223 */ /* 0x000fe2000000005d */
[-C--:B------:R-:W-:Y:S01]  /*d880*/  FFMA R192, R147, R98.reuse, R167 ;  /* 0x0000006293c07223 */ /* 0x080fe200000000a7 */
[-C--:B------:R-:W-:Y:S01]  /*d890*/  FFMA R164, R151, R98.reuse, R164 ;  /* 0x0000006297a47223 */ /* 0x080fe200000000a4 */
[-C--:B------:R-:W-:Y:S01]  /*d8a0*/  FFMA R194, R47, R98.reuse, R194 ;  /* 0x000000622fc27223 */ /* 0x080fe200000000c2 */
[----:B------:R-:W-:Y:S01]  /*d8b0*/  FFMA R190, R87, R98, R171 ;  /* 0x0000006257be7223 */ /* 0x000fe200000000ab */
[-C--:B------:R-:W-:Y:S01]  /*d8c0*/  FFMA R154, R147, R49.reuse, R185 ;  /* 0x00000031939a7223 */ /* 0x080fe200000000b9 */
[-C--:B------:R-:W-:Y:S01]  /*d8d0*/  FFMA R184, R151, R49.reuse, R184 ;  /* 0x0000003197b87223 */ /* 0x080fe200000000b8 */
[-C--:B------:R-:W-:Y:S01]  /*d8e0*/  FFMA R158, R47, R49.reuse, R183 ;  /* 0x000000312f9e7223 */ /* 0x080fe200000000b7 */
[----:B------:R-:W-:Y:S01]  /*d8f0*/  FFMA R174, R191, R49, R175 ;  /* 0x00000031bfae7223 */ /* 0x000fe200000000af */
[-C--:B------:R-:W-:Y:S01]  /*d900*/  FFMA R130, R147, R77.reuse, R130 ;  /* 0x0000004d93827223 */ /* 0x080fe20000000082 */
[----:B------:R-:W-:Y:S01]  /*d910*/  FFMA R132, R151, R77, R132 ;  /* 0x0000004d97847223 */ /* 0x000fe20000000084 */
[-C--:B------:R-:W-:Y:S01]  /*d920*/  FFMA R176, R189, R49.reuse, R176 ;  /* 0x00000031bdb07223 */ /* 0x080fe200000000b0 */
[----:B------:R-:W-:Y:S01]  /*d930*/  FFMA R170, R173, R49, R177 ;  /* 0x00000031adaa7223 */ /* 0x000fe200000000b1 */
[-C--:B------:R-:W-:Y:S01]  /*d940*/  FFMA R102, R147, R81.reuse, R102 ;  /* 0x0000005193667223 */ /* 0x080fe20000000066 */
[----:B------:R-:W-:Y:S01]  /*d950*/  FFMA R104, R151, R81, R104 ;  /* 0x0000005197687223 */ /* 0x000fe20000000068 */
[----:B------:R-:W0:Y:S01]  /*d960*/  LDS R147, [R48+UR4+0x4] ;  /* 0x0000040430937984 */ /* 0x000e220008000800 */
[-C--:B------:R-:W-:Y:S01]  /*d970*/  FFMA R178, R169, R49.reuse, R178 ;  /* 0x00000031a9b27223 */ /* 0x080fe200000000b2 */
[-C--:B------:R-:W-:Y:S01]  /*d980*/  FFMA R166, R165, R49.reuse, R179 ;  /* 0x00000031a5a67223 */ /* 0x080fe200000000b3 */
[-C--:B------:R-:W-:Y:S01]  /*d990*/  FFMA R180, R163, R49.reuse, R180 ;  /* 0x00000031a3b47223 */ /* 0x080fe200000000b4 */
[----:B------:R-:W1:Y:S01]  /*d9a0*/  LDS R151, [R48+UR4+0x124] ;  /* 0x0001240430977984 */ /* 0x000e620008000800 */
[----:B------:R-:W-:Y:S01]  /*d9b0*/  FFMA R162, R161, R49, R181 ;  /* 0x00000031a1a27223 */ /* 0x000fe200000000b5 */
[----:B------:R-:W-:Y:S01]  /*d9c0*/  FFMA R182, R49, R157, R182 ;  /* 0x0000009d31b67223 */ /* 0x000fe200000000b6 */
[-C--:B------:R-:W-:Y:S01]  /*d9d0*/  FFMA R186, R131, R49.reuse, R186 ;  /* 0x0000003183ba7223 */ /* 0x080fe200000000ba */
[-C--:B------:R-:W-:Y:S01]  /*d9e0*/  FFMA R152, R87, R49.reuse, R187 ;  /* 0x0000003157987223 */ /* 0x080fe200000000bb */
[----:B------:R-:W-:Y:S01]  /*d9f0*/  FFMA R188, R73, R49, R188 ;  /* 0x0000003149bc7223 */ /* 0x000fe200000000bc */
[----:B------:R-:W2:Y:S01]  /*da00*/  LDS R79, [R48+UR4+-0x35c] ;  /* 0xfffca404304f7984 */ /* 0x000ea20008000800 */
[-C--:B------:R-:W-:Y:S01]  /*da10*/  FFMA R94, R189, R208.reuse, R94 ;  /* 0x000000d0bd5e7223 */ /* 0x080fe2000000005e */
[-C--:B------:R-:W-:Y:S01]  /*da20*/  FFMA R228, R173, R208.reuse, R95 ;  /* 0x000000d0ade47223 */ /* 0x080fe2000000005f */
[-C--:B------:R-:W-:Y:S01]  /*da30*/  FFMA R96, R169, R208.reuse, R96 ;  /* 0x000000d0a9607223 */ /* 0x080fe20000000060 */
[-C--:B------:R-:W-:Y:S01]  /*da40*/  FFMA R226, R165, R208.reuse, R123 ;  /* 0x000000d0a5e27223 */ /* 0x080fe2000000007b */
[-C--:B------:R-:W-:Y:S01]  /*da50*/  FFMA R224, R163, R208.reuse, R125 ;  /* 0x000000d0a3e07223 */ /* 0x080fe2000000007d */
[-C--:B------:R-:W-:Y:S01]  /*da60*/  FFMA R222, R161, R208.reuse, R127 ;  /* 0x000000d0a1de7223 */ /* 0x080fe2000000007f */
[----:B------:R-:W-:Y:S01]  /*da70*/  FFMA R220, R208, R157, R129 ;  /* 0x0000009dd0dc7223 */ /* 0x000fe20000000081 */
[-C--:B------:R-:W-:Y:S01]  /*da80*/  FFMA R218, R47, R208.reuse, R218 ;  /* 0x000000d02fda7223 */ /* 0x080fe200000000da */
[-C--:B------:R-:W-:Y:S01]  /*da90*/  FFMA R212, R131, R208.reuse, R137 ;  /* 0x000000d083d47223 */ /* 0x080fe20000000089 */
[-C--:B------:R-:W-:Y:S01]  /*daa0*/  FFMA R210, R87, R208.reuse, R139 ;  /* 0x000000d057d27223 */ /* 0x080fe2000000008b */
[----:B------:R-:W3:Y:S01]  /*dab0*/  LDS R121, [R45+-0x654] ;  /* 0xfff9ac002d797984 */ /* 0x000ee20000000800 */
[----:B------:R-:W-:Y:S01]  /*dac0*/  FFMA R208, R73, R208, R141 ;  /* 0x000000d049d07223 */ /* 0x000fe2000000008d */
[CC--:B------:R-:W-:Y:S01]  /*dad0*/  FFMA R156, R163.reuse, R98.reuse, R156 ;  /* 0x00000062a39c7223 */ /* 0x0c0fe2000000009c */
[C---:B------:R-:W-:Y:S01]  /*dae0*/  FFMA R140, R163.reuse, R77, R140 ;  /* 0x0000004da38c7223 */ /* 0x040fe2000000008c */
[----:B------:R-:W4:Y:S01]  /*daf0*/  LDS R119, [R45+-0x56c] ;  /* 0xfffa94002d777984 */ /* 0x000f220000000800 */
[----:B------:R-:W-:Y:S01]  /*db00*/  FFMA R112, R163, R81, R112 ;  /* 0x00000051a3707223 */ /* 0x000fe20000000070 */
[-C--:B------:R-:W-:Y:S01]  /*db10*/  FFMA R206, R191, R98.reuse, R143 ;  /* 0x00000062bfce7223 */ /* 0x080fe2000000008f */
[-C--:B------:R-:W-:Y:S01]  /*db20*/  FFMA R204, R189, R98.reuse, R145 ;  /* 0x00000062bdcc7223 */ /* 0x080fe20000000091 */
[----:B------:R-:W5:Y:S01]  /*db30*/  LDS R117, [R45+-0x484] ;  /* 0xfffb7c002d757984 */ /* 0x000f620000000800 */
[-C--:B------:R-:W-:Y:S01]  /*db40*/  FFMA R202, R173, R98.reuse, R149 ;  /* 0x00000062adca7223 */ /* 0x080fe20000000095 */
[-C--:B------:R-:W-:Y:S01]  /*db50*/  FFMA R200, R169, R98.reuse, R153 ;  /* 0x00000062a9c87223 */ /* 0x080fe20000000099 */
[-C--:B------:R-:W-:Y:S01]  /*db60*/  FFMA R198, R165, R98.reuse, R155 ;  /* 0x00000062a5c67223 */ /* 0x080fe2000000009b */
[----:B------:R-:W5:Y:S01]  /*db70*/  LDS R115, [R45+-0x39c] ;  /* 0xfffc64002d737984 */ /* 0x000f620000000800 */
[-C--:B------:R-:W-:Y:S01]  /*db80*/  FFMA R196, R161, R98.reuse, R159 ;  /* 0x00000062a1c47223 */ /* 0x080fe2000000009f */
[----:B------:R-:W-:Y:S01]  /*db90*/  FFMA R160, R98, R157, R160 ;  /* 0x0000009d62a07223 */ /* 0x000fe200000000a0 */
[-C--:B------:R-:W-:Y:S01]  /*dba0*/  FFMA R168, R131, R98.reuse, R168 ;  /* 0x0000006283a87223 */ /* 0x080fe200000000a8 */
[----:B------:R-:W5:Y:S01]  /*dbb0*/  LDS R113, [R45+-0x2b4] ;  /* 0xfffd4c002d717984 */ /* 0x000f620000000800 */
[----:B------:R-:W-:Y:S01]  /*dbc0*/  FFMA R172, R73, R98, R172 ;  /* 0x0000006249ac7223 */ /* 0x000fe200000000ac */
[----:B------:R-:W-:Y:S01]  /*dbd0*/  FFMA R126, R87, R77, R126 ;  /* 0x0000004d577e7223 */ /* 0x000fe2000000007e */
[-C--:B0-----:R-:W-:Y:S01]  /*dbe0*/  FFMA R163, R105, R147.reuse, R194 ;  /* 0x0000009369a37223 */ /* 0x081fe200000000c2 */
[----:B------:R-:W0:Y:S01]  /*dbf0*/  LDS R111, [R45+-0x1cc] ;  /* 0xfffe34002d6f7984 */ /* 0x000e220000000800 */
[-C--:B------:R-:W-:Y:S01]  /*dc00*/  FFMA R167, R101, R147.reuse, R192 ;  /* 0x0000009365a77223 */ /* 0x080fe200000000c0 */
[----:B------:R-:W-:Y:S01]  /*dc10*/  FFMA R171, R97, R147, R190 ;  /* 0x0000009361ab7223 */ /* 0x000fe200000000be */
[----:B-1----:R-:W-:Y:S01]  /*dc20*/  FFMA R183, R105, R151, R158 ;  /* 0x0000009769b77223 */ /* 0x002fe2000000009e */
[----:B------:R-:W1:Y:S01]  /*dc30*/  LDS R109, [R45+-0xe4] ;  /* 0xffff1c002d6d7984 */ /* 0x000e620000000800 */
[C---:B------:R-:W-:Y:S01]  /*dc40*/  FFMA R124, R73.reuse, R77, R124 ;  /* 0x0000004d497c7223 */ /* 0x040fe2000000007c */
[----:B------:R-:W-:Y:S01]  /*dc50*/  FFMA R50, R73, R81, R50 ;  /* 0x0000005149327223 */ /* 0x000fe20000000032 */
[----:B------:R-:W-:Y:S01]  /*dc60*/  FFMA R134, R47, R77, R134 ;  /* 0x0000004d2f867223 */ /* 0x000fe20000000086 */
[----:B------:R-:W1:Y:S01]  /*dc70*/  LDS R107, [R45+0x4] ;  /* 0x000004002d6b7984 */ /* 0x000e620000000800 */
[-C--:B------:R-:W-:Y:S01]  /*dc80*/  FFMA R98, R87, R81.reuse, R71 ;  /* 0x0000005157627223 */ /* 0x080fe20000000047 */
[----:B------:R-:W-:Y:S01]  /*dc90*/  FFMA R106, R47, R81, R106 ;  /* 0x000000512f6a7223 */ /* 0x000fe2000000006a */
[C---:B------:R-:W-:Y:S01]  /*dca0*/  FFMA R59, R105.reuse, R75, R59 ;  /* 0x0000004b693b7223 */ /* 0x040fe2000000003b */
[----:B------:R-:W1:Y:S01]  /*dcb0*/  LDS R103, [R45+0x1d4] ;  /* 0x0001d4002d677984 */ /* 0x000e620000000800 */
[----:B--2---:R-:W-:Y:S01]  /*dcc0*/  FFMA R73, R105, R79, R250 ;  /* 0x0000004f69497223 */ /* 0x004fe200000000fa */
[-C--:B------:R-:W-:Y:S01]  /*dcd0*/  FFMA R150, R191, R77.reuse, R150 ;  /* 0x0000004dbf967223 */ /* 0x080fe20000000096 */
[-C--:B------:R-:W-:Y:S01]  /*dce0*/  FFMA R148, R189, R77.reuse, R148 ;  /* 0x0000004dbd947223 */ /* 0x080fe20000000094 */
[----:B------:R-:W2:Y:S01]  /*dcf0*/  LDS R99, [R45+0x3a4] ;  /* 0x0003a4002d637984 */ /* 0x000ea20000000800 */
[-C--:B------:R-:W-:Y:S01]  /*dd00*/  FFMA R146, R173, R77.reuse, R146 ;  /* 0x0000004dad927223 */ /* 0x080fe20000000092 */
[-C--:B------:R-:W-:Y:S01]  /*dd10*/  FFMA R144, R169, R77.reuse, R144 ;  /* 0x0000004da9907223 */ /* 0x080fe20000000090 */
[-C--:B------:R-:W-:Y:S01]  /*dd20*/  FFMA R142, R165, R77.reuse, R142 ;  /* 0x0000004da58e7223 */ /* 0x080fe2000000008e */
[----:B------:R-:W2:Y:S01]  /*dd30*/  LDS R49, [R45+0x574] ;  /* 0x000574002d317984 */ /* 0x000ea20000000800 */
[----:B------:R-:W-:Y:S01]  /*dd40*/  FFMA R138, R161, R77, R138 ;  /* 0x0000004da18a7223 */ /* 0x000fe2000000008a */
[----:B------:R-:W-:Y:S01]  /*dd50*/  FFMA R136, R77, R157, R136 ;  /* 0x0000009d4d887223 */ /* 0x000fe20000000088 */
[----:B------:R-:W-:Y:S01]  /*dd60*/  FFMA R128, R131, R77, R128 ;  /* 0x0000004d83807223 */ /* 0x000fe20000000080 */
[----:B------:R-:W2:Y:S01]  /*dd70*/  LDS R93, [R48+UR4+-0x23c] ;  /* 0xfffdc404305d7984 */ /* 0x000ea20008000800 */
[-C--:B---3--:R-:W-:Y:S01]  /*dd80*/  FFMA R51, R121, R75.reuse, R51 ;  /* 0x0000004b79337223 */ /* 0x088fe20000000033 */
[-C--:B----4-:R-:W-:Y:S01]  /*dd90*/  FFMA R52, R119, R75.reuse, R52 ;  /* 0x0000004b77347223 */ /* 0x090fe20000000034 */
[-C--:B------:R-:W-:Y:S01]  /*dda0*/  FFMA R61, R101, R75.reuse, R61 ;  /* 0x0000004b653d7223 */ /* 0x080fe2000000003d */
[----:B------:R-:W3:Y:S01]  /*ddb0*/  LDS R141, [R48+UR4+-0x11c] ;  /* 0xfffee404308d7984 */ /* 0x000ee20008000800 */
[-C--:B-----5:R-:W-:Y:S01]  /*ddc0*/  FFMA R53, R117, R75.reuse, R53 ;  /* 0x0000004b75357223 */ /* 0x0a0fe20000000035 */
[----:B------:R-:W-:Y:S01]  /*ddd0*/  FFMA R63, R97, R75, R63 ;  /* 0x0000004b613f7223 */ /* 0x000fe2000000003f */
[----:B------:R-:W-:Y:S01]  /*dde0*/  FFMA R122, R191, R81, R122 ;  /* 0x00000051bf7a7223 */ /* 0x000fe2000000007a */
[----:B------:R-:W4:Y:S01]  /*ddf0*/  LDS R203, [R48+UR4+0x244] ;  /* 0x0002440430cb7984 */ /* 0x000f220008000800 */
[----:B------:R-:W-:Y:S01]  /*de00*/  FFMA R54, R115, R75, R54 ;  /* 0x0000004b73367223 */ /* 0x000fe20000000036 */
[-C--:B------:R-:W-:Y:S01]  /*de10*/  FFMA R120, R189, R81.reuse, R120 ;  /* 0x00000051bd787223 */ /* 0x080fe20000000078 */
[----:B------:R-:W-:Y:S01]  /*de20*/  FFMA R118, R173, R81, R118 ;  /* 0x00000051ad767223 */ /* 0x000fe20000000076 */
[----:B------:R-:W5:Y:S01]  /*de30*/  LDS R194, [R48+UR4+0x364] ;  /* 0x0003640430c27984 */ /* 0x000f620008000800 */
[----:B------:R-:W-:Y:S01]  /*de40*/  FFMA R55, R113, R75, R55 ;  /* 0x0000004b71377223 */ /* 0x000fe20000000037 */
[-C--:B------:R-:W-:Y:S01]  /*de50*/  FFMA R116, R169, R81.reuse, R116 ;  /* 0x00000051a9747223 */ /* 0x080fe20000000074 */
[----:B------:R-:W-:Y:S01]  /*de60*/  FFMA R114, R165, R81, R114 ;  /* 0x00000051a5727223 */ /* 0x000fe20000000072 */
[----:B------:R-:W-:Y:S01]  /*de70*/  LDS R190, [R48+UR4+-0x478] ;  /* 0xfffb880430be7984 */ /* 0x000fe20008000800 */
[----:B0-----:R-:W-:Y:S01]  /*de80*/  FFMA R56, R111, R75, R56 ;  /* 0x0000004b6f387223 */ /* 0x001fe20000000038 */
[----:B------:R-:W-:Y:S01]  /*de90*/  FFMA R110, R161, R81, R110 ;  /* 0x00000051a16e7223 */ /* 0x000fe2000000006e */
[----:B------:R-:W-:Y:S01]  /*dea0*/  FFMA R108, R81, R157, R108 ;  /* 0x0000009d516c7223 */ /* 0x000fe2000000006c */
[----:B------:R-:W0:Y:S01]  /*deb0*/  LDS R158, [R45+0xf0] ;  /* 0x0000f0002d9e7984 */ /* 0x000e220000000800 */
[----:B-1----:R-:W-:Y:S01]  /*dec0*/  FFMA R57, R109, R75, R57 ;  /* 0x0000004b6d397223 */ /* 0x002fe20000000039 */
[----:B------:R-:W-:Y:S01]  /*ded0*/  FFMA R100, R131, R81, R100 ;  /* 0x0000005183647223 */ /* 0x000fe20000000064 */
[----:B------:R-:W-:Y:S01]  /*dee0*/  FFMA R65, R121, R79, R65 ;  /* 0x0000004f79417223 */ /* 0x000fe20000000041 */
[----:B------:R-:W1:Y:S01]  /*def0*/  LDS R192, [R48+UR4+-0x358] ;  /* 0xfffca80430c07984 */ /* 0x000e620008000800 */
[----:B------:R-:W-:Y:S01]  /*df00*/  FFMA R58, R107, R75, R58 ;  /* 0x0000004b6b3a7223 */ /* 0x000fe2000000003a */
[-C--:B------:R-:W-:Y:S01]  /*df10*/  FFMA R66, R119, R79.reuse, R66 ;  /* 0x0000004f77427223 */ /* 0x080fe20000000042 */
[----:B------:R-:W-:Y:S01]  /*df20*/  FFMA R67, R117, R79, R67 ;  /* 0x0000004f75437223 */ /* 0x000fe20000000043 */
[----:B------:R-:W-:Y:S01]  /*df30*/  FFMA R60, R103, R75, R60 ;  /* 0x0000004b673c7223 */ /* 0x000fe2000000003c */
[-C--:B------:R-:W-:Y:S01]  /*df40*/  FFMA R68, R115, R79.reuse, R68 ;  /* 0x0000004f73447223 */ /* 0x080fe20000000044 */
[-C--:B------:R-:W-:Y:S01]  /*df50*/  FFMA R69, R113, R79.reuse, R69 ;  /* 0x0000004f71457223 */ /* 0x080fe20000000045 */
[----:B------:R-:W-:Y:S01]  /*df60*/  FFMA R70, R111, R79, R70 ;  /* 0x0000004f6f467223 */ /* 0x000fe20000000046 */
[----:B--2---:R-:W-:Y:S01]  /*df70*/  FFMA R62, R99, R75, R62 ;  /* 0x0000004b633e7223 */ /* 0x004fe2000000003e */
[-C--:B------:R-:W-:Y:S01]  /*df80*/  FFMA R71, R109, R79.reuse, R252 ;  /* 0x0000004f6d477223 */ /* 0x080fe200000000fc */
[-C--:B------:R-:W-:Y:S01]  /*df90*/  FFMA R72, R107, R79.reuse, R72 ;  /* 0x0000004f6b487223 */ /* 0x080fe20000000048 */
[----:B------:R-:W-:Y:S01]  /*dfa0*/  FFMA R74, R103, R79, R74 ;  /* 0x0000004f674a7223 */ /* 0x000fe2000000004a */
        /* <DEDUP_REMOVED lines=18> */
[----:B------:R-:W-:Y:S01]  /*e0d0*/  FFMA R92, R49, R93, R92 ;  /* 0x0000005d315c7223 */ /* 0x000fe2000000005c */
[C---:B---3--:R-:W-:Y:S01]  /*e0e0*/  FFMA R139, R97.reuse, R141, R210 ;  /* 0x0000008d618b7223 */ /* 0x048fe200000000d2 */
[C---:B------:R-:W-:Y:S01]  /*e0f0*/  FFMA R187, R97.reuse, R151, R152 ;  /* 0x0000009761bb7223 */ /* 0x040fe20000000098 */
[----:B----4-:R-:W-:Y:S01]  /*e100*/  FFMA R201, R97, R203, R126 ;  /* 0x000000cb61c97223 */ /* 0x010fe2000000007e */
        /* <DEDUP_REMOVED lines=12> */
[----:B------:R-:W-:Y:S01]  /*e1d0*/  FFMA R185, R101, R151, R154 ;  /* 0x0000009765b97223 */ /* 0x000fe2000000009a */
[-C--:B------:R-:W-:Y:S01]  /*e1e0*/  FFMA R197, R105, R203.reuse, R134 ;  /* 0x000000cb69c57223 */ /* 0x080fe20000000086 */
[----:B------:R-:W-:Y:S01]  /*e1f0*/  FFMA R199, R101, R203, R130 ;  /* 0x000000cb65c77223 */ /* 0x000fe20000000082 */
[-C--:B-----5:R-:W-:Y:S01]  /*e200*/  FFMA R97, R97, R194.reuse, R98 ;  /* 0x000000c261617223 */ /* 0x0a0fe20000000062 */
        /* <DEDUP_REMOVED lines=28> */
[----:B------:R-:W-:Y:S01]  /*e3d0*/  FFMA R50, R49, R194, R50 ;  /* 0x000000c231327223 */ /* 0x000fe20000000032 */
[C---:B0-----:R-:W-:Y:S01]  /*e3e0*/  FFMA R98, R158.reuse, R190, R59 ;  /* 0x000000be9e627223 */ /* 0x041fe2000000003b */
[----:B-1----:R-:W-:Y:S01]  /*e3f0*/  FFMA R250, R158, R192, R73 ;  /* 0x000000c09efa7223 */ /* 0x002fe20000000049 */
[----:B------:R-:W0:Y:S01]  /*e400*/  LDS R174, [R45+-0x650] ;  /* 0xfff9b0002dae7984 */ /* 0x000e220000000800 */
[-C--:B------:R-:W-:Y:S01]  /*e410*/  FFMA R189, R121, R203.reuse, R150 ;  /* 0x000000cb79bd7223 */ /* 0x080fe20000000096 */
[-C--:B------:R-:W-:Y:S01]  /*e420*/  FFMA R191, R117, R203.reuse, R146 ;  /* 0x000000cb75bf7223 */ /* 0x080fe20000000092 */
[-C--:B------:R-:W-:Y:S01]  /*e430*/  FFMA R193, R113, R203.reuse, R142 ;  /* 0x000000cb71c17223 */ /* 0x080fe2000000008e */
[----:B------:R-:W1:Y:S01]  /*e440*/  LDS R173, [R45+-0x568] ;  /* 0xfffa98002dad7984 */ /* 0x000e620000000800 */
[-C--:B------:R-:W-:Y:S01]  /*e450*/  FFMA R195, R109, R203.reuse, R138 ;  /* 0x000000cb6dc37223 */ /* 0x080fe2000000008a */
[CC--:B------:R-:W-:Y:S01]  /*e460*/  FFMA R132, R103.reuse, R203.reuse, R132 ;  /* 0x000000cb67847223 */ /* 0x0c0fe20000000084 */
[-C--:B------:R-:W-:Y:S01]  /*e470*/  FFMA R104, R103, R194.reuse, R104 ;  /* 0x000000c267687223 */ /* 0x080fe20000000068 */
[----:B------:R-:W2:Y:S01]  /*e480*/  LDS R170, [R45+-0x480] ;  /* 0xfffb80002daa7984 */ /* 0x000ea20000000800 */
[-C--:B------:R-:W-:Y:S01]  /*e490*/  FFMA R148, R119, R203.reuse, R148 ;  /* 0x000000cb77947223 */ /* 0x080fe20000000094 */
[-C--:B------:R-:W-:Y:S01]  /*e4a0*/  FFMA R144, R115, R203.reuse, R144 ;  /* 0x000000cb73907223 */ /* 0x080fe20000000090 */
[-C--:B------:R-:W-:Y:S01]  /*e4b0*/  FFMA R136, R107, R203.reuse, R136 ;  /* 0x000000cb6b887223 */ /* 0x080fe20000000088 */
[----:B------:R-:W3:Y:S01]  /*e4c0*/  LDS R169, [R45+-0x398] ;  /* 0xfffc68002da97984 */ /* 0x000ee20000000800 */
[----:B------:R-:W-:Y:S01]  /*e4d0*/  FFMA R128, R99, R203, R128 ;  /* 0x000000cb63807223 */ /* 0x000fe20000000080 */
[-C--:B------:R-:W-:Y:S01]  /*e4e0*/  FFMA R121, R121, R194.reuse, R122 ;  /* 0x000000c279797223 */ /* 0x080fe2000000007a */
[-C--:B------:R-:W-:Y:S01]  /*e4f0*/  FFMA R120, R119, R194.reuse, R120 ;  /* 0x000000c277787223 */ /* 0x080fe20000000078 */
[----:B------:R-:W4:Y:S01]  /*e500*/  LDS R166, [R45+-0x2b0] ;  /* 0xfffd50002da67984 */ /* 0x000f220000000800 */
[-C--:B------:R-:W-:Y:S01]  /*e510*/  FFMA R117, R117, R194.reuse, R118 ;  /* 0x000000c275757223 */ /* 0x080fe20000000076 */
[-C--:B------:R-:W-:Y:S01]  /*e520*/  FFMA R116, R115, R194.reuse, R116 ;  /* 0x000000c273747223 */ /* 0x080fe20000000074 */
[-C--:B------:R-:W-:Y:S01]  /*e530*/  FFMA R113, R113, R194.reuse, R114 ;  /* 0x000000c271717223 */ /* 0x080fe20000000072 */
[----:B------:R-:W5:Y:S01]  /*e540*/  LDS R165, [R45+-0x1c8] ;  /* 0xfffe38002da57984 */ /* 0x000f620000000800 */
[-C--:B------:R-:W-:Y:S01]  /*e550*/  FFMA R109, R109, R194.reuse, R110 ;  /* 0x000000c26d6d7223 */ /* 0x080fe2000000006e */
[-C--:B------:R-:W-:Y:S01]  /*e560*/  FFMA R108, R107, R194.reuse, R108 ;  /* 0x000000c26b6c7223 */ /* 0x080fe2000000006c */
[----:B------:R-:W-:Y:S01]  /*e570*/  FFMA R100, R99, R194, R100 ;  /* 0x000000c263647223 */ /* 0x000fe20000000064 */
[----:B------:R-:W5:Y:S04]  /*e580*/  LDS R162, [R45+-0xe0] ;  /* 0xffff20002da27984 */ /* 0x000f680000000800 */
[----:B------:R-:W5:Y:S04]  /*e590*/  LDS R161, [R45+0x8] ;  /* 0x000008002da17984 */ /* 0x000f680000000800 */
[----:B------:R-:W5:Y:S04]  /*e5a0*/  LDS R157, [R45+0x1d8] ;  /* 0x0001d8002d9d7984 */ /* 0x000f680000000800 */
[----:B------:R-:W5:Y:S04]  /*e5b0*/  LDS R154, [R45+0x2c0] ;  /* 0x0002c0002d9a7984 */ /* 0x000f680000000800 */
[----:B------:R-:W5:Y:S01]  /*e5c0*/  LDS R151, [R45+0x3a8] ;  /* 0x0003a8002d977984 */ /* 0x000f620000000800 */
[C---:B0-----:R-:W-:Y:S01]  /*e5d0*/  FFMA R51, R174.reuse, R190, R51 ;  /* 0x000000beae337223 */ /* 0x041fe20000000033 */
[----:B------:R-:W-:-:S02]  /*e5e0*/  FFMA R65, R174, R192, R65 ;  /* 0x000000c0ae417223 */ /* 0x000fc40000000041 */
[----:B------:R-:W0:Y:S01]  /*e5f0*/  LDS R152, [R45+0x490] ;  /* 0x000490002d987984 */ /* 0x000e220000000800 */
[C---:B-1----:R-:W-:Y:S01]  /*e600*/  FFMA R52, R173.reuse, R190, R52 ;  /* 0x000000bead347223 */ /* 0x042fe20000000034 */
[----:B------:R-:W-:Y:S02]  /*e610*/  FFMA R66, R173, R192, R66 ;  /* 0x000000c0ad427223 */ /* 0x000fe40000000042 */
[----:B------:R1:W0:Y:S01]  /*e620*/  LDS R147, [R45+0x578] ;  /* 0x000578002d937984 */ /* 0x0002220000000800 */
[C---:B--2---:R-:W-:Y:S01]  /*e630*/  FFMA R53, R170.reuse, R190, R53 ;  /* 0x000000beaa357223 */ /* 0x044fe20000000035 */
[----:B------:R-:W-:Y:S02]  /*e640*/  FFMA R67, R170, R192, R67 ;  /* 0x000000c0aa437223 */ /* 0x000fe40000000043 */
[----:B------:R-:W2:Y:S01]  /*e650*/  LDS R111, [R48+UR4+-0x238] ;  /* 0xfffdc804306f7984 */ /* 0x000ea20008000800 */
[C---:B---3--:R-:W-:Y:S01]  /*e660*/  FFMA R54, R169.reuse, R190, R54 ;  /* 0x000000bea9367223 */ /* 0x048fe20000000036 */
[----:B------:R-:W-:-:S02]  /*e670*/  FFMA R68, R169, R192, R68 ;  /* 0x000000c0a9447223 */ /* 0x000fc40000000044 */
[----:B------:R-:W3:Y:S01]  /*e680*/  LDS R102, [R48+UR4+-0x118] ;  /* 0xfffee80430667984 */ /* 0x000ee20008000800 */
[C---:B----4-:R-:W-:Y:S01]  /*e690*/  FFMA R55, R166.reuse, R190, R55 ;  /* 0x000000bea6377223 */ /* 0x050fe20000000037 */
[----:B------:R-:W-:Y:S01]  /*e6a0*/  FFMA R69, R166, R192, R69 ;  /* 0x000000c0a6457223 */ /* 0x000fe20000000045 */
[----:B-1----:R-:W-:Y:S01]  /*e6b0*/  VIADD R45, R45, 0xe8 ;  /* 0x000000e82d2d7836 */ /* 0x002fe20000000000 */
[----:B------:R-:W1:Y:S01]  /*e6c0*/  LDS R106, [R48+UR4+0x8] ;  /* 0x00000804306a7984 */ /* 0x000e620008000800 */
[C---:B-----5:R-:W-:Y:S01]  /*e6d0*/  FFMA R56, R165.reuse, R190, R56 ;  /* 0x000000bea5387223 */ /* 0x060fe20000000038 */
[-C--:B------:R-:W-:Y:S02]  /*e6e0*/  FFMA R70, R165, R192.reuse, R70 ;  /* 0x000000c0a5467223 */ /* 0x080fe40000000046 */
[----:B------:R-:W4:Y:S01]  /*e6f0*/  LDS R49, [R48+UR4+0x128] ;  /* 0x0001280430317984 */ /* 0x000f220008000800 */
[C---:B------:R-:W-:Y:S01]  /*e700*/  FFMA R252, R162.reuse, R192, R71 ;  /* 0x000000c0a2fc7223 */ /* 0x040fe20000000047 */
[----:B------:R-:W-:-:S02]  /*e710*/  FFMA R57, R162, R190, R57 ;  /* 0x000000bea2397223 */ /* 0x000fc40000000039 */
[----:B------:R-:W5:Y:S01]  /*e720*/  LDS R59, [R48+UR4+0x248] ;  /* 0x00024804303b7984 */ /* 0x000f620008000800 */
[C---:B------:R-:W-:Y:S01]  /*e730*/  FFMA R58, R161.reuse, R190, R58 ;  /* 0x000000bea13a7223 */ /* 0x040fe2000000003a */
[----:B------:R-:W-:Y:S02]  /*e740*/  FFMA R72, R161, R192, R72 ;  /* 0x000000c0a1487223 */ /* 0x000fe40000000048 */
[----:B------:R-:W5:Y:S01]  /*e750*/  LDS R73, [R48+UR4+0x368] ;  /* 0x0003680430497984 */ /* 0x000f620008000800 */
[----:B------:R-:W-:Y:S01]  /*e760*/  UIADD3 UR4, UPT, UPT, UR4, 0xc, URZ ;  /* 0x0000000c04047890 */ /* 0x000fe2000fffe0ff */
[C---:B------:R-:W-:Y:S01]  /*e770*/  FFMA R60, R157.reuse, R190, R60 ;  /* 0x000000be9d3c7223 */ /* 0x040fe2000000003c */
[----:B------:R-:W-:Y:S01]  /*e780*/  FFMA R74, R157, R192, R74 ;  /* 0x000000c09d4a7223 */ /* 0x000fe2000000004a */
[C---:B------:R-:W-:Y:S01]  /*e790*/  FFMA R61, R154.reuse, R190, R61 ;  /* 0x000000be9a3d7223 */ /* 0x040fe2000000003d */
[----:B------:R-:W-:Y:S01]  /*e7a0*/  UISETP.NE.AND UP0, UPT, UR4, 0x4a4, UPT ;  /* 0x000004a40400788c */ /* 0x000fe2000bf05270 */
[----:B------:R-:W-:Y:S01]  /*e7b0*/  FFMA R75, R154, R192, R75 ;  /* 0x000000c09a4b7223 */ /* 0x000fe2000000004b */
[C---:B------:R-:W-:Y:S01]  /*e7c0*/  FFMA R62, R151.reuse, R190, R62 ;  /* 0x000000be973e7223 */ /* 0x040fe2000000003e */
[----:B------:R-:W-:Y:S01]  /*e7d0*/  FFMA R76, R151, R192, R76 ;  /* 0x000000c0974c7223 */ /* 0x000fe2000000004c */
[C---:B0-----:R-:W-:Y:S01]  /*e7e0*/  FFMA R63, R152.reuse, R190, R63 ;  /* 0x000000be983f7223 */ /* 0x041fe2000000003f */
[----:B------:R-:W-:Y:S01]  /*e7f0*/  FFMA R77, R152, R192, R77 ;  /* 0x000000c0984d7223 */ /* 0x000fe2000000004d */
[C---:B------:R-:W-:Y:S01]  /*e800*/  FFMA R64, R147.reuse, R190, R64 ;  /* 0x000000be93407223 */ /* 0x040fe20000000040 */
[----:B------:R-:W-:Y:S01]  /*e810*/  FFMA R78, R147, R192, R78 ;  /* 0x000000c0934e7223 */ /* 0x000fe2000000004e */
[-C--:B--2---:R-:W-:Y:S01]  /*e820*/  FFMA R88, R157, R111.reuse, R88 ;  /* 0x0000006f9d587223 */ /* 0x084fe20000000058 */
[-C--:B------:R-:W-:Y:S01]  /*e830*/  FFMA R79, R174, R111.reuse, R79 ;  /* 0x0000006fae4f7223 */ /* 0x080fe2000000004f */
[CC--:B------:R-:W-:Y:S01]  /*e840*/  FFMA R80, R173.reuse, R111.reuse, R80 ;  /* 0x0000006fad507223 */ /* 0x0c0fe20000000050 */
[----:B------:R-:W-:Y:S01]  /*e850*/  FFMA R81, R170, R111, R81 ;  /* 0x0000006faa517223 */ /* 0x000fe20000000051 */
[-C--:B---3--:R-:W-:Y:S01]  /*e860*/  FFMA R93, R174, R102.reuse, R93 ;  /* 0x00000066ae5d7223 */ /* 0x088fe2000000005d */
        /* <DEDUP_REMOVED lines=13> */
[-C--:B-1----:R-:W-:Y:S01]  /*e940*/  FFMA R143, R174, R106.reuse, R143 ;  /* 0x0000006aae8f7223 */ /* 0x082fe2000000008f */
        /* <DEDUP_REMOVED lines=13> */
[C---:B----4-:R-:W-:Y:S01]  /*ea20*/  FFMA R184, R157.reuse, R49, R184 ;  /* 0x000000319db87223 */ /* 0x050fe200000000b8 */
[C---:B-----5:R-:W-:Y:S01]  /*ea30*/  FFMA R132, R157.reuse, R59, R132 ;  /* 0x0000003b9d847223 */ /* 0x060fe20000000084 */
        /* <DEDUP_REMOVED lines=50> */
[----:B------:R-:W-:Y:S01]  /*ed60*/  IMAD.MOV.U32 R157, RZ, RZ, R47 ;  /* 0x000000ffff9d7224 */ /* 0x000fe200078e002f */
[----:B------:R-:W-:Y:S06]  /*ed70*/  BRA.U UP0, `(.L_x_68) ;  /* 0xffffffe500a87547 */ /* 0x000fec000b83ffff */
[----:B------:R-:W-:-:S05]  /*ed80*/  VIADD R46, R46, 0x1 ;  /* 0x000000012e2e7836 */ /* 0x000fca0000000000 */
[----:B------:R-:W-:-:S13]  /*ed90*/  ISETP.NE.AND P6, PT, R46, 0x8, PT ;  /* 0x000000082e00780c */ /* 0x000fda0003fc5270 */
[----:B------:R-:W-:Y:S05]  /*eda0*/  @P6 BRA `(.L_x_69) ;  /* 0xffffffe400646947 */ /* 0x000fea000383ffff */
[----:B------:R-:W-:-:S05]  /*edb0*/  VIADD R44, R44, 0x1 ;  /* 0x000000012c2c7836 */ /* 0x000fca0000000000 */
[----:B------:R-:W-:-:S13]  /*edc0*/  ISETP.NE.AND P6, PT, R44, 0x8, PT ;  /* 0x000000082c00780c */ /* 0x000fda0003fc5270 */
[----:B------:R-:W-:Y:S05]  /*edd0*/  @P6 BRA `(.L_x_70) ;  /* 0xffffff8400c46947 */ /* 0x000fea000383ffff */
[----:B------:R-:W0:Y:S01]  /*ede0*/  S2R R0, SR_TID.Z ;  /* 0x0000000000007919 */ /* 0x000e220000002300 */
[----:B------:R-:W1:Y:S01]  /*edf0*/  LDC.64 R2, c[0x0][0x390] ;  /* 0x0000e400ff027b82 */ /* 0x000e620000000a00 */
[----:B------:R-:W2:Y:S01]  /*ee00*/  S2R R9, SR_TID.X ;  /* 0x0000000000097919 */ /* 0x000ea20000002100 */
[----:B------:R-:W3:Y:S01]  /*ee10*/  S2R R5, SR_CTAID.Y ;  /* 0x0000000000057919 */ /* 0x000ee20000002600 */
[----:B------:R-:W4:Y:S01]  /*ee20*/  S2R R7, SR_CTAID.X ;  /* 0x0000000000077919 */ /* 0x000f220000002500 */
[----:B0-----:R-:W-:-:S05]  /*ee30*/  IMAD R0, R0, 0x62000, RZ ;  /* 0x0006200000007824 */ /* 0x001fca00078e02ff */
[----:B--2---:R-:W-:-:S05]  /*ee40*/  LOP3.LUT R0, R0, R9, RZ, 0xfc, !PT ;  /* 0x0000000900007212 */ /* 0x004fca00078efcff */
[----:B---3--:R-:W-:-:S04]  /*ee50*/  IMAD R0, R5, 0xc40, R0 ;  /* 0x00000c4005007824 */ /* 0x008fc800078e0200 */
[----:B----4-:R-:W-:-:S04]  /*ee60*/  IMAD R5, R7, 0x38, R0 ;  /* 0x0000003807057824 */ /* 0x010fc800078e0200 */
[----:B-1----:R-:W-:-:S05]  /*ee70*/  IMAD.WIDE.U32 R2, R5, 0x4, R2 ;  /* 0x0000000405027825 */ /* 0x002fca00078e0002 */
[----:B------:R-:W-:Y:S04]  /*ee80*/  STG.E desc[UR6][R2.64], R51 ;  /* 0x0000003302007986 */ /* 0x000fe8000c101906 */
        /* <DEDUP_REMOVED lines=110> */
[----:B------:R-:W-:Y:S01]  /*f570*/  STG.E desc[UR6][R2.64+0x159d80], R50 ;  /* 0x159d803202007986 */ /* 0x000fe2000c101906 */
[----:B------:R-:W-:Y:S05]  /*f580*/  EXIT ;  /* 0x000000000000794d */ /* 0x000fea0003800000 */
.L_x_71:
[----:B------:R-:W-:-:S00]  /*f590*/  BRA `(.L_x_71) ;  /* 0xfffffffc00fc7947 */ /* 0x000fc0000383ffff */
[----:B------:R-:W-:-:S00]  /*f5a0*/  NOP ;  /* 0x0000000000007918 */ /* 0x000fc00000000000 */
        /* <DEDUP_REMOVED lines=13> */
.L_x_72:


//--------------------- .nv.shared.default_function_kernel0 --------------------------
	.section	.nv.shared.default_function_kernel0,"aw",@nobits
	.sectionflags	@""
	.align	4
.nv.shared.default_function_kernel0:
	.zero		39936


//--------------------- .nv.shared.reserved.0     --------------------------
	.section	.nv.shared.reserved.0,"aw",@nobits
	.weak		__nv_reservedSMEM_offset_0_alias
	.size		__nv_reservedSMEM_offset_0_alias, 0, 64
	.other		__nv_reservedSMEM_offset_0_alias,@"STO_CUDA_RESERVED_SHARED STV_DEFAULT"
__nv_reservedSMEM_offset_0_alias:
	.zero		0
	.zero		64


//--------------------- .nv.constant0.default_function_kernel0 --------------------------
	.section	.nv.constant0.default_function_kernel0,"a",@progbits
	.sectionflags	@""
	.align	4
.nv.constant0.default_function_kernel0:
	.zero		920


//--------------------- SYMBOLS --------------------------

	.type		.nv.reservedSmem.offset0,@object
	.size		.nv.reservedSmem.offset0,0x4
	.type		.nv.reservedSmem.cap,@object
	.size		.nv.reservedSmem.cap,0x4
